//
// Generated by NVIDIA NVVM Compiler
//
// Compiler Build ID: CL-36424714
// Cuda compilation tools, release 13.0, V13.0.88
// Based on NVVM 20.0.0
//

.version 9.0
.target sm_100
.address_size 64

	// .globl	_Z17kernelSetCoherentP7double2iddd
.func  (.param .align 16 .b8 func_retval0[16]) __internal_trig_reduction_slowpathd
(
	.param .b64 __internal_trig_reduction_slowpathd_param_0
)
;
.extern .shared .align 16 .b8 sdataReg[];
.extern .shared .align 16 .b8 sdataNorm[];
.extern .shared .align 16 .b8 sdata[];
.global .align 8 .b8 __cudart_i2opi_d[144] = {8, 93, 141, 31, 177, 95, 251, 107, 234, 146, 82, 138, 247, 57, 7, 61, 123, 241, 229, 235, 199, 186, 39, 117, 45, 234, 95, 158, 102, 63, 70, 79, 183, 9, 203, 39, 207, 126, 54, 109, 31, 109, 10, 90, 139, 17, 47, 239, 15, 152, 5, 222, 255, 151, 248, 31, 59, 40, 249, 189, 139, 95, 132, 156, 244, 57, 83, 131, 57, 214, 145, 57, 65, 126, 95, 180, 38, 112, 156, 233, 132, 68, 187, 46, 245, 53, 130, 232, 62, 167, 41, 177, 28, 235, 29, 254, 28, 146, 209, 9, 234, 46, 73, 6, 224, 210, 77, 66, 58, 110, 36, 183, 97, 197, 187, 222, 171, 99, 81, 254, 65, 144, 67, 60, 153, 149, 98, 219, 192, 221, 52, 245, 209, 87, 39, 252, 41, 21, 68, 78, 110, 131, 249, 162};
.global .align 16 .b8 __cudart_sin_cos_coeffs[128] = {70, 210, 176, 44, 241, 229, 90, 190, 146, 227, 172, 105, 227, 29, 199, 62, 161, 98, 219, 25, 160, 1, 42, 191, 24, 8, 17, 17, 17, 17, 129, 63, 84, 85, 85, 85, 85, 85, 197, 191, 0, 0, 0, 0, 0, 0, 0, 0, 0, 0, 0, 0, 0, 0, 0, 0, 100, 129, 253, 32, 131, 255, 168, 189, 40, 133, 239, 193, 167, 238, 33, 62, 217, 230, 6, 142, 79, 126, 146, 190, 233, 188, 221, 25, 160, 1, 250, 62, 71, 93, 193, 22, 108, 193, 86, 191, 81, 85, 85, 85, 85, 85, 165, 63, 0, 0, 0, 0, 0, 0, 224, 191, 0, 0, 0, 0, 0, 0, 240, 63};

.visible .entry _Z17kernelSetCoherentP7double2iddd(
	.param .u64 .ptr .align 1 _Z17kernelSetCoherentP7double2iddd_param_0,
	.param .u32 _Z17kernelSetCoherentP7double2iddd_param_1,
	.param .f64 _Z17kernelSetCoherentP7double2iddd_param_2,
	.param .f64 _Z17kernelSetCoherentP7double2iddd_param_3,
	.param .f64 _Z17kernelSetCoherentP7double2iddd_param_4
)
{
	.reg .pred 	%p<13>;
	.reg .b32 	%r<43>;
	.reg .b32 	%f<3>;
	.reg .b64 	%rd<13>;
	.reg .b64 	%fd<110>;

	ld.param.u64 	%rd1, [_Z17kernelSetCoherentP7double2iddd_param_0];
	ld.param.u32 	%r13, [_Z17kernelSetCoherentP7double2iddd_param_1];
	ld.param.f64 	%fd20, [_Z17kernelSetCoherentP7double2iddd_param_2];
	ld.param.f64 	%fd21, [_Z17kernelSetCoherentP7double2iddd_param_3];
	ld.param.f64 	%fd22, [_Z17kernelSetCoherentP7double2iddd_param_4];
	mov.u32 	%r14, %ctaid.x;
	mov.u32 	%r15, %ntid.x;
	mov.u32 	%r16, %tid.x;
	mad.lo.s32 	%r1, %r14, %r15, %r16;
	setp.ge.s32 	%p1, %r1, %r13;
	@%p1 bra 	$L__BB0_14;
	cvt.rn.f64.s32 	%fd23, %r1;
	add.s32 	%r17, %r13, -1;
	cvt.rn.f64.s32 	%fd24, %r17;
	fma.rn.f64 	%fd25, %fd24, 0dBFE0000000000000, %fd23;
	mul.f64 	%fd1, %fd20, %fd25;
	mul.f64 	%fd2, %fd21, 0d3FF6A09E667F3BCD;
	sub.f64 	%fd26, %fd1, %fd2;
	mul.f64 	%fd27, %fd26, 0dBFE0000000000000;
	mul.f64 	%fd3, %fd26, %fd27;
	fma.rn.f64 	%fd28, %fd3, 0d3FF71547652B82FE, 0d4338000000000000;
	{
	.reg .b32 %temp; 
	mov.b64 	{%r2, %temp}, %fd28;
	}
	mov.f64 	%fd29, 0dC338000000000000;
	add.rn.f64 	%fd30, %fd28, %fd29;
	fma.rn.f64 	%fd31, %fd30, 0dBFE62E42FEFA39EF, %fd3;
	fma.rn.f64 	%fd32, %fd30, 0dBC7ABC9E3B39803F, %fd31;
	fma.rn.f64 	%fd33, %fd32, 0d3E5ADE1569CE2BDF, 0d3E928AF3FCA213EA;
	fma.rn.f64 	%fd34, %fd33, %fd32, 0d3EC71DEE62401315;
	fma.rn.f64 	%fd35, %fd34, %fd32, 0d3EFA01997C89EB71;
	fma.rn.f64 	%fd36, %fd35, %fd32, 0d3F2A01A014761F65;
	fma.rn.f64 	%fd37, %fd36, %fd32, 0d3F56C16C1852B7AF;
	fma.rn.f64 	%fd38, %fd37, %fd32, 0d3F81111111122322;
	fma.rn.f64 	%fd39, %fd38, %fd32, 0d3FA55555555502A1;
	fma.rn.f64 	%fd40, %fd39, %fd32, 0d3FC5555555555511;
	fma.rn.f64 	%fd41, %fd40, %fd32, 0d3FE000000000000B;
	fma.rn.f64 	%fd42, %fd41, %fd32, 0d3FF0000000000000;
	fma.rn.f64 	%fd43, %fd42, %fd32, 0d3FF0000000000000;
	{
	.reg .b32 %temp; 
	mov.b64 	{%r3, %temp}, %fd43;
	}
	{
	.reg .b32 %temp; 
	mov.b64 	{%temp, %r4}, %fd43;
	}
	shl.b32 	%r18, %r2, 20;
	add.s32 	%r19, %r18, %r4;
	mov.b64 	%fd106, {%r3, %r19};
	{
	.reg .b32 %temp; 
	mov.b64 	{%temp, %r20}, %fd3;
	}
	mov.b32 	%f2, %r20;
	abs.f32 	%f1, %f2;
	setp.lt.f32 	%p2, %f1, 0f4086232B;
	@%p2 bra 	$L__BB0_4;
	setp.lt.f64 	%p3, %fd3, 0d0000000000000000;
	add.f64 	%fd44, %fd3, 0d7FF0000000000000;
	selp.f64 	%fd106, 0d0000000000000000, %fd44, %p3;
	setp.geu.f32 	%p4, %f1, 0f40874800;
	@%p4 bra 	$L__BB0_4;
	shr.u32 	%r21, %r2, 31;
	add.s32 	%r22, %r2, %r21;
	shr.s32 	%r23, %r22, 1;
	shl.b32 	%r24, %r23, 20;
	add.s32 	%r25, %r4, %r24;
	mov.b64 	%fd45, {%r3, %r25};
	sub.s32 	%r26, %r2, %r23;
	shl.b32 	%r27, %r26, 20;
	add.s32 	%r28, %r27, 1072693248;
	mov.b32 	%r29, 0;
	mov.b64 	%fd46, {%r29, %r28};
	mul.f64 	%fd106, %fd46, %fd45;
$L__BB0_4:
	mul.f64 	%fd47, %fd22, 0d3FF6A09E667F3BCD;
	mul.f64 	%fd48, %fd2, %fd47;
	mul.f64 	%fd49, %fd48, 0dBFE0000000000000;
	fma.rn.f64 	%fd8, %fd47, %fd1, %fd49;
	abs.f64 	%fd9, %fd8;
	setp.neu.f64 	%p5, %fd9, 0d7FF0000000000000;
	@%p5 bra 	$L__BB0_6;
	mov.f64 	%fd55, 0d0000000000000000;
	mul.rn.f64 	%fd108, %fd8, %fd55;
	mov.b32 	%r41, 1;
	bra.uni 	$L__BB0_9;
$L__BB0_6:
	mul.f64 	%fd50, %fd8, 0d3FE45F306DC9C883;
	cvt.rni.s32.f64 	%r40, %fd50;
	cvt.rn.f64.s32 	%fd51, %r40;
	fma.rn.f64 	%fd52, %fd51, 0dBFF921FB54442D18, %fd8;
	fma.rn.f64 	%fd53, %fd51, 0dBC91A62633145C00, %fd52;
	fma.rn.f64 	%fd108, %fd51, 0dB97B839A252049C0, %fd53;
	setp.ltu.f64 	%p6, %fd9, 0d41E0000000000000;
	@%p6 bra 	$L__BB0_8;
	{ // callseq 0, 0
	.param .b64 param0;
	st.param.f64 	[param0], %fd8;
	.param .align 16 .b8 retval0[16];
	call.uni (retval0), 
	__internal_trig_reduction_slowpathd, 
	(
	param0
	);
	ld.param.f64 	%fd108, [retval0];
	ld.param.b32 	%r40, [retval0+8];
	} // callseq 0
$L__BB0_8:
	add.s32 	%r41, %r40, 1;
$L__BB0_9:
	setp.neu.f64 	%p7, %fd9, 0d7FF0000000000000;
	shl.b32 	%r32, %r41, 6;
	cvt.u64.u32 	%rd2, %r32;
	and.b64  	%rd3, %rd2, 64;
	mov.u64 	%rd4, __cudart_sin_cos_coeffs;
	add.s64 	%rd5, %rd4, %rd3;
	mul.rn.f64 	%fd56, %fd108, %fd108;
	and.b32  	%r33, %r41, 1;
	setp.eq.b32 	%p8, %r33, 1;
	selp.f64 	%fd57, 0dBDA8FF8320FD8164, 0d3DE5DB65F9785EBA, %p8;
	ld.global.nc.v2.f64 	{%fd58, %fd59}, [%rd5];
	fma.rn.f64 	%fd60, %fd57, %fd56, %fd58;
	fma.rn.f64 	%fd61, %fd60, %fd56, %fd59;
	ld.global.nc.v2.f64 	{%fd62, %fd63}, [%rd5+16];
	fma.rn.f64 	%fd64, %fd61, %fd56, %fd62;
	fma.rn.f64 	%fd65, %fd64, %fd56, %fd63;
	ld.global.nc.v2.f64 	{%fd66, %fd67}, [%rd5+32];
	fma.rn.f64 	%fd68, %fd65, %fd56, %fd66;
	fma.rn.f64 	%fd69, %fd68, %fd56, %fd67;
	fma.rn.f64 	%fd70, %fd69, %fd108, %fd108;
	fma.rn.f64 	%fd71, %fd69, %fd56, 0d3FF0000000000000;
	selp.f64 	%fd72, %fd71, %fd70, %p8;
	and.b32  	%r34, %r41, 2;
	setp.eq.s32 	%p9, %r34, 0;
	mov.f64 	%fd73, 0d0000000000000000;
	sub.f64 	%fd74, %fd73, %fd72;
	selp.f64 	%fd15, %fd72, %fd74, %p9;
	@%p7 bra 	$L__BB0_11;
	mov.f64 	%fd80, 0d0000000000000000;
	mul.rn.f64 	%fd109, %fd8, %fd80;
	mov.b32 	%r42, 0;
	bra.uni 	$L__BB0_13;
$L__BB0_11:
	mul.f64 	%fd75, %fd8, 0d3FE45F306DC9C883;
	cvt.rni.s32.f64 	%r42, %fd75;
	cvt.rn.f64.s32 	%fd76, %r42;
	fma.rn.f64 	%fd77, %fd76, 0dBFF921FB54442D18, %fd8;
	fma.rn.f64 	%fd78, %fd76, 0dBC91A62633145C00, %fd77;
	fma.rn.f64 	%fd109, %fd76, 0dB97B839A252049C0, %fd78;
	setp.ltu.f64 	%p10, %fd9, 0d41E0000000000000;
	@%p10 bra 	$L__BB0_13;
	{ // callseq 1, 0
	.param .b64 param0;
	st.param.f64 	[param0], %fd8;
	.param .align 16 .b8 retval0[16];
	call.uni (retval0), 
	__internal_trig_reduction_slowpathd, 
	(
	param0
	);
	ld.param.f64 	%fd109, [retval0];
	ld.param.b32 	%r42, [retval0+8];
	} // callseq 1
$L__BB0_13:
	shl.b32 	%r37, %r42, 6;
	cvt.u64.u32 	%rd6, %r37;
	and.b64  	%rd7, %rd6, 64;
	add.s64 	%rd9, %rd4, %rd7;
	mul.rn.f64 	%fd81, %fd109, %fd109;
	and.b32  	%r38, %r42, 1;
	setp.eq.b32 	%p11, %r38, 1;
	selp.f64 	%fd82, 0dBDA8FF8320FD8164, 0d3DE5DB65F9785EBA, %p11;
	ld.global.nc.v2.f64 	{%fd83, %fd84}, [%rd9];
	fma.rn.f64 	%fd85, %fd82, %fd81, %fd83;
	fma.rn.f64 	%fd86, %fd85, %fd81, %fd84;
	ld.global.nc.v2.f64 	{%fd87, %fd88}, [%rd9+16];
	fma.rn.f64 	%fd89, %fd86, %fd81, %fd87;
	fma.rn.f64 	%fd90, %fd89, %fd81, %fd88;
	ld.global.nc.v2.f64 	{%fd91, %fd92}, [%rd9+32];
	fma.rn.f64 	%fd93, %fd90, %fd81, %fd91;
	fma.rn.f64 	%fd94, %fd93, %fd81, %fd92;
	fma.rn.f64 	%fd95, %fd94, %fd109, %fd109;
	fma.rn.f64 	%fd96, %fd94, %fd81, 0d3FF0000000000000;
	selp.f64 	%fd97, %fd96, %fd95, %p11;
	and.b32  	%r39, %r42, 2;
	setp.eq.s32 	%p12, %r39, 0;
	mov.f64 	%fd98, 0d0000000000000000;
	sub.f64 	%fd99, %fd98, %fd97;
	selp.f64 	%fd100, %fd97, %fd99, %p12;
	mul.f64 	%fd101, %fd106, 0d3FE8093870155910;
	sqrt.rn.f64 	%fd102, %fd20;
	mul.f64 	%fd103, %fd102, %fd101;
	mul.f64 	%fd104, %fd103, %fd15;
	mul.f64 	%fd105, %fd103, %fd100;
	cvta.to.global.u64 	%rd10, %rd1;
	mul.wide.s32 	%rd11, %r1, 16;
	add.s64 	%rd12, %rd10, %rd11;
	st.global.v2.f64 	[%rd12], {%fd104, %fd105};
$L__BB0_14:
	ret;

}
	// .globl	_Z13kernelSetFockP7double2idi
.visible .entry _Z13kernelSetFockP7double2idi(
	.param .u64 .ptr .align 1 _Z13kernelSetFockP7double2idi_param_0,
	.param .u32 _Z13kernelSetFockP7double2idi_param_1,
	.param .f64 _Z13kernelSetFockP7double2idi_param_2,
	.param .u32 _Z13kernelSetFockP7double2idi_param_3
)
{
	.reg .pred 	%p<10>;
	.reg .b32 	%r<44>;
	.reg .b32 	%f<3>;
	.reg .b64 	%rd<5>;
	.reg .b64 	%fd<110>;

	ld.param.u64 	%rd1, [_Z13kernelSetFockP7double2idi_param_0];
	ld.param.u32 	%r16, [_Z13kernelSetFockP7double2idi_param_1];
	ld.param.f64 	%fd21, [_Z13kernelSetFockP7double2idi_param_2];
	ld.param.u32 	%r17, [_Z13kernelSetFockP7double2idi_param_3];
	mov.u32 	%r18, %ctaid.x;
	mov.u32 	%r19, %ntid.x;
	mov.u32 	%r20, %tid.x;
	mad.lo.s32 	%r1, %r18, %r19, %r20;
	setp.ge.s32 	%p1, %r1, %r16;
	@%p1 bra 	$L__BB1_13;
	cvt.rn.f64.s32 	%fd22, %r1;
	add.s32 	%r21, %r16, -1;
	cvt.rn.f64.s32 	%fd23, %r21;
	fma.rn.f64 	%fd24, %fd23, 0dBFE0000000000000, %fd22;
	mul.f64 	%fd1, %fd21, %fd24;
	mul.f64 	%fd25, %fd1, 0dBFE0000000000000;
	mul.f64 	%fd2, %fd1, %fd25;
	fma.rn.f64 	%fd26, %fd2, 0d3FF71547652B82FE, 0d4338000000000000;
	{
	.reg .b32 %temp; 
	mov.b64 	{%r2, %temp}, %fd26;
	}
	mov.f64 	%fd27, 0dC338000000000000;
	add.rn.f64 	%fd28, %fd26, %fd27;
	fma.rn.f64 	%fd29, %fd28, 0dBFE62E42FEFA39EF, %fd2;
	fma.rn.f64 	%fd30, %fd28, 0dBC7ABC9E3B39803F, %fd29;
	fma.rn.f64 	%fd31, %fd30, 0d3E5ADE1569CE2BDF, 0d3E928AF3FCA213EA;
	fma.rn.f64 	%fd32, %fd31, %fd30, 0d3EC71DEE62401315;
	fma.rn.f64 	%fd33, %fd32, %fd30, 0d3EFA01997C89EB71;
	fma.rn.f64 	%fd34, %fd33, %fd30, 0d3F2A01A014761F65;
	fma.rn.f64 	%fd35, %fd34, %fd30, 0d3F56C16C1852B7AF;
	fma.rn.f64 	%fd36, %fd35, %fd30, 0d3F81111111122322;
	fma.rn.f64 	%fd37, %fd36, %fd30, 0d3FA55555555502A1;
	fma.rn.f64 	%fd38, %fd37, %fd30, 0d3FC5555555555511;
	fma.rn.f64 	%fd39, %fd38, %fd30, 0d3FE000000000000B;
	fma.rn.f64 	%fd40, %fd39, %fd30, 0d3FF0000000000000;
	fma.rn.f64 	%fd41, %fd40, %fd30, 0d3FF0000000000000;
	{
	.reg .b32 %temp; 
	mov.b64 	{%r3, %temp}, %fd41;
	}
	{
	.reg .b32 %temp; 
	mov.b64 	{%temp, %r4}, %fd41;
	}
	shl.b32 	%r22, %r2, 20;
	add.s32 	%r23, %r22, %r4;
	mov.b64 	%fd100, {%r3, %r23};
	{
	.reg .b32 %temp; 
	mov.b64 	{%temp, %r24}, %fd2;
	}
	mov.b32 	%f2, %r24;
	abs.f32 	%f1, %f2;
	setp.lt.f32 	%p2, %f1, 0f4086232B;
	@%p2 bra 	$L__BB1_4;
	setp.lt.f64 	%p3, %fd2, 0d0000000000000000;
	add.f64 	%fd42, %fd2, 0d7FF0000000000000;
	selp.f64 	%fd100, 0d0000000000000000, %fd42, %p3;
	setp.geu.f32 	%p4, %f1, 0f40874800;
	@%p4 bra 	$L__BB1_4;
	shr.u32 	%r25, %r2, 31;
	add.s32 	%r26, %r2, %r25;
	shr.s32 	%r27, %r26, 1;
	shl.b32 	%r28, %r27, 20;
	add.s32 	%r29, %r4, %r28;
	mov.b64 	%fd43, {%r3, %r29};
	sub.s32 	%r30, %r2, %r27;
	shl.b32 	%r31, %r30, 20;
	add.s32 	%r32, %r31, 1072693248;
	mov.b32 	%r33, 0;
	mov.b64 	%fd44, {%r33, %r32};
	mul.f64 	%fd100, %fd44, %fd43;
$L__BB1_4:
	mul.f64 	%fd45, %fd100, 0d3FE8093870155910;
	sqrt.rn.f64 	%fd46, %fd21;
	mul.f64 	%fd109, %fd46, %fd45;
	setp.lt.s32 	%p5, %r17, 1;
	@%p5 bra 	$L__BB1_12;
	and.b32  	%r5, %r17, 3;
	setp.lt.u32 	%p6, %r17, 4;
	mov.f64 	%fd106, 0d0000000000000000;
	mov.b32 	%r43, 1;
	@%p6 bra 	$L__BB1_9;
	and.b32  	%r6, %r17, 2147483644;
	mov.f64 	%fd106, 0d0000000000000000;
	mov.f64 	%fd101, 0d3FF0000000000000;
	mov.b32 	%r40, 0;
$L__BB1_7:
	add.s32 	%r36, %r40, 1;
	cvt.rn.f64.u32 	%fd51, %r36;
	mov.f64 	%fd52, 0d4000000000000000;
	div.rn.f64 	%fd53, %fd52, %fd51;
	sqrt.rn.f64 	%fd54, %fd53;
	mul.f64 	%fd55, %fd1, %fd54;
	mul.f64 	%fd56, %fd109, %fd55;
	cvt.rn.f64.s32 	%fd57, %r40;
	div.rn.f64 	%fd58, %fd57, %fd51;
	sqrt.rn.f64 	%fd59, %fd58;
	mul.f64 	%fd60, %fd106, %fd59;
	sub.f64 	%fd61, %fd56, %fd60;
	add.s32 	%r37, %r40, 2;
	cvt.rn.f64.u32 	%fd62, %r37;
	div.rn.f64 	%fd63, %fd52, %fd62;
	sqrt.rn.f64 	%fd64, %fd63;
	mul.f64 	%fd65, %fd1, %fd64;
	mul.f64 	%fd66, %fd61, %fd65;
	div.rn.f64 	%fd67, %fd101, %fd62;
	sqrt.rn.f64 	%fd68, %fd67;
	mul.f64 	%fd69, %fd109, %fd68;
	sub.f64 	%fd70, %fd66, %fd69;
	add.s32 	%r38, %r40, 3;
	cvt.rn.f64.u32 	%fd71, %r38;
	div.rn.f64 	%fd72, %fd52, %fd71;
	sqrt.rn.f64 	%fd73, %fd72;
	mul.f64 	%fd74, %fd1, %fd73;
	mul.f64 	%fd75, %fd70, %fd74;
	cvt.rn.f64.s32 	%fd76, %r37;
	div.rn.f64 	%fd77, %fd76, %fd71;
	sqrt.rn.f64 	%fd78, %fd77;
	mul.f64 	%fd79, %fd61, %fd78;
	sub.f64 	%fd106, %fd75, %fd79;
	add.s32 	%r40, %r40, 4;
	cvt.rn.f64.u32 	%fd80, %r40;
	div.rn.f64 	%fd81, %fd52, %fd80;
	sqrt.rn.f64 	%fd82, %fd81;
	mul.f64 	%fd83, %fd1, %fd82;
	mul.f64 	%fd84, %fd106, %fd83;
	cvt.rn.f64.s32 	%fd85, %r38;
	div.rn.f64 	%fd86, %fd85, %fd80;
	sqrt.rn.f64 	%fd87, %fd86;
	mul.f64 	%fd88, %fd70, %fd87;
	sub.f64 	%fd109, %fd84, %fd88;
	add.f64 	%fd101, %fd101, 0d4010000000000000;
	setp.ne.s32 	%p7, %r40, %r6;
	@%p7 bra 	$L__BB1_7;
	add.s32 	%r43, %r40, 1;
$L__BB1_9:
	setp.eq.s32 	%p8, %r5, 0;
	@%p8 bra 	$L__BB1_12;
	neg.s32 	%r42, %r5;
$L__BB1_11:
	.pragma "nounroll";
	mov.f64 	%fd17, %fd109;
	cvt.rn.f64.u32 	%fd89, %r43;
	mov.f64 	%fd90, 0d4000000000000000;
	div.rn.f64 	%fd91, %fd90, %fd89;
	sqrt.rn.f64 	%fd92, %fd91;
	mul.f64 	%fd93, %fd1, %fd92;
	mul.f64 	%fd94, %fd17, %fd93;
	add.s32 	%r39, %r43, -1;
	cvt.rn.f64.s32 	%fd95, %r39;
	div.rn.f64 	%fd96, %fd95, %fd89;
	sqrt.rn.f64 	%fd97, %fd96;
	mul.f64 	%fd98, %fd106, %fd97;
	sub.f64 	%fd109, %fd94, %fd98;
	add.s32 	%r42, %r42, 1;
	setp.ne.s32 	%p9, %r42, 0;
	add.s32 	%r43, %r43, 1;
	mov.f64 	%fd106, %fd17;
	@%p9 bra 	$L__BB1_11;
$L__BB1_12:
	cvta.to.global.u64 	%rd2, %rd1;
	mul.wide.s32 	%rd3, %r1, 16;
	add.s64 	%rd4, %rd2, %rd3;
	mov.f64 	%fd99, 0d0000000000000000;
	st.global.v2.f64 	[%rd4], {%fd109, %fd99};
$L__BB1_13:
	ret;

}
	// .globl	_Z14kernelSetFocksP7double2idPKS_i
.visible .entry _Z14kernelSetFocksP7double2idPKS_i(
	.param .u64 .ptr .align 1 _Z14kernelSetFocksP7double2idPKS_i_param_0,
	.param .u32 _Z14kernelSetFocksP7double2idPKS_i_param_1,
	.param .f64 _Z14kernelSetFocksP7double2idPKS_i_param_2,
	.param .u64 .ptr .align 1 _Z14kernelSetFocksP7double2idPKS_i_param_3,
	.param .u32 _Z14kernelSetFocksP7double2idPKS_i_param_4
)
{
	.reg .pred 	%p<15>;
	.reg .b32 	%r<48>;
	.reg .b32 	%f<3>;
	.reg .b64 	%rd<18>;
	.reg .b64 	%fd<224>;

	ld.param.u32 	%r15, [_Z14kernelSetFocksP7double2idPKS_i_param_1];
	ld.param.f64 	%fd45, [_Z14kernelSetFocksP7double2idPKS_i_param_2];
	ld.param.u64 	%rd7, [_Z14kernelSetFocksP7double2idPKS_i_param_3];
	ld.param.u32 	%r16, [_Z14kernelSetFocksP7double2idPKS_i_param_4];
	cvta.to.global.u64 	%rd1, %rd7;
	mov.u32 	%r17, %ctaid.x;
	mov.u32 	%r18, %ntid.x;
	mov.u32 	%r19, %tid.x;
	mad.lo.s32 	%r1, %r17, %r18, %r19;
	setp.ge.s32 	%p1, %r1, %r15;
	@%p1 bra 	$L__BB2_20;
	cvt.rn.f64.s32 	%fd46, %r1;
	add.s32 	%r20, %r15, -1;
	cvt.rn.f64.s32 	%fd47, %r20;
	fma.rn.f64 	%fd48, %fd47, 0dBFE0000000000000, %fd46;
	mul.f64 	%fd1, %fd45, %fd48;
	mul.f64 	%fd49, %fd1, 0dBFE0000000000000;
	mul.f64 	%fd2, %fd1, %fd49;
	fma.rn.f64 	%fd50, %fd2, 0d3FF71547652B82FE, 0d4338000000000000;
	{
	.reg .b32 %temp; 
	mov.b64 	{%r2, %temp}, %fd50;
	}
	mov.f64 	%fd51, 0dC338000000000000;
	add.rn.f64 	%fd52, %fd50, %fd51;
	fma.rn.f64 	%fd53, %fd52, 0dBFE62E42FEFA39EF, %fd2;
	fma.rn.f64 	%fd54, %fd52, 0dBC7ABC9E3B39803F, %fd53;
	fma.rn.f64 	%fd55, %fd54, 0d3E5ADE1569CE2BDF, 0d3E928AF3FCA213EA;
	fma.rn.f64 	%fd56, %fd55, %fd54, 0d3EC71DEE62401315;
	fma.rn.f64 	%fd57, %fd56, %fd54, 0d3EFA01997C89EB71;
	fma.rn.f64 	%fd58, %fd57, %fd54, 0d3F2A01A014761F65;
	fma.rn.f64 	%fd59, %fd58, %fd54, 0d3F56C16C1852B7AF;
	fma.rn.f64 	%fd60, %fd59, %fd54, 0d3F81111111122322;
	fma.rn.f64 	%fd61, %fd60, %fd54, 0d3FA55555555502A1;
	fma.rn.f64 	%fd62, %fd61, %fd54, 0d3FC5555555555511;
	fma.rn.f64 	%fd63, %fd62, %fd54, 0d3FE000000000000B;
	fma.rn.f64 	%fd64, %fd63, %fd54, 0d3FF0000000000000;
	fma.rn.f64 	%fd65, %fd64, %fd54, 0d3FF0000000000000;
	{
	.reg .b32 %temp; 
	mov.b64 	{%r3, %temp}, %fd65;
	}
	{
	.reg .b32 %temp; 
	mov.b64 	{%temp, %r4}, %fd65;
	}
	shl.b32 	%r21, %r2, 20;
	add.s32 	%r22, %r21, %r4;
	mov.b64 	%fd199, {%r3, %r22};
	{
	.reg .b32 %temp; 
	mov.b64 	{%temp, %r23}, %fd2;
	}
	mov.b32 	%f2, %r23;
	abs.f32 	%f1, %f2;
	setp.lt.f32 	%p2, %f1, 0f4086232B;
	@%p2 bra 	$L__BB2_4;
	setp.lt.f64 	%p3, %fd2, 0d0000000000000000;
	add.f64 	%fd66, %fd2, 0d7FF0000000000000;
	selp.f64 	%fd199, 0d0000000000000000, %fd66, %p3;
	setp.geu.f32 	%p4, %f1, 0f40874800;
	@%p4 bra 	$L__BB2_4;
	shr.u32 	%r24, %r2, 31;
	add.s32 	%r25, %r2, %r24;
	shr.s32 	%r26, %r25, 1;
	shl.b32 	%r27, %r26, 20;
	add.s32 	%r28, %r4, %r27;
	mov.b64 	%fd67, {%r3, %r28};
	sub.s32 	%r29, %r2, %r26;
	shl.b32 	%r30, %r29, 20;
	add.s32 	%r31, %r30, 1072693248;
	mov.b32 	%r32, 0;
	mov.b64 	%fd68, {%r32, %r31};
	mul.f64 	%fd199, %fd68, %fd67;
$L__BB2_4:
	mul.f64 	%fd70, %fd199, 0d3FE8093870155910;
	sqrt.rn.f64 	%fd71, %fd45;
	mul.f64 	%fd206, %fd71, %fd70;
	setp.lt.s32 	%p5, %r16, 1;
	mov.f64 	%fd222, 0d0000000000000000;
	mov.f64 	%fd223, %fd222;
	@%p5 bra 	$L__BB2_19;
	setp.lt.u32 	%p6, %r16, 4;
	mov.b32 	%r47, 0;
	mov.f64 	%fd223, 0d0000000000000000;
	mov.f64 	%fd222, %fd223;
	mov.f64 	%fd205, %fd223;
	@%p6 bra 	$L__BB2_10;
	and.b32  	%r35, %r16, 2147483644;
	neg.s32 	%r45, %r35;
	add.s64 	%rd17, %rd1, 32;
	mov.f64 	%fd223, 0d0000000000000000;
	mov.b32 	%r44, 1;
	mov.f64 	%fd202, %fd223;
$L__BB2_7:
	.pragma "nounroll";
	setp.eq.s32 	%p7, %r44, 1;
	@%p7 bra 	$L__BB2_9;
	add.s32 	%r36, %r44, -1;
	cvt.rn.f64.u32 	%fd75, %r36;
	mov.f64 	%fd76, 0d4000000000000000;
	div.rn.f64 	%fd77, %fd76, %fd75;
	sqrt.rn.f64 	%fd78, %fd77;
	mul.f64 	%fd79, %fd1, %fd78;
	mul.f64 	%fd80, %fd206, %fd79;
	add.s32 	%r37, %r44, -2;
	cvt.rn.f64.u32 	%fd81, %r37;
	div.rn.f64 	%fd82, %fd81, %fd75;
	sqrt.rn.f64 	%fd83, %fd82;
	mul.f64 	%fd84, %fd205, %fd83;
	sub.f64 	%fd13, %fd80, %fd84;
	mov.f64 	%fd205, %fd206;
	mov.f64 	%fd206, %fd13;
$L__BB2_9:
	and.b32  	%r47, %r16, 2147483644;
	ld.global.v2.f64 	{%fd85, %fd86}, [%rd17+-32];
	mul.f64 	%fd87, %fd206, %fd85;
	mul.f64 	%fd88, %fd86, 0d0000000000000000;
	sub.f64 	%fd89, %fd87, %fd88;
	mul.f64 	%fd90, %fd206, %fd86;
	fma.rn.f64 	%fd91, %fd85, 0d0000000000000000, %fd90;
	add.f64 	%fd92, %fd223, %fd89;
	add.f64 	%fd93, %fd222, %fd91;
	add.s32 	%r38, %r44, 2;
	cvt.rn.f64.u32 	%fd94, %r44;
	mov.f64 	%fd95, 0d4000000000000000;
	div.rn.f64 	%fd96, %fd95, %fd94;
	sqrt.rn.f64 	%fd97, %fd96;
	mul.f64 	%fd98, %fd1, %fd97;
	mul.f64 	%fd99, %fd206, %fd98;
	div.rn.f64 	%fd100, %fd202, %fd94;
	sqrt.rn.f64 	%fd101, %fd100;
	mul.f64 	%fd102, %fd205, %fd101;
	sub.f64 	%fd103, %fd99, %fd102;
	ld.global.v2.f64 	{%fd104, %fd105}, [%rd17+-16];
	mul.f64 	%fd106, %fd103, %fd104;
	mul.f64 	%fd107, %fd105, 0d0000000000000000;
	sub.f64 	%fd108, %fd106, %fd107;
	mul.f64 	%fd109, %fd103, %fd105;
	fma.rn.f64 	%fd110, %fd104, 0d0000000000000000, %fd109;
	add.f64 	%fd111, %fd92, %fd108;
	add.f64 	%fd112, %fd93, %fd110;
	add.s32 	%r39, %r44, 1;
	cvt.rn.f64.u32 	%fd113, %r39;
	div.rn.f64 	%fd114, %fd95, %fd113;
	sqrt.rn.f64 	%fd115, %fd114;
	mul.f64 	%fd116, %fd1, %fd115;
	mul.f64 	%fd117, %fd103, %fd116;
	div.rn.f64 	%fd118, %fd94, %fd113;
	sqrt.rn.f64 	%fd119, %fd118;
	mul.f64 	%fd120, %fd206, %fd119;
	sub.f64 	%fd205, %fd117, %fd120;
	ld.global.v2.f64 	{%fd121, %fd122}, [%rd17];
	mul.f64 	%fd123, %fd205, %fd121;
	mul.f64 	%fd124, %fd122, 0d0000000000000000;
	sub.f64 	%fd125, %fd123, %fd124;
	mul.f64 	%fd126, %fd205, %fd122;
	fma.rn.f64 	%fd127, %fd121, 0d0000000000000000, %fd126;
	add.f64 	%fd128, %fd111, %fd125;
	add.f64 	%fd129, %fd112, %fd127;
	cvt.rn.f64.u32 	%fd130, %r38;
	div.rn.f64 	%fd131, %fd95, %fd130;
	sqrt.rn.f64 	%fd132, %fd131;
	mul.f64 	%fd133, %fd1, %fd132;
	mul.f64 	%fd134, %fd205, %fd133;
	div.rn.f64 	%fd135, %fd113, %fd130;
	sqrt.rn.f64 	%fd136, %fd135;
	mul.f64 	%fd137, %fd103, %fd136;
	sub.f64 	%fd206, %fd134, %fd137;
	ld.global.v2.f64 	{%fd138, %fd139}, [%rd17+16];
	mul.f64 	%fd140, %fd206, %fd138;
	mul.f64 	%fd141, %fd139, 0d0000000000000000;
	sub.f64 	%fd142, %fd140, %fd141;
	mul.f64 	%fd143, %fd206, %fd139;
	fma.rn.f64 	%fd144, %fd138, 0d0000000000000000, %fd143;
	add.f64 	%fd223, %fd128, %fd142;
	add.f64 	%fd222, %fd129, %fd144;
	add.f64 	%fd202, %fd202, 0d4010000000000000;
	add.s32 	%r45, %r45, 4;
	add.s32 	%r44, %r44, 4;
	add.s64 	%rd17, %rd17, 64;
	setp.ne.s32 	%p8, %r45, 0;
	@%p8 bra 	$L__BB2_7;
$L__BB2_10:
	and.b32  	%r12, %r16, 3;
	setp.eq.s32 	%p9, %r12, 0;
	@%p9 bra 	$L__BB2_19;
	ld.param.u64 	%rd16, [_Z14kernelSetFocksP7double2idPKS_i_param_3];
	cvta.to.global.u64 	%rd5, %rd16;
	setp.eq.s32 	%p10, %r12, 1;
	@%p10 bra 	$L__BB2_15;
	setp.eq.s32 	%p11, %r47, 0;
	@%p11 bra 	$L__BB2_14;
	cvt.rn.f64.u32 	%fd146, %r47;
	mov.f64 	%fd147, 0d4000000000000000;
	div.rn.f64 	%fd148, %fd147, %fd146;
	sqrt.rn.f64 	%fd149, %fd148;
	mul.f64 	%fd150, %fd1, %fd149;
	mul.f64 	%fd151, %fd206, %fd150;
	add.s32 	%r40, %r47, -1;
	cvt.rn.f64.u32 	%fd152, %r40;
	div.rn.f64 	%fd153, %fd152, %fd146;
	sqrt.rn.f64 	%fd154, %fd153;
	mul.f64 	%fd155, %fd205, %fd154;
	sub.f64 	%fd27, %fd151, %fd155;
	mov.f64 	%fd205, %fd206;
	mov.f64 	%fd206, %fd27;
$L__BB2_14:
	mov.f64 	%fd29, %fd206;
	mul.wide.u32 	%rd8, %r47, 16;
	add.s64 	%rd9, %rd5, %rd8;
	ld.global.v2.f64 	{%fd156, %fd157}, [%rd9];
	mul.f64 	%fd158, %fd29, %fd156;
	mul.f64 	%fd159, %fd157, 0d0000000000000000;
	sub.f64 	%fd160, %fd158, %fd159;
	mul.f64 	%fd161, %fd29, %fd157;
	fma.rn.f64 	%fd162, %fd156, 0d0000000000000000, %fd161;
	add.f64 	%fd163, %fd223, %fd160;
	add.f64 	%fd164, %fd222, %fd162;
	add.s32 	%r41, %r47, 1;
	cvt.rn.f64.u32 	%fd165, %r41;
	mov.f64 	%fd166, 0d4000000000000000;
	div.rn.f64 	%fd167, %fd166, %fd165;
	sqrt.rn.f64 	%fd168, %fd167;
	mul.f64 	%fd169, %fd1, %fd168;
	mul.f64 	%fd170, %fd29, %fd169;
	cvt.rn.f64.u32 	%fd171, %r47;
	div.rn.f64 	%fd172, %fd171, %fd165;
	sqrt.rn.f64 	%fd173, %fd172;
	mul.f64 	%fd174, %fd205, %fd173;
	sub.f64 	%fd206, %fd170, %fd174;
	ld.global.v2.f64 	{%fd175, %fd176}, [%rd9+16];
	mul.f64 	%fd177, %fd206, %fd175;
	mul.f64 	%fd178, %fd176, 0d0000000000000000;
	sub.f64 	%fd179, %fd177, %fd178;
	mul.f64 	%fd180, %fd206, %fd176;
	fma.rn.f64 	%fd181, %fd175, 0d0000000000000000, %fd180;
	add.f64 	%fd223, %fd163, %fd179;
	add.f64 	%fd222, %fd164, %fd181;
	add.s32 	%r47, %r47, 2;
	mov.f64 	%fd205, %fd29;
$L__BB2_15:
	and.b32  	%r42, %r16, 1;
	setp.eq.b32 	%p12, %r42, 1;
	not.pred 	%p13, %p12;
	@%p13 bra 	$L__BB2_19;
	setp.eq.s32 	%p14, %r47, 0;
	@%p14 bra 	$L__BB2_18;
	cvt.rn.f64.u32 	%fd182, %r47;
	mov.f64 	%fd183, 0d4000000000000000;
	div.rn.f64 	%fd184, %fd183, %fd182;
	sqrt.rn.f64 	%fd185, %fd184;
	mul.f64 	%fd186, %fd1, %fd185;
	mul.f64 	%fd187, %fd206, %fd186;
	add.s32 	%r43, %r47, -1;
	cvt.rn.f64.u32 	%fd188, %r43;
	div.rn.f64 	%fd189, %fd188, %fd182;
	sqrt.rn.f64 	%fd190, %fd189;
	mul.f64 	%fd191, %fd205, %fd190;
	sub.f64 	%fd206, %fd187, %fd191;
$L__BB2_18:
	mul.wide.u32 	%rd10, %r47, 16;
	add.s64 	%rd11, %rd5, %rd10;
	ld.global.v2.f64 	{%fd192, %fd193}, [%rd11];
	mul.f64 	%fd194, %fd206, %fd192;
	mul.f64 	%fd195, %fd193, 0d0000000000000000;
	sub.f64 	%fd196, %fd194, %fd195;
	mul.f64 	%fd197, %fd206, %fd193;
	fma.rn.f64 	%fd198, %fd192, 0d0000000000000000, %fd197;
	add.f64 	%fd223, %fd223, %fd196;
	add.f64 	%fd222, %fd222, %fd198;
$L__BB2_19:
	ld.param.u64 	%rd15, [_Z14kernelSetFocksP7double2idPKS_i_param_0];
	cvta.to.global.u64 	%rd12, %rd15;
	mul.wide.s32 	%rd13, %r1, 16;
	add.s64 	%rd14, %rd12, %rd13;
	st.global.v2.f64 	[%rd14], {%fd223, %fd222};
$L__BB2_20:
	ret;

}
	// .globl	_Z12kernelSetCatP7double2idPKS_S2_i
.visible .entry _Z12kernelSetCatP7double2idPKS_S2_i(
	.param .u64 .ptr .align 1 _Z12kernelSetCatP7double2idPKS_S2_i_param_0,
	.param .u32 _Z12kernelSetCatP7double2idPKS_S2_i_param_1,
	.param .f64 _Z12kernelSetCatP7double2idPKS_S2_i_param_2,
	.param .u64 .ptr .align 1 _Z12kernelSetCatP7double2idPKS_S2_i_param_3,
	.param .u64 .ptr .align 1 _Z12kernelSetCatP7double2idPKS_S2_i_param_4,
	.param .u32 _Z12kernelSetCatP7double2idPKS_S2_i_param_5
)
{
	.reg .pred 	%p<15>;
	.reg .b32 	%r<52>;
	.reg .b32 	%f<3>;
	.reg .b64 	%rd<24>;
	.reg .b64 	%fd<129>;

	ld.param.u32 	%r16, [_Z12kernelSetCatP7double2idPKS_S2_i_param_1];
	ld.param.f64 	%fd28, [_Z12kernelSetCatP7double2idPKS_S2_i_param_2];
	ld.param.u64 	%rd8, [_Z12kernelSetCatP7double2idPKS_S2_i_param_3];
	ld.param.u64 	%rd9, [_Z12kernelSetCatP7double2idPKS_S2_i_param_4];
	ld.param.u32 	%r17, [_Z12kernelSetCatP7double2idPKS_S2_i_param_5];
	mov.u32 	%r18, %ctaid.x;
	mov.u32 	%r19, %ntid.x;
	mov.u32 	%r20, %tid.x;
	mad.lo.s32 	%r1, %r18, %r19, %r20;
	setp.ge.s32 	%p1, %r1, %r16;
	@%p1 bra 	$L__BB3_17;
	cvt.rn.f64.s32 	%fd30, %r1;
	add.s32 	%r21, %r16, -1;
	cvt.rn.f64.s32 	%fd31, %r21;
	fma.rn.f64 	%fd32, %fd31, 0dBFE0000000000000, %fd30;
	mul.f64 	%fd1, %fd28, %fd32;
	setp.lt.s32 	%p2, %r17, 1;
	mov.f64 	%fd127, 0d0000000000000000;
	mov.f64 	%fd128, %fd127;
	@%p2 bra 	$L__BB3_16;
	sqrt.rn.f64 	%fd2, %fd28;
	neg.s32 	%r48, %r17;
	cvta.to.global.u64 	%rd22, %rd8;
	cvta.to.global.u64 	%rd23, %rd9;
	mov.f64 	%fd128, 0d0000000000000000;
	mov.u64 	%rd12, __cudart_sin_cos_coeffs;
	mov.f64 	%fd127, %fd128;
$L__BB3_3:
	ld.global.v2.f64 	{%fd34, %fd5}, [%rd22];
	mul.f64 	%fd6, %fd34, 0d3FF6A09E667F3BCD;
	sub.f64 	%fd35, %fd1, %fd6;
	mul.f64 	%fd36, %fd35, 0dBFE0000000000000;
	mul.f64 	%fd7, %fd35, %fd36;
	fma.rn.f64 	%fd37, %fd7, 0d3FF71547652B82FE, 0d4338000000000000;
	{
	.reg .b32 %temp; 
	mov.b64 	{%r4, %temp}, %fd37;
	}
	mov.f64 	%fd38, 0dC338000000000000;
	add.rn.f64 	%fd39, %fd37, %fd38;
	fma.rn.f64 	%fd40, %fd39, 0dBFE62E42FEFA39EF, %fd7;
	fma.rn.f64 	%fd41, %fd39, 0dBC7ABC9E3B39803F, %fd40;
	fma.rn.f64 	%fd42, %fd41, 0d3E5ADE1569CE2BDF, 0d3E928AF3FCA213EA;
	fma.rn.f64 	%fd43, %fd42, %fd41, 0d3EC71DEE62401315;
	fma.rn.f64 	%fd44, %fd43, %fd41, 0d3EFA01997C89EB71;
	fma.rn.f64 	%fd45, %fd44, %fd41, 0d3F2A01A014761F65;
	fma.rn.f64 	%fd46, %fd45, %fd41, 0d3F56C16C1852B7AF;
	fma.rn.f64 	%fd47, %fd46, %fd41, 0d3F81111111122322;
	fma.rn.f64 	%fd48, %fd47, %fd41, 0d3FA55555555502A1;
	fma.rn.f64 	%fd49, %fd48, %fd41, 0d3FC5555555555511;
	fma.rn.f64 	%fd50, %fd49, %fd41, 0d3FE000000000000B;
	fma.rn.f64 	%fd51, %fd50, %fd41, 0d3FF0000000000000;
	fma.rn.f64 	%fd52, %fd51, %fd41, 0d3FF0000000000000;
	{
	.reg .b32 %temp; 
	mov.b64 	{%r5, %temp}, %fd52;
	}
	{
	.reg .b32 %temp; 
	mov.b64 	{%temp, %r6}, %fd52;
	}
	shl.b32 	%r22, %r4, 20;
	add.s32 	%r23, %r22, %r6;
	mov.b64 	%fd123, {%r5, %r23};
	{
	.reg .b32 %temp; 
	mov.b64 	{%temp, %r24}, %fd7;
	}
	mov.b32 	%f2, %r24;
	abs.f32 	%f1, %f2;
	setp.lt.f32 	%p3, %f1, 0f4086232B;
	@%p3 bra 	$L__BB3_6;
	setp.lt.f64 	%p4, %fd7, 0d0000000000000000;
	add.f64 	%fd53, %fd7, 0d7FF0000000000000;
	selp.f64 	%fd123, 0d0000000000000000, %fd53, %p4;
	setp.geu.f32 	%p5, %f1, 0f40874800;
	@%p5 bra 	$L__BB3_6;
	shr.u32 	%r25, %r4, 31;
	add.s32 	%r26, %r4, %r25;
	shr.s32 	%r27, %r26, 1;
	shl.b32 	%r28, %r27, 20;
	add.s32 	%r29, %r6, %r28;
	mov.b64 	%fd54, {%r5, %r29};
	sub.s32 	%r30, %r4, %r27;
	shl.b32 	%r31, %r30, 20;
	add.s32 	%r32, %r31, 1072693248;
	mov.b32 	%r33, 0;
	mov.b64 	%fd55, {%r33, %r32};
	mul.f64 	%fd123, %fd55, %fd54;
$L__BB3_6:
	mul.f64 	%fd56, %fd5, 0d3FF6A09E667F3BCD;
	mul.f64 	%fd57, %fd6, %fd56;
	mul.f64 	%fd58, %fd57, 0dBFE0000000000000;
	fma.rn.f64 	%fd12, %fd1, %fd56, %fd58;
	abs.f64 	%fd13, %fd12;
	setp.neu.f64 	%p6, %fd13, 0d7FF0000000000000;
	@%p6 bra 	$L__BB3_8;
	mov.f64 	%fd64, 0d0000000000000000;
	mul.rn.f64 	%fd125, %fd12, %fd64;
	mov.b32 	%r50, 1;
	bra.uni 	$L__BB3_11;
$L__BB3_8:
	mul.f64 	%fd59, %fd12, 0d3FE45F306DC9C883;
	cvt.rni.s32.f64 	%r49, %fd59;
	cvt.rn.f64.s32 	%fd60, %r49;
	fma.rn.f64 	%fd61, %fd60, 0dBFF921FB54442D18, %fd12;
	fma.rn.f64 	%fd62, %fd60, 0dBC91A62633145C00, %fd61;
	fma.rn.f64 	%fd125, %fd60, 0dB97B839A252049C0, %fd62;
	setp.ltu.f64 	%p7, %fd13, 0d41E0000000000000;
	@%p7 bra 	$L__BB3_10;
	{ // callseq 2, 0
	.param .b64 param0;
	st.param.f64 	[param0], %fd12;
	.param .align 16 .b8 retval0[16];
	call.uni (retval0), 
	__internal_trig_reduction_slowpathd, 
	(
	param0
	);
	ld.param.f64 	%fd125, [retval0];
	ld.param.b32 	%r49, [retval0+8];
	} // callseq 2
$L__BB3_10:
	add.s32 	%r50, %r49, 1;
$L__BB3_11:
	setp.neu.f64 	%p8, %fd13, 0d7FF0000000000000;
	shl.b32 	%r36, %r50, 6;
	cvt.u64.u32 	%rd10, %r36;
	and.b64  	%rd11, %rd10, 64;
	add.s64 	%rd13, %rd12, %rd11;
	mul.rn.f64 	%fd65, %fd125, %fd125;
	and.b32  	%r37, %r50, 1;
	setp.eq.b32 	%p9, %r37, 1;
	selp.f64 	%fd66, 0dBDA8FF8320FD8164, 0d3DE5DB65F9785EBA, %p9;
	ld.global.nc.v2.f64 	{%fd67, %fd68}, [%rd13];
	fma.rn.f64 	%fd69, %fd66, %fd65, %fd67;
	fma.rn.f64 	%fd70, %fd69, %fd65, %fd68;
	ld.global.nc.v2.f64 	{%fd71, %fd72}, [%rd13+16];
	fma.rn.f64 	%fd73, %fd70, %fd65, %fd71;
	fma.rn.f64 	%fd74, %fd73, %fd65, %fd72;
	ld.global.nc.v2.f64 	{%fd75, %fd76}, [%rd13+32];
	fma.rn.f64 	%fd77, %fd74, %fd65, %fd75;
	fma.rn.f64 	%fd78, %fd77, %fd65, %fd76;
	fma.rn.f64 	%fd79, %fd78, %fd125, %fd125;
	fma.rn.f64 	%fd80, %fd78, %fd65, 0d3FF0000000000000;
	selp.f64 	%fd81, %fd80, %fd79, %p9;
	and.b32  	%r38, %r50, 2;
	setp.eq.s32 	%p10, %r38, 0;
	mov.f64 	%fd82, 0d0000000000000000;
	sub.f64 	%fd83, %fd82, %fd81;
	selp.f64 	%fd19, %fd81, %fd83, %p10;
	@%p8 bra 	$L__BB3_13;
	mov.f64 	%fd89, 0d0000000000000000;
	mul.rn.f64 	%fd126, %fd12, %fd89;
	mov.b32 	%r51, 0;
	bra.uni 	$L__BB3_15;
$L__BB3_13:
	mul.f64 	%fd84, %fd12, 0d3FE45F306DC9C883;
	cvt.rni.s32.f64 	%r51, %fd84;
	cvt.rn.f64.s32 	%fd85, %r51;
	fma.rn.f64 	%fd86, %fd85, 0dBFF921FB54442D18, %fd12;
	fma.rn.f64 	%fd87, %fd85, 0dBC91A62633145C00, %fd86;
	fma.rn.f64 	%fd126, %fd85, 0dB97B839A252049C0, %fd87;
	setp.ltu.f64 	%p11, %fd13, 0d41E0000000000000;
	@%p11 bra 	$L__BB3_15;
	{ // callseq 3, 0
	.param .b64 param0;
	st.param.f64 	[param0], %fd12;
	.param .align 16 .b8 retval0[16];
	call.uni (retval0), 
	__internal_trig_reduction_slowpathd, 
	(
	param0
	);
	ld.param.f64 	%fd126, [retval0];
	ld.param.b32 	%r51, [retval0+8];
	} // callseq 3
$L__BB3_15:
	shl.b32 	%r41, %r51, 6;
	cvt.u64.u32 	%rd14, %r41;
	and.b64  	%rd15, %rd14, 64;
	add.s64 	%rd17, %rd12, %rd15;
	mul.rn.f64 	%fd90, %fd126, %fd126;
	and.b32  	%r42, %r51, 1;
	setp.eq.b32 	%p12, %r42, 1;
	selp.f64 	%fd91, 0dBDA8FF8320FD8164, 0d3DE5DB65F9785EBA, %p12;
	ld.global.nc.v2.f64 	{%fd92, %fd93}, [%rd17];
	fma.rn.f64 	%fd94, %fd91, %fd90, %fd92;
	fma.rn.f64 	%fd95, %fd94, %fd90, %fd93;
	ld.global.nc.v2.f64 	{%fd96, %fd97}, [%rd17+16];
	fma.rn.f64 	%fd98, %fd95, %fd90, %fd96;
	fma.rn.f64 	%fd99, %fd98, %fd90, %fd97;
	ld.global.nc.v2.f64 	{%fd100, %fd101}, [%rd17+32];
	fma.rn.f64 	%fd102, %fd99, %fd90, %fd100;
	fma.rn.f64 	%fd103, %fd102, %fd90, %fd101;
	fma.rn.f64 	%fd104, %fd103, %fd126, %fd126;
	fma.rn.f64 	%fd105, %fd103, %fd90, 0d3FF0000000000000;
	selp.f64 	%fd106, %fd105, %fd104, %p12;
	and.b32  	%r43, %r51, 2;
	setp.eq.s32 	%p13, %r43, 0;
	mov.f64 	%fd107, 0d0000000000000000;
	sub.f64 	%fd108, %fd107, %fd106;
	selp.f64 	%fd109, %fd106, %fd108, %p13;
	mul.f64 	%fd110, %fd123, 0d3FE8093870155910;
	mul.f64 	%fd111, %fd2, %fd110;
	mul.f64 	%fd112, %fd111, %fd19;
	mul.f64 	%fd113, %fd111, %fd109;
	ld.global.v2.f64 	{%fd114, %fd115}, [%rd23];
	mul.f64 	%fd116, %fd112, %fd114;
	mul.f64 	%fd117, %fd115, %fd113;
	sub.f64 	%fd118, %fd116, %fd117;
	mul.f64 	%fd119, %fd114, %fd113;
	fma.rn.f64 	%fd120, %fd112, %fd115, %fd119;
	add.f64 	%fd128, %fd128, %fd118;
	add.f64 	%fd127, %fd127, %fd120;
	add.s32 	%r48, %r48, 1;
	setp.ne.s32 	%p14, %r48, 0;
	add.s64 	%rd23, %rd23, 16;
	add.s64 	%rd22, %rd22, 16;
	@%p14 bra 	$L__BB3_3;
$L__BB3_16:
	ld.param.u64 	%rd21, [_Z12kernelSetCatP7double2idPKS_S2_i_param_0];
	mov.u32 	%r44, %ctaid.x;
	mov.u32 	%r45, %ntid.x;
	mov.u32 	%r46, %tid.x;
	mad.lo.s32 	%r47, %r44, %r45, %r46;
	cvta.to.global.u64 	%rd18, %rd21;
	mul.wide.s32 	%rd19, %r47, 16;
	add.s64 	%rd20, %rd18, %rd19;
	st.global.v2.f64 	[%rd20], {%fd128, %fd127};
$L__BB3_17:
	ret;

}
	// .globl	_Z25kernelComputeRegisterNormPdPK7double2i
.visible .entry _Z25kernelComputeRegisterNormPdPK7double2i(
	.param .u64 .ptr .align 1 _Z25kernelComputeRegisterNormPdPK7double2i_param_0,
	.param .u64 .ptr .align 1 _Z25kernelComputeRegisterNormPdPK7double2i_param_1,
	.param .u32 _Z25kernelComputeRegisterNormPdPK7double2i_param_2
)
{
	.reg .pred 	%p<7>;
	.reg .b32 	%r<19>;
	.reg .b64 	%rd<9>;
	.reg .b64 	%fd<16>;

	ld.param.u64 	%rd2, [_Z25kernelComputeRegisterNormPdPK7double2i_param_0];
	ld.param.u64 	%rd3, [_Z25kernelComputeRegisterNormPdPK7double2i_param_1];
	ld.param.u32 	%r11, [_Z25kernelComputeRegisterNormPdPK7double2i_param_2];
	mov.u32 	%r1, %ctaid.x;
	mov.u32 	%r18, %ntid.x;
	mov.u32 	%r3, %tid.x;
	mad.lo.s32 	%r17, %r1, %r18, %r3;
	setp.ge.s32 	%p1, %r17, %r11;
	mov.f64 	%fd15, 0d0000000000000000;
	@%p1 bra 	$L__BB4_3;
	mov.u32 	%r12, %nctaid.x;
	mul.lo.s32 	%r5, %r18, %r12;
	cvta.to.global.u64 	%rd1, %rd3;
	mov.f64 	%fd15, 0d0000000000000000;
$L__BB4_2:
	mul.wide.s32 	%rd4, %r17, 16;
	add.s64 	%rd5, %rd1, %rd4;
	ld.global.v2.f64 	{%fd6, %fd7}, [%rd5];
	mul.f64 	%fd8, %fd7, %fd7;
	fma.rn.f64 	%fd9, %fd6, %fd6, %fd8;
	add.f64 	%fd15, %fd15, %fd9;
	add.s32 	%r17, %r17, %r5;
	setp.lt.s32 	%p2, %r17, %r11;
	@%p2 bra 	$L__BB4_2;
$L__BB4_3:
	shl.b32 	%r13, %r3, 3;
	mov.u32 	%r14, sdataReg;
	add.s32 	%r8, %r14, %r13;
	st.shared.f64 	[%r8], %fd15;
	bar.sync 	0;
	setp.lt.u32 	%p3, %r18, 2;
	@%p3 bra 	$L__BB4_7;
$L__BB4_4:
	shr.u32 	%r10, %r18, 1;
	setp.ge.u32 	%p4, %r3, %r10;
	@%p4 bra 	$L__BB4_6;
	shl.b32 	%r15, %r10, 3;
	add.s32 	%r16, %r8, %r15;
	ld.shared.f64 	%fd10, [%r16];
	ld.shared.f64 	%fd11, [%r8];
	add.f64 	%fd12, %fd10, %fd11;
	st.shared.f64 	[%r8], %fd12;
$L__BB4_6:
	bar.sync 	0;
	setp.gt.u32 	%p5, %r18, 3;
	mov.u32 	%r18, %r10;
	@%p5 bra 	$L__BB4_4;
$L__BB4_7:
	setp.ne.s32 	%p6, %r3, 0;
	@%p6 bra 	$L__BB4_9;
	ld.shared.f64 	%fd13, [sdataReg];
	cvta.to.global.u64 	%rd6, %rd2;
	mul.wide.u32 	%rd7, %r1, 8;
	add.s64 	%rd8, %rd6, %rd7;
	st.global.f64 	[%rd8], %fd13;
$L__BB4_9:
	ret;

}
	// .globl	_Z23kernelNormalizeRegisterP7double2id
.visible .entry _Z23kernelNormalizeRegisterP7double2id(
	.param .u64 .ptr .align 1 _Z23kernelNormalizeRegisterP7double2id_param_0,
	.param .u32 _Z23kernelNormalizeRegisterP7double2id_param_1,
	.param .f64 _Z23kernelNormalizeRegisterP7double2id_param_2
)
{
	.reg .pred 	%p<2>;
	.reg .b32 	%r<6>;
	.reg .b64 	%rd<5>;
	.reg .b64 	%fd<6>;

	ld.param.u64 	%rd1, [_Z23kernelNormalizeRegisterP7double2id_param_0];
	ld.param.u32 	%r2, [_Z23kernelNormalizeRegisterP7double2id_param_1];
	ld.param.f64 	%fd1, [_Z23kernelNormalizeRegisterP7double2id_param_2];
	mov.u32 	%r3, %ctaid.x;
	mov.u32 	%r4, %ntid.x;
	mov.u32 	%r5, %tid.x;
	mad.lo.s32 	%r1, %r3, %r4, %r5;
	setp.ge.s32 	%p1, %r1, %r2;
	@%p1 bra 	$L__BB5_2;
	cvta.to.global.u64 	%rd2, %rd1;
	mul.wide.s32 	%rd3, %r1, 16;
	add.s64 	%rd4, %rd2, %rd3;
	ld.global.v2.f64 	{%fd2, %fd3}, [%rd4];
	mul.f64 	%fd4, %fd1, %fd2;
	mul.f64 	%fd5, %fd1, %fd3;
	st.global.v2.f64 	[%rd4], {%fd4, %fd5};
$L__BB5_2:
	ret;

}
	// .globl	_Z19kernelApplyOneModeQP7double2miPKiPKdS2_d
.visible .entry _Z19kernelApplyOneModeQP7double2miPKiPKdS2_d(
	.param .u64 .ptr .align 1 _Z19kernelApplyOneModeQP7double2miPKiPKdS2_d_param_0,
	.param .u64 _Z19kernelApplyOneModeQP7double2miPKiPKdS2_d_param_1,
	.param .u32 _Z19kernelApplyOneModeQP7double2miPKiPKdS2_d_param_2,
	.param .u64 .ptr .align 1 _Z19kernelApplyOneModeQP7double2miPKiPKdS2_d_param_3,
	.param .u64 .ptr .align 1 _Z19kernelApplyOneModeQP7double2miPKiPKdS2_d_param_4,
	.param .u64 .ptr .align 1 _Z19kernelApplyOneModeQP7double2miPKiPKdS2_d_param_5,
	.param .f64 _Z19kernelApplyOneModeQP7double2miPKiPKdS2_d_param_6
)
{
	.reg .pred 	%p<10>;
	.reg .b32 	%r<34>;
	.reg .b64 	%rd<27>;
	.reg .b64 	%fd<80>;

	ld.param.u64 	%rd3, [_Z19kernelApplyOneModeQP7double2miPKiPKdS2_d_param_0];
	ld.param.u64 	%rd7, [_Z19kernelApplyOneModeQP7double2miPKiPKdS2_d_param_1];
	ld.param.u32 	%r9, [_Z19kernelApplyOneModeQP7double2miPKiPKdS2_d_param_2];
	ld.param.u64 	%rd4, [_Z19kernelApplyOneModeQP7double2miPKiPKdS2_d_param_3];
	ld.param.u64 	%rd5, [_Z19kernelApplyOneModeQP7double2miPKiPKdS2_d_param_4];
	ld.param.u64 	%rd6, [_Z19kernelApplyOneModeQP7double2miPKiPKdS2_d_param_5];
	ld.param.f64 	%fd15, [_Z19kernelApplyOneModeQP7double2miPKiPKdS2_d_param_6];
	mov.u32 	%r10, %ctaid.x;
	mov.u32 	%r11, %ntid.x;
	mov.u32 	%r12, %tid.x;
	mad.lo.s32 	%r13, %r10, %r11, %r12;
	cvt.u64.u32 	%rd1, %r13;
	setp.le.u64 	%p1, %rd7, %rd1;
	@%p1 bra 	$L__BB6_11;
	cvta.to.global.u64 	%rd8, %rd4;
	cvta.to.global.u64 	%rd9, %rd5;
	cvta.to.global.u64 	%rd10, %rd6;
	cvta.to.global.u64 	%rd11, %rd3;
	mul.wide.s32 	%rd12, %r9, 4;
	add.s64 	%rd13, %rd8, %rd12;
	ld.global.u32 	%r14, [%rd13];
	mul.wide.s32 	%rd14, %r9, 8;
	add.s64 	%rd15, %rd9, %rd14;
	ld.global.f64 	%fd16, [%rd15];
	add.s64 	%rd16, %rd10, %rd12;
	ld.global.u32 	%r15, [%rd16];
	shr.u64 	%rd17, %rd1, %r15;
	mov.b32 	%r16, -1;
	shl.b32 	%r17, %r16, %r14;
	not.b32 	%r18, %r17;
	cvt.u32.u64 	%r19, %rd17;
	and.b32  	%r20, %r19, %r18;
	cvt.rn.f64.u32 	%fd17, %r20;
	cvt.rn.f64.u32 	%fd18, %r18;
	fma.rn.f64 	%fd19, %fd18, 0dBFE0000000000000, %fd17;
	mul.f64 	%fd20, %fd16, %fd19;
	shl.b64 	%rd18, %rd1, 4;
	add.s64 	%rd2, %rd11, %rd18;
	ld.global.v2.f64 	{%fd2, %fd1}, [%rd2];
	mul.f64 	%fd3, %fd15, %fd20;
	abs.f64 	%fd4, %fd3;
	setp.neu.f64 	%p2, %fd4, 0d7FF0000000000000;
	@%p2 bra 	$L__BB6_3;
	mov.f64 	%fd26, 0d0000000000000000;
	mul.rn.f64 	%fd78, %fd3, %fd26;
	mov.b32 	%r32, 1;
	bra.uni 	$L__BB6_6;
$L__BB6_3:
	mul.f64 	%fd21, %fd3, 0d3FE45F306DC9C883;
	cvt.rni.s32.f64 	%r31, %fd21;
	cvt.rn.f64.s32 	%fd22, %r31;
	fma.rn.f64 	%fd23, %fd22, 0dBFF921FB54442D18, %fd3;
	fma.rn.f64 	%fd24, %fd22, 0dBC91A62633145C00, %fd23;
	fma.rn.f64 	%fd78, %fd22, 0dB97B839A252049C0, %fd24;
	setp.ltu.f64 	%p3, %fd4, 0d41E0000000000000;
	@%p3 bra 	$L__BB6_5;
	{ // callseq 4, 0
	.param .b64 param0;
	st.param.f64 	[param0], %fd3;
	.param .align 16 .b8 retval0[16];
	call.uni (retval0), 
	__internal_trig_reduction_slowpathd, 
	(
	param0
	);
	ld.param.f64 	%fd78, [retval0];
	ld.param.b32 	%r31, [retval0+8];
	} // callseq 4
$L__BB6_5:
	add.s32 	%r32, %r31, 1;
$L__BB6_6:
	setp.neu.f64 	%p4, %fd4, 0d7FF0000000000000;
	shl.b32 	%r23, %r32, 6;
	cvt.u64.u32 	%rd19, %r23;
	and.b64  	%rd20, %rd19, 64;
	mov.u64 	%rd21, __cudart_sin_cos_coeffs;
	add.s64 	%rd22, %rd21, %rd20;
	mul.rn.f64 	%fd27, %fd78, %fd78;
	and.b32  	%r24, %r32, 1;
	setp.eq.b32 	%p5, %r24, 1;
	selp.f64 	%fd28, 0dBDA8FF8320FD8164, 0d3DE5DB65F9785EBA, %p5;
	ld.global.nc.v2.f64 	{%fd29, %fd30}, [%rd22];
	fma.rn.f64 	%fd31, %fd28, %fd27, %fd29;
	fma.rn.f64 	%fd32, %fd31, %fd27, %fd30;
	ld.global.nc.v2.f64 	{%fd33, %fd34}, [%rd22+16];
	fma.rn.f64 	%fd35, %fd32, %fd27, %fd33;
	fma.rn.f64 	%fd36, %fd35, %fd27, %fd34;
	ld.global.nc.v2.f64 	{%fd37, %fd38}, [%rd22+32];
	fma.rn.f64 	%fd39, %fd36, %fd27, %fd37;
	fma.rn.f64 	%fd40, %fd39, %fd27, %fd38;
	fma.rn.f64 	%fd41, %fd40, %fd78, %fd78;
	fma.rn.f64 	%fd42, %fd40, %fd27, 0d3FF0000000000000;
	selp.f64 	%fd43, %fd42, %fd41, %p5;
	and.b32  	%r25, %r32, 2;
	setp.eq.s32 	%p6, %r25, 0;
	mov.f64 	%fd44, 0d0000000000000000;
	sub.f64 	%fd45, %fd44, %fd43;
	selp.f64 	%fd10, %fd43, %fd45, %p6;
	@%p4 bra 	$L__BB6_8;
	mov.f64 	%fd51, 0d0000000000000000;
	mul.rn.f64 	%fd79, %fd3, %fd51;
	mov.b32 	%r33, 0;
	bra.uni 	$L__BB6_10;
$L__BB6_8:
	mul.f64 	%fd46, %fd3, 0d3FE45F306DC9C883;
	cvt.rni.s32.f64 	%r33, %fd46;
	cvt.rn.f64.s32 	%fd47, %r33;
	fma.rn.f64 	%fd48, %fd47, 0dBFF921FB54442D18, %fd3;
	fma.rn.f64 	%fd49, %fd47, 0dBC91A62633145C00, %fd48;
	fma.rn.f64 	%fd79, %fd47, 0dB97B839A252049C0, %fd49;
	setp.ltu.f64 	%p7, %fd4, 0d41E0000000000000;
	@%p7 bra 	$L__BB6_10;
	{ // callseq 5, 0
	.param .b64 param0;
	st.param.f64 	[param0], %fd3;
	.param .align 16 .b8 retval0[16];
	call.uni (retval0), 
	__internal_trig_reduction_slowpathd, 
	(
	param0
	);
	ld.param.f64 	%fd79, [retval0];
	ld.param.b32 	%r33, [retval0+8];
	} // callseq 5
$L__BB6_10:
	shl.b32 	%r28, %r33, 6;
	cvt.u64.u32 	%rd23, %r28;
	and.b64  	%rd24, %rd23, 64;
	add.s64 	%rd26, %rd21, %rd24;
	mul.rn.f64 	%fd52, %fd79, %fd79;
	and.b32  	%r29, %r33, 1;
	setp.eq.b32 	%p8, %r29, 1;
	selp.f64 	%fd53, 0dBDA8FF8320FD8164, 0d3DE5DB65F9785EBA, %p8;
	ld.global.nc.v2.f64 	{%fd54, %fd55}, [%rd26];
	fma.rn.f64 	%fd56, %fd53, %fd52, %fd54;
	fma.rn.f64 	%fd57, %fd56, %fd52, %fd55;
	ld.global.nc.v2.f64 	{%fd58, %fd59}, [%rd26+16];
	fma.rn.f64 	%fd60, %fd57, %fd52, %fd58;
	fma.rn.f64 	%fd61, %fd60, %fd52, %fd59;
	ld.global.nc.v2.f64 	{%fd62, %fd63}, [%rd26+32];
	fma.rn.f64 	%fd64, %fd61, %fd52, %fd62;
	fma.rn.f64 	%fd65, %fd64, %fd52, %fd63;
	fma.rn.f64 	%fd66, %fd65, %fd79, %fd79;
	fma.rn.f64 	%fd67, %fd65, %fd52, 0d3FF0000000000000;
	selp.f64 	%fd68, %fd67, %fd66, %p8;
	and.b32  	%r30, %r33, 2;
	setp.eq.s32 	%p9, %r30, 0;
	mov.f64 	%fd69, 0d0000000000000000;
	sub.f64 	%fd70, %fd69, %fd68;
	selp.f64 	%fd71, %fd68, %fd70, %p9;
	mul.f64 	%fd72, %fd2, %fd10;
	mul.f64 	%fd73, %fd1, %fd71;
	sub.f64 	%fd74, %fd72, %fd73;
	mul.f64 	%fd75, %fd2, %fd71;
	fma.rn.f64 	%fd76, %fd1, %fd10, %fd75;
	st.global.v2.f64 	[%rd2], {%fd74, %fd76};
$L__BB6_11:
	ret;

}
	// .globl	_Z30kernelApplyConditionalOneModeQP7double2miiiPKiPKdS2_d
.visible .entry _Z30kernelApplyConditionalOneModeQP7double2miiiPKiPKdS2_d(
	.param .u64 .ptr .align 1 _Z30kernelApplyConditionalOneModeQP7double2miiiPKiPKdS2_d_param_0,
	.param .u64 _Z30kernelApplyConditionalOneModeQP7double2miiiPKiPKdS2_d_param_1,
	.param .u32 _Z30kernelApplyConditionalOneModeQP7double2miiiPKiPKdS2_d_param_2,
	.param .u32 _Z30kernelApplyConditionalOneModeQP7double2miiiPKiPKdS2_d_param_3,
	.param .u32 _Z30kernelApplyConditionalOneModeQP7double2miiiPKiPKdS2_d_param_4,
	.param .u64 .ptr .align 1 _Z30kernelApplyConditionalOneModeQP7double2miiiPKiPKdS2_d_param_5,
	.param .u64 .ptr .align 1 _Z30kernelApplyConditionalOneModeQP7double2miiiPKiPKdS2_d_param_6,
	.param .u64 .ptr .align 1 _Z30kernelApplyConditionalOneModeQP7double2miiiPKiPKdS2_d_param_7,
	.param .f64 _Z30kernelApplyConditionalOneModeQP7double2miiiPKiPKdS2_d_param_8
)
{
	.reg .pred 	%p<19>;
	.reg .b32 	%r<65>;
	.reg .b64 	%rd<45>;
	.reg .b64 	%fd<153>;

	ld.param.u64 	%rd8, [_Z30kernelApplyConditionalOneModeQP7double2miiiPKiPKdS2_d_param_0];
	ld.param.u64 	%rd9, [_Z30kernelApplyConditionalOneModeQP7double2miiiPKiPKdS2_d_param_1];
	ld.param.u32 	%r17, [_Z30kernelApplyConditionalOneModeQP7double2miiiPKiPKdS2_d_param_2];
	ld.param.u32 	%r18, [_Z30kernelApplyConditionalOneModeQP7double2miiiPKiPKdS2_d_param_3];
	ld.param.u32 	%r19, [_Z30kernelApplyConditionalOneModeQP7double2miiiPKiPKdS2_d_param_4];
	ld.param.u64 	%rd5, [_Z30kernelApplyConditionalOneModeQP7double2miiiPKiPKdS2_d_param_5];
	ld.param.u64 	%rd6, [_Z30kernelApplyConditionalOneModeQP7double2miiiPKiPKdS2_d_param_6];
	ld.param.u64 	%rd7, [_Z30kernelApplyConditionalOneModeQP7double2miiiPKiPKdS2_d_param_7];
	ld.param.f64 	%fd29, [_Z30kernelApplyConditionalOneModeQP7double2miiiPKiPKdS2_d_param_8];
	cvta.to.global.u64 	%rd1, %rd8;
	mov.u32 	%r20, %ctaid.x;
	mov.u32 	%r21, %ntid.x;
	mov.u32 	%r22, %tid.x;
	mad.lo.s32 	%r23, %r20, %r21, %r22;
	cvt.u64.u32 	%rd2, %r23;
	setp.le.u64 	%p1, %rd9, %rd2;
	@%p1 bra 	$L__BB7_22;
	cvta.to.global.u64 	%rd10, %rd5;
	cvta.to.global.u64 	%rd11, %rd6;
	cvta.to.global.u64 	%rd12, %rd7;
	mul.wide.s32 	%rd13, %r17, 4;
	add.s64 	%rd14, %rd10, %rd13;
	ld.global.u32 	%r24, [%rd14];
	mul.wide.s32 	%rd15, %r17, 8;
	add.s64 	%rd16, %rd11, %rd15;
	ld.global.f64 	%fd30, [%rd16];
	add.s64 	%rd17, %rd12, %rd13;
	ld.global.u32 	%r25, [%rd17];
	shr.u64 	%rd18, %rd2, %r25;
	mov.b32 	%r26, -1;
	shl.b32 	%r27, %r26, %r24;
	not.b32 	%r28, %r27;
	mul.wide.s32 	%rd19, %r18, 4;
	add.s64 	%rd20, %rd12, %rd19;
	ld.global.u32 	%r29, [%rd20];
	add.s64 	%rd21, %rd10, %rd19;
	ld.global.u32 	%r30, [%rd21];
	shr.u64 	%rd22, %rd2, %r29;
	shl.b32 	%r31, %r26, %r30;
	not.b32 	%r32, %r31;
	cvt.u64.u32 	%rd23, %r32;
	and.b64  	%rd24, %rd22, %rd23;
	not.b32 	%r33, %r19;
	add.s32 	%r34, %r30, %r33;
	mov.b32 	%r35, 1;
	shl.b32 	%r36, %r35, %r34;
	cvt.u32.u64 	%r37, %rd18;
	and.b32  	%r38, %r37, %r28;
	cvt.rn.f64.u32 	%fd31, %r38;
	cvt.rn.f64.u32 	%fd32, %r28;
	fma.rn.f64 	%fd33, %fd32, 0dBFE0000000000000, %fd31;
	mul.f64 	%fd34, %fd30, %fd33;
	mul.f64 	%fd1, %fd29, %fd34;
	cvt.s64.s32 	%rd25, %r36;
	and.b64  	%rd26, %rd24, %rd25;
	setp.eq.s64 	%p2, %rd26, 0;
	@%p2 bra 	$L__BB7_12;
	shl.b64 	%rd27, %rd2, 4;
	add.s64 	%rd3, %rd1, %rd27;
	ld.global.v2.f64 	{%fd3, %fd2}, [%rd3];
	neg.f64 	%fd4, %fd1;
	abs.f64 	%fd5, %fd1;
	setp.neu.f64 	%p3, %fd5, 0d7FF0000000000000;
	@%p3 bra 	$L__BB7_4;
	mov.f64 	%fd40, 0d0000000000000000;
	mul.rn.f64 	%fd148, %fd4, %fd40;
	mov.b32 	%r60, 1;
	bra.uni 	$L__BB7_7;
$L__BB7_4:
	mul.f64 	%fd35, %fd1, 0dBFE45F306DC9C883;
	cvt.rni.s32.f64 	%r59, %fd35;
	cvt.rn.f64.s32 	%fd36, %r59;
	fma.rn.f64 	%fd37, %fd36, 0dBFF921FB54442D18, %fd4;
	fma.rn.f64 	%fd38, %fd36, 0dBC91A62633145C00, %fd37;
	fma.rn.f64 	%fd148, %fd36, 0dB97B839A252049C0, %fd38;
	setp.ltu.f64 	%p4, %fd5, 0d41E0000000000000;
	@%p4 bra 	$L__BB7_6;
	{ // callseq 6, 0
	.param .b64 param0;
	st.param.f64 	[param0], %fd4;
	.param .align 16 .b8 retval0[16];
	call.uni (retval0), 
	__internal_trig_reduction_slowpathd, 
	(
	param0
	);
	ld.param.f64 	%fd148, [retval0];
	ld.param.b32 	%r59, [retval0+8];
	} // callseq 6
$L__BB7_6:
	add.s32 	%r60, %r59, 1;
$L__BB7_7:
	setp.neu.f64 	%p5, %fd5, 0d7FF0000000000000;
	shl.b32 	%r41, %r60, 6;
	cvt.u64.u32 	%rd28, %r41;
	and.b64  	%rd29, %rd28, 64;
	mov.u64 	%rd30, __cudart_sin_cos_coeffs;
	add.s64 	%rd31, %rd30, %rd29;
	mul.rn.f64 	%fd41, %fd148, %fd148;
	and.b32  	%r42, %r60, 1;
	setp.eq.b32 	%p6, %r42, 1;
	selp.f64 	%fd42, 0dBDA8FF8320FD8164, 0d3DE5DB65F9785EBA, %p6;
	ld.global.nc.v2.f64 	{%fd43, %fd44}, [%rd31];
	fma.rn.f64 	%fd45, %fd42, %fd41, %fd43;
	fma.rn.f64 	%fd46, %fd45, %fd41, %fd44;
	ld.global.nc.v2.f64 	{%fd47, %fd48}, [%rd31+16];
	fma.rn.f64 	%fd49, %fd46, %fd41, %fd47;
	fma.rn.f64 	%fd50, %fd49, %fd41, %fd48;
	ld.global.nc.v2.f64 	{%fd51, %fd52}, [%rd31+32];
	fma.rn.f64 	%fd53, %fd50, %fd41, %fd51;
	fma.rn.f64 	%fd54, %fd53, %fd41, %fd52;
	fma.rn.f64 	%fd55, %fd54, %fd148, %fd148;
	fma.rn.f64 	%fd56, %fd54, %fd41, 0d3FF0000000000000;
	selp.f64 	%fd57, %fd56, %fd55, %p6;
	and.b32  	%r43, %r60, 2;
	setp.eq.s32 	%p7, %r43, 0;
	mov.f64 	%fd58, 0d0000000000000000;
	sub.f64 	%fd59, %fd58, %fd57;
	selp.f64 	%fd11, %fd57, %fd59, %p7;
	@%p5 bra 	$L__BB7_9;
	mov.f64 	%fd65, 0d0000000000000000;
	mul.rn.f64 	%fd149, %fd4, %fd65;
	mov.b32 	%r61, 0;
	bra.uni 	$L__BB7_11;
$L__BB7_9:
	mul.f64 	%fd60, %fd1, 0dBFE45F306DC9C883;
	cvt.rni.s32.f64 	%r61, %fd60;
	cvt.rn.f64.s32 	%fd61, %r61;
	fma.rn.f64 	%fd62, %fd61, 0dBFF921FB54442D18, %fd4;
	fma.rn.f64 	%fd63, %fd61, 0dBC91A62633145C00, %fd62;
	fma.rn.f64 	%fd149, %fd61, 0dB97B839A252049C0, %fd63;
	setp.ltu.f64 	%p8, %fd5, 0d41E0000000000000;
	@%p8 bra 	$L__BB7_11;
	{ // callseq 7, 0
	.param .b64 param0;
	st.param.f64 	[param0], %fd4;
	.param .align 16 .b8 retval0[16];
	call.uni (retval0), 
	__internal_trig_reduction_slowpathd, 
	(
	param0
	);
	ld.param.f64 	%fd149, [retval0];
	ld.param.b32 	%r61, [retval0+8];
	} // callseq 7
$L__BB7_11:
	shl.b32 	%r46, %r61, 6;
	cvt.u64.u32 	%rd32, %r46;
	and.b64  	%rd33, %rd32, 64;
	add.s64 	%rd35, %rd30, %rd33;
	mul.rn.f64 	%fd66, %fd149, %fd149;
	and.b32  	%r47, %r61, 1;
	setp.eq.b32 	%p9, %r47, 1;
	selp.f64 	%fd67, 0dBDA8FF8320FD8164, 0d3DE5DB65F9785EBA, %p9;
	ld.global.nc.v2.f64 	{%fd68, %fd69}, [%rd35];
	fma.rn.f64 	%fd70, %fd67, %fd66, %fd68;
	fma.rn.f64 	%fd71, %fd70, %fd66, %fd69;
	ld.global.nc.v2.f64 	{%fd72, %fd73}, [%rd35+16];
	fma.rn.f64 	%fd74, %fd71, %fd66, %fd72;
	fma.rn.f64 	%fd75, %fd74, %fd66, %fd73;
	ld.global.nc.v2.f64 	{%fd76, %fd77}, [%rd35+32];
	fma.rn.f64 	%fd78, %fd75, %fd66, %fd76;
	fma.rn.f64 	%fd79, %fd78, %fd66, %fd77;
	fma.rn.f64 	%fd80, %fd79, %fd149, %fd149;
	fma.rn.f64 	%fd81, %fd79, %fd66, 0d3FF0000000000000;
	selp.f64 	%fd82, %fd81, %fd80, %p9;
	and.b32  	%r48, %r61, 2;
	setp.eq.s32 	%p10, %r48, 0;
	mov.f64 	%fd83, 0d0000000000000000;
	sub.f64 	%fd84, %fd83, %fd82;
	selp.f64 	%fd85, %fd82, %fd84, %p10;
	mul.f64 	%fd86, %fd3, %fd11;
	mul.f64 	%fd87, %fd2, %fd85;
	sub.f64 	%fd88, %fd86, %fd87;
	mul.f64 	%fd89, %fd3, %fd85;
	fma.rn.f64 	%fd90, %fd2, %fd11, %fd89;
	st.global.v2.f64 	[%rd3], {%fd88, %fd90};
	bra.uni 	$L__BB7_22;
$L__BB7_12:
	shl.b64 	%rd36, %rd2, 4;
	add.s64 	%rd4, %rd1, %rd36;
	ld.global.v2.f64 	{%fd17, %fd16}, [%rd4];
	abs.f64 	%fd18, %fd1;
	setp.neu.f64 	%p11, %fd18, 0d7FF0000000000000;
	@%p11 bra 	$L__BB7_14;
	mov.f64 	%fd96, 0d0000000000000000;
	mul.rn.f64 	%fd151, %fd1, %fd96;
	mov.b32 	%r63, 1;
	bra.uni 	$L__BB7_17;
$L__BB7_14:
	mul.f64 	%fd91, %fd1, 0d3FE45F306DC9C883;
	cvt.rni.s32.f64 	%r62, %fd91;
	cvt.rn.f64.s32 	%fd92, %r62;
	fma.rn.f64 	%fd93, %fd92, 0dBFF921FB54442D18, %fd1;
	fma.rn.f64 	%fd94, %fd92, 0dBC91A62633145C00, %fd93;
	fma.rn.f64 	%fd151, %fd92, 0dB97B839A252049C0, %fd94;
	setp.ltu.f64 	%p12, %fd18, 0d41E0000000000000;
	@%p12 bra 	$L__BB7_16;
	{ // callseq 8, 0
	.param .b64 param0;
	st.param.f64 	[param0], %fd1;
	.param .align 16 .b8 retval0[16];
	call.uni (retval0), 
	__internal_trig_reduction_slowpathd, 
	(
	param0
	);
	ld.param.f64 	%fd151, [retval0];
	ld.param.b32 	%r62, [retval0+8];
	} // callseq 8
$L__BB7_16:
	add.s32 	%r63, %r62, 1;
$L__BB7_17:
	setp.neu.f64 	%p13, %fd18, 0d7FF0000000000000;
	shl.b32 	%r51, %r63, 6;
	cvt.u64.u32 	%rd37, %r51;
	and.b64  	%rd38, %rd37, 64;
	mov.u64 	%rd39, __cudart_sin_cos_coeffs;
	add.s64 	%rd40, %rd39, %rd38;
	mul.rn.f64 	%fd97, %fd151, %fd151;
	and.b32  	%r52, %r63, 1;
	setp.eq.b32 	%p14, %r52, 1;
	selp.f64 	%fd98, 0dBDA8FF8320FD8164, 0d3DE5DB65F9785EBA, %p14;
	ld.global.nc.v2.f64 	{%fd99, %fd100}, [%rd40];
	fma.rn.f64 	%fd101, %fd98, %fd97, %fd99;
	fma.rn.f64 	%fd102, %fd101, %fd97, %fd100;
	ld.global.nc.v2.f64 	{%fd103, %fd104}, [%rd40+16];
	fma.rn.f64 	%fd105, %fd102, %fd97, %fd103;
	fma.rn.f64 	%fd106, %fd105, %fd97, %fd104;
	ld.global.nc.v2.f64 	{%fd107, %fd108}, [%rd40+32];
	fma.rn.f64 	%fd109, %fd106, %fd97, %fd107;
	fma.rn.f64 	%fd110, %fd109, %fd97, %fd108;
	fma.rn.f64 	%fd111, %fd110, %fd151, %fd151;
	fma.rn.f64 	%fd112, %fd110, %fd97, 0d3FF0000000000000;
	selp.f64 	%fd113, %fd112, %fd111, %p14;
	and.b32  	%r53, %r63, 2;
	setp.eq.s32 	%p15, %r53, 0;
	mov.f64 	%fd114, 0d0000000000000000;
	sub.f64 	%fd115, %fd114, %fd113;
	selp.f64 	%fd24, %fd113, %fd115, %p15;
	@%p13 bra 	$L__BB7_19;
	mov.f64 	%fd121, 0d0000000000000000;
	mul.rn.f64 	%fd152, %fd1, %fd121;
	mov.b32 	%r64, 0;
	bra.uni 	$L__BB7_21;
$L__BB7_19:
	mul.f64 	%fd116, %fd1, 0d3FE45F306DC9C883;
	cvt.rni.s32.f64 	%r64, %fd116;
	cvt.rn.f64.s32 	%fd117, %r64;
	fma.rn.f64 	%fd118, %fd117, 0dBFF921FB54442D18, %fd1;
	fma.rn.f64 	%fd119, %fd117, 0dBC91A62633145C00, %fd118;
	fma.rn.f64 	%fd152, %fd117, 0dB97B839A252049C0, %fd119;
	setp.ltu.f64 	%p16, %fd18, 0d41E0000000000000;
	@%p16 bra 	$L__BB7_21;
	{ // callseq 9, 0
	.param .b64 param0;
	st.param.f64 	[param0], %fd1;
	.param .align 16 .b8 retval0[16];
	call.uni (retval0), 
	__internal_trig_reduction_slowpathd, 
	(
	param0
	);
	ld.param.f64 	%fd152, [retval0];
	ld.param.b32 	%r64, [retval0+8];
	} // callseq 9
$L__BB7_21:
	shl.b32 	%r56, %r64, 6;
	cvt.u64.u32 	%rd41, %r56;
	and.b64  	%rd42, %rd41, 64;
	add.s64 	%rd44, %rd39, %rd42;
	mul.rn.f64 	%fd122, %fd152, %fd152;
	and.b32  	%r57, %r64, 1;
	setp.eq.b32 	%p17, %r57, 1;
	selp.f64 	%fd123, 0dBDA8FF8320FD8164, 0d3DE5DB65F9785EBA, %p17;
	ld.global.nc.v2.f64 	{%fd124, %fd125}, [%rd44];
	fma.rn.f64 	%fd126, %fd123, %fd122, %fd124;
	fma.rn.f64 	%fd127, %fd126, %fd122, %fd125;
	ld.global.nc.v2.f64 	{%fd128, %fd129}, [%rd44+16];
	fma.rn.f64 	%fd130, %fd127, %fd122, %fd128;
	fma.rn.f64 	%fd131, %fd130, %fd122, %fd129;
	ld.global.nc.v2.f64 	{%fd132, %fd133}, [%rd44+32];
	fma.rn.f64 	%fd134, %fd131, %fd122, %fd132;
	fma.rn.f64 	%fd135, %fd134, %fd122, %fd133;
	fma.rn.f64 	%fd136, %fd135, %fd152, %fd152;
	fma.rn.f64 	%fd137, %fd135, %fd122, 0d3FF0000000000000;
	selp.f64 	%fd138, %fd137, %fd136, %p17;
	and.b32  	%r58, %r64, 2;
	setp.eq.s32 	%p18, %r58, 0;
	mov.f64 	%fd139, 0d0000000000000000;
	sub.f64 	%fd140, %fd139, %fd138;
	selp.f64 	%fd141, %fd138, %fd140, %p18;
	mul.f64 	%fd142, %fd17, %fd24;
	mul.f64 	%fd143, %fd16, %fd141;
	sub.f64 	%fd144, %fd142, %fd143;
	mul.f64 	%fd145, %fd17, %fd141;
	fma.rn.f64 	%fd146, %fd16, %fd24, %fd145;
	st.global.v2.f64 	[%rd4], {%fd144, %fd146};
$L__BB7_22:
	ret;

}
	// .globl	_Z31kernalApplyConditionalOneModeQ2P7double2miiiPKiPKdS2_d
.visible .entry _Z31kernalApplyConditionalOneModeQ2P7double2miiiPKiPKdS2_d(
	.param .u64 .ptr .align 1 _Z31kernalApplyConditionalOneModeQ2P7double2miiiPKiPKdS2_d_param_0,
	.param .u64 _Z31kernalApplyConditionalOneModeQ2P7double2miiiPKiPKdS2_d_param_1,
	.param .u32 _Z31kernalApplyConditionalOneModeQ2P7double2miiiPKiPKdS2_d_param_2,
	.param .u32 _Z31kernalApplyConditionalOneModeQ2P7double2miiiPKiPKdS2_d_param_3,
	.param .u32 _Z31kernalApplyConditionalOneModeQ2P7double2miiiPKiPKdS2_d_param_4,
	.param .u64 .ptr .align 1 _Z31kernalApplyConditionalOneModeQ2P7double2miiiPKiPKdS2_d_param_5,
	.param .u64 .ptr .align 1 _Z31kernalApplyConditionalOneModeQ2P7double2miiiPKiPKdS2_d_param_6,
	.param .u64 .ptr .align 1 _Z31kernalApplyConditionalOneModeQ2P7double2miiiPKiPKdS2_d_param_7,
	.param .f64 _Z31kernalApplyConditionalOneModeQ2P7double2miiiPKiPKdS2_d_param_8
)
{
	.reg .pred 	%p<19>;
	.reg .b32 	%r<65>;
	.reg .b64 	%rd<45>;
	.reg .b64 	%fd<154>;

	ld.param.u64 	%rd8, [_Z31kernalApplyConditionalOneModeQ2P7double2miiiPKiPKdS2_d_param_0];
	ld.param.u64 	%rd9, [_Z31kernalApplyConditionalOneModeQ2P7double2miiiPKiPKdS2_d_param_1];
	ld.param.u32 	%r17, [_Z31kernalApplyConditionalOneModeQ2P7double2miiiPKiPKdS2_d_param_2];
	ld.param.u32 	%r18, [_Z31kernalApplyConditionalOneModeQ2P7double2miiiPKiPKdS2_d_param_3];
	ld.param.u32 	%r19, [_Z31kernalApplyConditionalOneModeQ2P7double2miiiPKiPKdS2_d_param_4];
	ld.param.u64 	%rd5, [_Z31kernalApplyConditionalOneModeQ2P7double2miiiPKiPKdS2_d_param_5];
	ld.param.u64 	%rd6, [_Z31kernalApplyConditionalOneModeQ2P7double2miiiPKiPKdS2_d_param_6];
	ld.param.u64 	%rd7, [_Z31kernalApplyConditionalOneModeQ2P7double2miiiPKiPKdS2_d_param_7];
	ld.param.f64 	%fd29, [_Z31kernalApplyConditionalOneModeQ2P7double2miiiPKiPKdS2_d_param_8];
	cvta.to.global.u64 	%rd1, %rd8;
	mov.u32 	%r20, %ctaid.x;
	mov.u32 	%r21, %ntid.x;
	mov.u32 	%r22, %tid.x;
	mad.lo.s32 	%r23, %r20, %r21, %r22;
	cvt.u64.u32 	%rd2, %r23;
	setp.le.u64 	%p1, %rd9, %rd2;
	@%p1 bra 	$L__BB8_22;
	cvta.to.global.u64 	%rd10, %rd5;
	cvta.to.global.u64 	%rd11, %rd6;
	cvta.to.global.u64 	%rd12, %rd7;
	mul.wide.s32 	%rd13, %r17, 4;
	add.s64 	%rd14, %rd10, %rd13;
	ld.global.u32 	%r24, [%rd14];
	mul.wide.s32 	%rd15, %r17, 8;
	add.s64 	%rd16, %rd11, %rd15;
	ld.global.f64 	%fd30, [%rd16];
	add.s64 	%rd17, %rd12, %rd13;
	ld.global.u32 	%r25, [%rd17];
	shr.u64 	%rd18, %rd2, %r25;
	mov.b32 	%r26, -1;
	shl.b32 	%r27, %r26, %r24;
	not.b32 	%r28, %r27;
	mul.wide.s32 	%rd19, %r18, 4;
	add.s64 	%rd20, %rd12, %rd19;
	ld.global.u32 	%r29, [%rd20];
	add.s64 	%rd21, %rd10, %rd19;
	ld.global.u32 	%r30, [%rd21];
	shr.u64 	%rd22, %rd2, %r29;
	shl.b32 	%r31, %r26, %r30;
	not.b32 	%r32, %r31;
	cvt.u64.u32 	%rd23, %r32;
	and.b64  	%rd24, %rd22, %rd23;
	not.b32 	%r33, %r19;
	add.s32 	%r34, %r30, %r33;
	mov.b32 	%r35, 1;
	shl.b32 	%r36, %r35, %r34;
	cvt.u32.u64 	%r37, %rd18;
	and.b32  	%r38, %r37, %r28;
	cvt.rn.f64.u32 	%fd31, %r38;
	cvt.rn.f64.u32 	%fd32, %r28;
	fma.rn.f64 	%fd33, %fd32, 0dBFE0000000000000, %fd31;
	mul.f64 	%fd34, %fd30, %fd33;
	mul.f64 	%fd35, %fd29, %fd34;
	mul.f64 	%fd1, %fd34, %fd35;
	cvt.s64.s32 	%rd25, %r36;
	and.b64  	%rd26, %rd24, %rd25;
	setp.eq.s64 	%p2, %rd26, 0;
	@%p2 bra 	$L__BB8_12;
	shl.b64 	%rd27, %rd2, 4;
	add.s64 	%rd3, %rd1, %rd27;
	ld.global.v2.f64 	{%fd3, %fd2}, [%rd3];
	neg.f64 	%fd4, %fd1;
	abs.f64 	%fd5, %fd1;
	setp.neu.f64 	%p3, %fd5, 0d7FF0000000000000;
	@%p3 bra 	$L__BB8_4;
	mov.f64 	%fd41, 0d0000000000000000;
	mul.rn.f64 	%fd149, %fd4, %fd41;
	mov.b32 	%r60, 1;
	bra.uni 	$L__BB8_7;
$L__BB8_4:
	mul.f64 	%fd36, %fd1, 0dBFE45F306DC9C883;
	cvt.rni.s32.f64 	%r59, %fd36;
	cvt.rn.f64.s32 	%fd37, %r59;
	fma.rn.f64 	%fd38, %fd37, 0dBFF921FB54442D18, %fd4;
	fma.rn.f64 	%fd39, %fd37, 0dBC91A62633145C00, %fd38;
	fma.rn.f64 	%fd149, %fd37, 0dB97B839A252049C0, %fd39;
	setp.ltu.f64 	%p4, %fd5, 0d41E0000000000000;
	@%p4 bra 	$L__BB8_6;
	{ // callseq 10, 0
	.param .b64 param0;
	st.param.f64 	[param0], %fd4;
	.param .align 16 .b8 retval0[16];
	call.uni (retval0), 
	__internal_trig_reduction_slowpathd, 
	(
	param0
	);
	ld.param.f64 	%fd149, [retval0];
	ld.param.b32 	%r59, [retval0+8];
	} // callseq 10
$L__BB8_6:
	add.s32 	%r60, %r59, 1;
$L__BB8_7:
	setp.neu.f64 	%p5, %fd5, 0d7FF0000000000000;
	shl.b32 	%r41, %r60, 6;
	cvt.u64.u32 	%rd28, %r41;
	and.b64  	%rd29, %rd28, 64;
	mov.u64 	%rd30, __cudart_sin_cos_coeffs;
	add.s64 	%rd31, %rd30, %rd29;
	mul.rn.f64 	%fd42, %fd149, %fd149;
	and.b32  	%r42, %r60, 1;
	setp.eq.b32 	%p6, %r42, 1;
	selp.f64 	%fd43, 0dBDA8FF8320FD8164, 0d3DE5DB65F9785EBA, %p6;
	ld.global.nc.v2.f64 	{%fd44, %fd45}, [%rd31];
	fma.rn.f64 	%fd46, %fd43, %fd42, %fd44;
	fma.rn.f64 	%fd47, %fd46, %fd42, %fd45;
	ld.global.nc.v2.f64 	{%fd48, %fd49}, [%rd31+16];
	fma.rn.f64 	%fd50, %fd47, %fd42, %fd48;
	fma.rn.f64 	%fd51, %fd50, %fd42, %fd49;
	ld.global.nc.v2.f64 	{%fd52, %fd53}, [%rd31+32];
	fma.rn.f64 	%fd54, %fd51, %fd42, %fd52;
	fma.rn.f64 	%fd55, %fd54, %fd42, %fd53;
	fma.rn.f64 	%fd56, %fd55, %fd149, %fd149;
	fma.rn.f64 	%fd57, %fd55, %fd42, 0d3FF0000000000000;
	selp.f64 	%fd58, %fd57, %fd56, %p6;
	and.b32  	%r43, %r60, 2;
	setp.eq.s32 	%p7, %r43, 0;
	mov.f64 	%fd59, 0d0000000000000000;
	sub.f64 	%fd60, %fd59, %fd58;
	selp.f64 	%fd11, %fd58, %fd60, %p7;
	@%p5 bra 	$L__BB8_9;
	mov.f64 	%fd66, 0d0000000000000000;
	mul.rn.f64 	%fd150, %fd4, %fd66;
	mov.b32 	%r61, 0;
	bra.uni 	$L__BB8_11;
$L__BB8_9:
	mul.f64 	%fd61, %fd1, 0dBFE45F306DC9C883;
	cvt.rni.s32.f64 	%r61, %fd61;
	cvt.rn.f64.s32 	%fd62, %r61;
	fma.rn.f64 	%fd63, %fd62, 0dBFF921FB54442D18, %fd4;
	fma.rn.f64 	%fd64, %fd62, 0dBC91A62633145C00, %fd63;
	fma.rn.f64 	%fd150, %fd62, 0dB97B839A252049C0, %fd64;
	setp.ltu.f64 	%p8, %fd5, 0d41E0000000000000;
	@%p8 bra 	$L__BB8_11;
	{ // callseq 11, 0
	.param .b64 param0;
	st.param.f64 	[param0], %fd4;
	.param .align 16 .b8 retval0[16];
	call.uni (retval0), 
	__internal_trig_reduction_slowpathd, 
	(
	param0
	);
	ld.param.f64 	%fd150, [retval0];
	ld.param.b32 	%r61, [retval0+8];
	} // callseq 11
$L__BB8_11:
	shl.b32 	%r46, %r61, 6;
	cvt.u64.u32 	%rd32, %r46;
	and.b64  	%rd33, %rd32, 64;
	add.s64 	%rd35, %rd30, %rd33;
	mul.rn.f64 	%fd67, %fd150, %fd150;
	and.b32  	%r47, %r61, 1;
	setp.eq.b32 	%p9, %r47, 1;
	selp.f64 	%fd68, 0dBDA8FF8320FD8164, 0d3DE5DB65F9785EBA, %p9;
	ld.global.nc.v2.f64 	{%fd69, %fd70}, [%rd35];
	fma.rn.f64 	%fd71, %fd68, %fd67, %fd69;
	fma.rn.f64 	%fd72, %fd71, %fd67, %fd70;
	ld.global.nc.v2.f64 	{%fd73, %fd74}, [%rd35+16];
	fma.rn.f64 	%fd75, %fd72, %fd67, %fd73;
	fma.rn.f64 	%fd76, %fd75, %fd67, %fd74;
	ld.global.nc.v2.f64 	{%fd77, %fd78}, [%rd35+32];
	fma.rn.f64 	%fd79, %fd76, %fd67, %fd77;
	fma.rn.f64 	%fd80, %fd79, %fd67, %fd78;
	fma.rn.f64 	%fd81, %fd80, %fd150, %fd150;
	fma.rn.f64 	%fd82, %fd80, %fd67, 0d3FF0000000000000;
	selp.f64 	%fd83, %fd82, %fd81, %p9;
	and.b32  	%r48, %r61, 2;
	setp.eq.s32 	%p10, %r48, 0;
	mov.f64 	%fd84, 0d0000000000000000;
	sub.f64 	%fd85, %fd84, %fd83;
	selp.f64 	%fd86, %fd83, %fd85, %p10;
	mul.f64 	%fd87, %fd3, %fd11;
	mul.f64 	%fd88, %fd2, %fd86;
	sub.f64 	%fd89, %fd87, %fd88;
	mul.f64 	%fd90, %fd3, %fd86;
	fma.rn.f64 	%fd91, %fd2, %fd11, %fd90;
	st.global.v2.f64 	[%rd3], {%fd89, %fd91};
	bra.uni 	$L__BB8_22;
$L__BB8_12:
	shl.b64 	%rd36, %rd2, 4;
	add.s64 	%rd4, %rd1, %rd36;
	ld.global.v2.f64 	{%fd17, %fd16}, [%rd4];
	abs.f64 	%fd18, %fd1;
	setp.neu.f64 	%p11, %fd18, 0d7FF0000000000000;
	@%p11 bra 	$L__BB8_14;
	mov.f64 	%fd97, 0d0000000000000000;
	mul.rn.f64 	%fd152, %fd1, %fd97;
	mov.b32 	%r63, 1;
	bra.uni 	$L__BB8_17;
$L__BB8_14:
	mul.f64 	%fd92, %fd1, 0d3FE45F306DC9C883;
	cvt.rni.s32.f64 	%r62, %fd92;
	cvt.rn.f64.s32 	%fd93, %r62;
	fma.rn.f64 	%fd94, %fd93, 0dBFF921FB54442D18, %fd1;
	fma.rn.f64 	%fd95, %fd93, 0dBC91A62633145C00, %fd94;
	fma.rn.f64 	%fd152, %fd93, 0dB97B839A252049C0, %fd95;
	setp.ltu.f64 	%p12, %fd18, 0d41E0000000000000;
	@%p12 bra 	$L__BB8_16;
	{ // callseq 12, 0
	.param .b64 param0;
	st.param.f64 	[param0], %fd1;
	.param .align 16 .b8 retval0[16];
	call.uni (retval0), 
	__internal_trig_reduction_slowpathd, 
	(
	param0
	);
	ld.param.f64 	%fd152, [retval0];
	ld.param.b32 	%r62, [retval0+8];
	} // callseq 12
$L__BB8_16:
	add.s32 	%r63, %r62, 1;
$L__BB8_17:
	setp.neu.f64 	%p13, %fd18, 0d7FF0000000000000;
	shl.b32 	%r51, %r63, 6;
	cvt.u64.u32 	%rd37, %r51;
	and.b64  	%rd38, %rd37, 64;
	mov.u64 	%rd39, __cudart_sin_cos_coeffs;
	add.s64 	%rd40, %rd39, %rd38;
	mul.rn.f64 	%fd98, %fd152, %fd152;
	and.b32  	%r52, %r63, 1;
	setp.eq.b32 	%p14, %r52, 1;
	selp.f64 	%fd99, 0dBDA8FF8320FD8164, 0d3DE5DB65F9785EBA, %p14;
	ld.global.nc.v2.f64 	{%fd100, %fd101}, [%rd40];
	fma.rn.f64 	%fd102, %fd99, %fd98, %fd100;
	fma.rn.f64 	%fd103, %fd102, %fd98, %fd101;
	ld.global.nc.v2.f64 	{%fd104, %fd105}, [%rd40+16];
	fma.rn.f64 	%fd106, %fd103, %fd98, %fd104;
	fma.rn.f64 	%fd107, %fd106, %fd98, %fd105;
	ld.global.nc.v2.f64 	{%fd108, %fd109}, [%rd40+32];
	fma.rn.f64 	%fd110, %fd107, %fd98, %fd108;
	fma.rn.f64 	%fd111, %fd110, %fd98, %fd109;
	fma.rn.f64 	%fd112, %fd111, %fd152, %fd152;
	fma.rn.f64 	%fd113, %fd111, %fd98, 0d3FF0000000000000;
	selp.f64 	%fd114, %fd113, %fd112, %p14;
	and.b32  	%r53, %r63, 2;
	setp.eq.s32 	%p15, %r53, 0;
	mov.f64 	%fd115, 0d0000000000000000;
	sub.f64 	%fd116, %fd115, %fd114;
	selp.f64 	%fd24, %fd114, %fd116, %p15;
	@%p13 bra 	$L__BB8_19;
	mov.f64 	%fd122, 0d0000000000000000;
	mul.rn.f64 	%fd153, %fd1, %fd122;
	mov.b32 	%r64, 0;
	bra.uni 	$L__BB8_21;
$L__BB8_19:
	mul.f64 	%fd117, %fd1, 0d3FE45F306DC9C883;
	cvt.rni.s32.f64 	%r64, %fd117;
	cvt.rn.f64.s32 	%fd118, %r64;
	fma.rn.f64 	%fd119, %fd118, 0dBFF921FB54442D18, %fd1;
	fma.rn.f64 	%fd120, %fd118, 0dBC91A62633145C00, %fd119;
	fma.rn.f64 	%fd153, %fd118, 0dB97B839A252049C0, %fd120;
	setp.ltu.f64 	%p16, %fd18, 0d41E0000000000000;
	@%p16 bra 	$L__BB8_21;
	{ // callseq 13, 0
	.param .b64 param0;
	st.param.f64 	[param0], %fd1;
	.param .align 16 .b8 retval0[16];
	call.uni (retval0), 
	__internal_trig_reduction_slowpathd, 
	(
	param0
	);
	ld.param.f64 	%fd153, [retval0];
	ld.param.b32 	%r64, [retval0+8];
	} // callseq 13
$L__BB8_21:
	shl.b32 	%r56, %r64, 6;
	cvt.u64.u32 	%rd41, %r56;
	and.b64  	%rd42, %rd41, 64;
	add.s64 	%rd44, %rd39, %rd42;
	mul.rn.f64 	%fd123, %fd153, %fd153;
	and.b32  	%r57, %r64, 1;
	setp.eq.b32 	%p17, %r57, 1;
	selp.f64 	%fd124, 0dBDA8FF8320FD8164, 0d3DE5DB65F9785EBA, %p17;
	ld.global.nc.v2.f64 	{%fd125, %fd126}, [%rd44];
	fma.rn.f64 	%fd127, %fd124, %fd123, %fd125;
	fma.rn.f64 	%fd128, %fd127, %fd123, %fd126;
	ld.global.nc.v2.f64 	{%fd129, %fd130}, [%rd44+16];
	fma.rn.f64 	%fd131, %fd128, %fd123, %fd129;
	fma.rn.f64 	%fd132, %fd131, %fd123, %fd130;
	ld.global.nc.v2.f64 	{%fd133, %fd134}, [%rd44+32];
	fma.rn.f64 	%fd135, %fd132, %fd123, %fd133;
	fma.rn.f64 	%fd136, %fd135, %fd123, %fd134;
	fma.rn.f64 	%fd137, %fd136, %fd153, %fd153;
	fma.rn.f64 	%fd138, %fd136, %fd123, 0d3FF0000000000000;
	selp.f64 	%fd139, %fd138, %fd137, %p17;
	and.b32  	%r58, %r64, 2;
	setp.eq.s32 	%p18, %r58, 0;
	mov.f64 	%fd140, 0d0000000000000000;
	sub.f64 	%fd141, %fd140, %fd139;
	selp.f64 	%fd142, %fd139, %fd141, %p18;
	mul.f64 	%fd143, %fd17, %fd24;
	mul.f64 	%fd144, %fd16, %fd142;
	sub.f64 	%fd145, %fd143, %fd144;
	mul.f64 	%fd146, %fd17, %fd142;
	fma.rn.f64 	%fd147, %fd16, %fd24, %fd146;
	st.global.v2.f64 	[%rd4], {%fd145, %fd147};
$L__BB8_22:
	ret;

}
	// .globl	_Z19kernelPauliRotationP7double2miiPKiS2_id
.visible .entry _Z19kernelPauliRotationP7double2miiPKiS2_id(
	.param .u64 .ptr .align 1 _Z19kernelPauliRotationP7double2miiPKiS2_id_param_0,
	.param .u64 _Z19kernelPauliRotationP7double2miiPKiS2_id_param_1,
	.param .u32 _Z19kernelPauliRotationP7double2miiPKiS2_id_param_2,
	.param .u32 _Z19kernelPauliRotationP7double2miiPKiS2_id_param_3,
	.param .u64 .ptr .align 1 _Z19kernelPauliRotationP7double2miiPKiS2_id_param_4,
	.param .u64 .ptr .align 1 _Z19kernelPauliRotationP7double2miiPKiS2_id_param_5,
	.param .u32 _Z19kernelPauliRotationP7double2miiPKiS2_id_param_6,
	.param .f64 _Z19kernelPauliRotationP7double2miiPKiS2_id_param_7
)
{
	.reg .pred 	%p<14>;
	.reg .b32 	%r<47>;
	.reg .b64 	%rd<62>;
	.reg .b64 	%fd<110>;

	ld.param.u64 	%rd18, [_Z19kernelPauliRotationP7double2miiPKiS2_id_param_0];
	ld.param.u64 	%rd21, [_Z19kernelPauliRotationP7double2miiPKiS2_id_param_1];
	ld.param.u32 	%r12, [_Z19kernelPauliRotationP7double2miiPKiS2_id_param_2];
	ld.param.u32 	%r13, [_Z19kernelPauliRotationP7double2miiPKiS2_id_param_3];
	ld.param.u64 	%rd19, [_Z19kernelPauliRotationP7double2miiPKiS2_id_param_4];
	ld.param.u64 	%rd20, [_Z19kernelPauliRotationP7double2miiPKiS2_id_param_5];
	ld.param.u32 	%r14, [_Z19kernelPauliRotationP7double2miiPKiS2_id_param_6];
	ld.param.f64 	%fd34, [_Z19kernelPauliRotationP7double2miiPKiS2_id_param_7];
	mov.u32 	%r15, %ctaid.x;
	mov.u32 	%r16, %ntid.x;
	mov.u32 	%r17, %tid.x;
	mad.lo.s32 	%r18, %r15, %r16, %r17;
	cvt.u64.u32 	%rd1, %r18;
	shr.u64 	%rd22, %rd21, 1;
	setp.le.u64 	%p1, %rd22, %rd1;
	@%p1 bra 	$L__BB9_22;
	cvta.to.global.u64 	%rd23, %rd20;
	cvta.to.global.u64 	%rd24, %rd19;
	mul.wide.s32 	%rd25, %r12, 4;
	add.s64 	%rd26, %rd23, %rd25;
	ld.global.u32 	%r1, [%rd26];
	mov.b32 	%r19, 1;
	shl.b32 	%r20, %r19, %r1;
	cvt.s64.s32 	%rd2, %r20;
	add.s64 	%rd27, %rd24, %rd25;
	ld.global.u32 	%r2, [%rd27];
	not.b32 	%r21, %r13;
	add.s32 	%r22, %r2, %r21;
	shl.b32 	%r3, %r19, %r22;
	add.s32 	%r23, %r2, -1;
	shl.b64 	%rd3, %rd2, %r23;
	and.b64  	%rd28, %rd3, -4294967296;
	setp.ne.s64 	%p2, %rd28, 0;
	@%p2 bra 	$L__BB9_3;
	cvt.u32.u64 	%r24, %rd3;
	cvt.u32.u64 	%r25, %rd1;
	div.u32 	%r26, %r25, %r24;
	mul.lo.s32 	%r27, %r26, %r24;
	sub.s32 	%r28, %r25, %r27;
	cvt.u64.u32 	%rd58, %r26;
	cvt.u64.u32 	%rd59, %r28;
	bra.uni 	$L__BB9_4;
$L__BB9_3:
	div.u64 	%rd58, %rd1, %rd3;
	mul.lo.s64 	%rd29, %rd58, %rd3;
	sub.s64 	%rd59, %rd1, %rd29;
$L__BB9_4:
	or.b64  	%rd30, %rd59, %rd2;
	and.b64  	%rd31, %rd30, -4294967296;
	setp.ne.s64 	%p3, %rd31, 0;
	@%p3 bra 	$L__BB9_6;
	cvt.u32.u64 	%r29, %rd2;
	cvt.u32.u64 	%r30, %rd59;
	div.u32 	%r31, %r30, %r29;
	mul.lo.s32 	%r32, %r31, %r29;
	sub.s32 	%r33, %r30, %r32;
	cvt.u64.u32 	%rd60, %r31;
	cvt.u64.u32 	%rd61, %r33;
	bra.uni 	$L__BB9_7;
$L__BB9_6:
	div.u64 	%rd60, %rd59, %rd2;
	mul.lo.s64 	%rd32, %rd60, %rd2;
	sub.s64 	%rd61, %rd59, %rd32;
$L__BB9_7:
	cvta.to.global.u64 	%rd33, %rd18;
	cvt.s64.s32 	%rd34, %r3;
	add.s64 	%rd35, %rd34, -1;
	and.b64  	%rd36, %rd60, %rd35;
	neg.s64 	%rd37, %rd34;
	and.b64  	%rd38, %rd60, %rd37;
	shl.b64 	%rd39, %rd38, 1;
	or.b64  	%rd40, %rd39, %rd36;
	or.b64  	%rd41, %rd40, %rd34;
	shl.b64 	%rd42, %rd2, %r2;
	shl.b64 	%rd43, %rd40, %r1;
	mad.lo.s64 	%rd44, %rd58, %rd42, %rd61;
	add.s64 	%rd45, %rd44, %rd43;
	shl.b64 	%rd46, %rd41, %r1;
	add.s64 	%rd47, %rd44, %rd46;
	shl.b64 	%rd48, %rd45, 4;
	add.s64 	%rd16, %rd33, %rd48;
	ld.global.v2.f64 	{%fd1, %fd2}, [%rd16];
	shl.b64 	%rd49, %rd47, 4;
	add.s64 	%rd17, %rd33, %rd49;
	ld.global.v2.f64 	{%fd3, %fd4}, [%rd17];
	mul.f64 	%fd5, %fd34, 0d3FE0000000000000;
	abs.f64 	%fd6, %fd5;
	setp.neu.f64 	%p4, %fd6, 0d7FF0000000000000;
	@%p4 bra 	$L__BB9_9;
	mov.f64 	%fd40, 0d0000000000000000;
	mul.rn.f64 	%fd104, %fd5, %fd40;
	mov.b32 	%r45, 1;
	bra.uni 	$L__BB9_12;
$L__BB9_9:
	mul.f64 	%fd35, %fd5, 0d3FE45F306DC9C883;
	cvt.rni.s32.f64 	%r44, %fd35;
	cvt.rn.f64.s32 	%fd36, %r44;
	fma.rn.f64 	%fd37, %fd36, 0dBFF921FB54442D18, %fd5;
	fma.rn.f64 	%fd38, %fd36, 0dBC91A62633145C00, %fd37;
	fma.rn.f64 	%fd104, %fd36, 0dB97B839A252049C0, %fd38;
	setp.ltu.f64 	%p5, %fd6, 0d41E0000000000000;
	@%p5 bra 	$L__BB9_11;
	{ // callseq 14, 0
	.param .b64 param0;
	st.param.f64 	[param0], %fd5;
	.param .align 16 .b8 retval0[16];
	call.uni (retval0), 
	__internal_trig_reduction_slowpathd, 
	(
	param0
	);
	ld.param.f64 	%fd104, [retval0];
	ld.param.b32 	%r44, [retval0+8];
	} // callseq 14
$L__BB9_11:
	add.s32 	%r45, %r44, 1;
$L__BB9_12:
	setp.neu.f64 	%p6, %fd6, 0d7FF0000000000000;
	shl.b32 	%r36, %r45, 6;
	cvt.u64.u32 	%rd50, %r36;
	and.b64  	%rd51, %rd50, 64;
	mov.u64 	%rd52, __cudart_sin_cos_coeffs;
	add.s64 	%rd53, %rd52, %rd51;
	mul.rn.f64 	%fd41, %fd104, %fd104;
	and.b32  	%r37, %r45, 1;
	setp.eq.b32 	%p7, %r37, 1;
	selp.f64 	%fd42, 0dBDA8FF8320FD8164, 0d3DE5DB65F9785EBA, %p7;
	ld.global.nc.v2.f64 	{%fd43, %fd44}, [%rd53];
	fma.rn.f64 	%fd45, %fd42, %fd41, %fd43;
	fma.rn.f64 	%fd46, %fd45, %fd41, %fd44;
	ld.global.nc.v2.f64 	{%fd47, %fd48}, [%rd53+16];
	fma.rn.f64 	%fd49, %fd46, %fd41, %fd47;
	fma.rn.f64 	%fd50, %fd49, %fd41, %fd48;
	ld.global.nc.v2.f64 	{%fd51, %fd52}, [%rd53+32];
	fma.rn.f64 	%fd53, %fd50, %fd41, %fd51;
	fma.rn.f64 	%fd54, %fd53, %fd41, %fd52;
	fma.rn.f64 	%fd55, %fd54, %fd104, %fd104;
	fma.rn.f64 	%fd56, %fd54, %fd41, 0d3FF0000000000000;
	selp.f64 	%fd57, %fd56, %fd55, %p7;
	and.b32  	%r38, %r45, 2;
	setp.eq.s32 	%p8, %r38, 0;
	mov.f64 	%fd58, 0d0000000000000000;
	sub.f64 	%fd59, %fd58, %fd57;
	selp.f64 	%fd12, %fd57, %fd59, %p8;
	@%p6 bra 	$L__BB9_14;
	mov.f64 	%fd65, 0d0000000000000000;
	mul.rn.f64 	%fd105, %fd5, %fd65;
	mov.b32 	%r46, 0;
	bra.uni 	$L__BB9_16;
$L__BB9_14:
	mul.f64 	%fd60, %fd5, 0d3FE45F306DC9C883;
	cvt.rni.s32.f64 	%r46, %fd60;
	cvt.rn.f64.s32 	%fd61, %r46;
	fma.rn.f64 	%fd62, %fd61, 0dBFF921FB54442D18, %fd5;
	fma.rn.f64 	%fd63, %fd61, 0dBC91A62633145C00, %fd62;
	fma.rn.f64 	%fd105, %fd61, 0dB97B839A252049C0, %fd63;
	setp.ltu.f64 	%p9, %fd6, 0d41E0000000000000;
	@%p9 bra 	$L__BB9_16;
	{ // callseq 15, 0
	.param .b64 param0;
	st.param.f64 	[param0], %fd5;
	.param .align 16 .b8 retval0[16];
	call.uni (retval0), 
	__internal_trig_reduction_slowpathd, 
	(
	param0
	);
	ld.param.f64 	%fd105, [retval0];
	ld.param.b32 	%r46, [retval0+8];
	} // callseq 15
$L__BB9_16:
	shl.b32 	%r41, %r46, 6;
	cvt.u64.u32 	%rd54, %r41;
	and.b64  	%rd55, %rd54, 64;
	add.s64 	%rd57, %rd52, %rd55;
	mul.rn.f64 	%fd66, %fd105, %fd105;
	and.b32  	%r42, %r46, 1;
	setp.eq.b32 	%p10, %r42, 1;
	selp.f64 	%fd67, 0dBDA8FF8320FD8164, 0d3DE5DB65F9785EBA, %p10;
	ld.global.nc.v2.f64 	{%fd68, %fd69}, [%rd57];
	fma.rn.f64 	%fd70, %fd67, %fd66, %fd68;
	fma.rn.f64 	%fd71, %fd70, %fd66, %fd69;
	ld.global.nc.v2.f64 	{%fd72, %fd73}, [%rd57+16];
	fma.rn.f64 	%fd74, %fd71, %fd66, %fd72;
	fma.rn.f64 	%fd75, %fd74, %fd66, %fd73;
	ld.global.nc.v2.f64 	{%fd76, %fd77}, [%rd57+32];
	fma.rn.f64 	%fd78, %fd75, %fd66, %fd76;
	fma.rn.f64 	%fd79, %fd78, %fd66, %fd77;
	fma.rn.f64 	%fd80, %fd79, %fd105, %fd105;
	fma.rn.f64 	%fd81, %fd79, %fd66, 0d3FF0000000000000;
	selp.f64 	%fd82, %fd81, %fd80, %p10;
	and.b32  	%r43, %r46, 2;
	setp.eq.s32 	%p11, %r43, 0;
	mov.f64 	%fd83, 0d0000000000000000;
	sub.f64 	%fd84, %fd83, %fd82;
	selp.f64 	%fd17, %fd82, %fd84, %p11;
	setp.eq.s32 	%p12, %r14, 1;
	@%p12 bra 	$L__BB9_19;
	setp.ne.s32 	%p13, %r14, 0;
	@%p13 bra 	$L__BB9_20;
	mul.f64 	%fd91, %fd4, %fd17;
	fma.rn.f64 	%fd106, %fd1, %fd12, %fd91;
	mul.f64 	%fd92, %fd2, %fd12;
	mul.f64 	%fd93, %fd3, %fd17;
	sub.f64 	%fd107, %fd92, %fd93;
	mul.f64 	%fd94, %fd2, %fd17;
	fma.rn.f64 	%fd108, %fd3, %fd12, %fd94;
	mul.f64 	%fd95, %fd4, %fd12;
	mul.f64 	%fd96, %fd1, %fd17;
	sub.f64 	%fd109, %fd95, %fd96;
	bra.uni 	$L__BB9_21;
$L__BB9_19:
	mul.f64 	%fd85, %fd1, %fd12;
	mul.f64 	%fd86, %fd3, %fd17;
	sub.f64 	%fd106, %fd85, %fd86;
	mul.f64 	%fd87, %fd2, %fd12;
	mul.f64 	%fd88, %fd4, %fd17;
	sub.f64 	%fd107, %fd87, %fd88;
	mul.f64 	%fd89, %fd1, %fd17;
	fma.rn.f64 	%fd108, %fd3, %fd12, %fd89;
	mul.f64 	%fd90, %fd2, %fd17;
	fma.rn.f64 	%fd109, %fd4, %fd12, %fd90;
	bra.uni 	$L__BB9_21;
$L__BB9_20:
	mul.f64 	%fd97, %fd2, %fd17;
	fma.rn.f64 	%fd106, %fd1, %fd12, %fd97;
	mul.f64 	%fd98, %fd2, %fd12;
	mul.f64 	%fd99, %fd1, %fd17;
	sub.f64 	%fd107, %fd98, %fd99;
	mul.f64 	%fd100, %fd3, %fd12;
	mul.f64 	%fd101, %fd4, %fd17;
	sub.f64 	%fd108, %fd100, %fd101;
	mul.f64 	%fd102, %fd3, %fd17;
	fma.rn.f64 	%fd109, %fd4, %fd12, %fd102;
$L__BB9_21:
	st.global.v2.f64 	[%rd16], {%fd106, %fd107};
	st.global.v2.f64 	[%rd17], {%fd108, %fd109};
$L__BB9_22:
	ret;

}
	// .globl	_Z14kernelHadamardP7double2miiPKiS2_
.visible .entry _Z14kernelHadamardP7double2miiPKiS2_(
	.param .u64 .ptr .align 1 _Z14kernelHadamardP7double2miiPKiS2__param_0,
	.param .u64 _Z14kernelHadamardP7double2miiPKiS2__param_1,
	.param .u32 _Z14kernelHadamardP7double2miiPKiS2__param_2,
	.param .u32 _Z14kernelHadamardP7double2miiPKiS2__param_3,
	.param .u64 .ptr .align 1 _Z14kernelHadamardP7double2miiPKiS2__param_4,
	.param .u64 .ptr .align 1 _Z14kernelHadamardP7double2miiPKiS2__param_5
)
{
	.reg .pred 	%p<4>;
	.reg .b32 	%r<25>;
	.reg .b64 	%rd<52>;
	.reg .b64 	%fd<13>;

	ld.param.u64 	%rd16, [_Z14kernelHadamardP7double2miiPKiS2__param_0];
	ld.param.u64 	%rd19, [_Z14kernelHadamardP7double2miiPKiS2__param_1];
	ld.param.u32 	%r3, [_Z14kernelHadamardP7double2miiPKiS2__param_2];
	ld.param.u32 	%r4, [_Z14kernelHadamardP7double2miiPKiS2__param_3];
	ld.param.u64 	%rd17, [_Z14kernelHadamardP7double2miiPKiS2__param_4];
	ld.param.u64 	%rd18, [_Z14kernelHadamardP7double2miiPKiS2__param_5];
	mov.u32 	%r5, %ctaid.x;
	mov.u32 	%r6, %ntid.x;
	mov.u32 	%r7, %tid.x;
	mad.lo.s32 	%r8, %r5, %r6, %r7;
	cvt.u64.u32 	%rd1, %r8;
	shr.u64 	%rd20, %rd19, 1;
	setp.le.u64 	%p1, %rd20, %rd1;
	@%p1 bra 	$L__BB10_8;
	cvta.to.global.u64 	%rd21, %rd18;
	cvta.to.global.u64 	%rd22, %rd17;
	mul.wide.s32 	%rd23, %r3, 4;
	add.s64 	%rd24, %rd21, %rd23;
	ld.global.u32 	%r9, [%rd24];
	mov.b32 	%r10, 1;
	shl.b32 	%r11, %r10, %r9;
	cvt.s64.s32 	%rd2, %r11;
	add.s64 	%rd25, %rd22, %rd23;
	ld.global.u32 	%r1, [%rd25];
	not.b32 	%r12, %r4;
	add.s32 	%r13, %r1, %r12;
	shl.b32 	%r2, %r10, %r13;
	add.s32 	%r14, %r1, -1;
	shl.b64 	%rd3, %rd2, %r14;
	and.b64  	%rd26, %rd3, -4294967296;
	setp.ne.s64 	%p2, %rd26, 0;
	@%p2 bra 	$L__BB10_3;
	cvt.u32.u64 	%r15, %rd3;
	cvt.u32.u64 	%r16, %rd1;
	div.u32 	%r17, %r16, %r15;
	mul.lo.s32 	%r18, %r17, %r15;
	sub.s32 	%r19, %r16, %r18;
	cvt.u64.u32 	%rd48, %r17;
	cvt.u64.u32 	%rd49, %r19;
	bra.uni 	$L__BB10_4;
$L__BB10_3:
	div.u64 	%rd48, %rd1, %rd3;
	mul.lo.s64 	%rd27, %rd48, %rd3;
	sub.s64 	%rd49, %rd1, %rd27;
$L__BB10_4:
	or.b64  	%rd28, %rd49, %rd2;
	and.b64  	%rd29, %rd28, -4294967296;
	setp.ne.s64 	%p3, %rd29, 0;
	@%p3 bra 	$L__BB10_6;
	cvt.u32.u64 	%r20, %rd2;
	cvt.u32.u64 	%r21, %rd49;
	div.u32 	%r22, %r21, %r20;
	mul.lo.s32 	%r23, %r22, %r20;
	sub.s32 	%r24, %r21, %r23;
	cvt.u64.u32 	%rd50, %r22;
	cvt.u64.u32 	%rd51, %r24;
	bra.uni 	$L__BB10_7;
$L__BB10_6:
	div.u64 	%rd50, %rd49, %rd2;
	mul.lo.s64 	%rd30, %rd50, %rd2;
	sub.s64 	%rd51, %rd49, %rd30;
$L__BB10_7:
	cvta.to.global.u64 	%rd31, %rd16;
	cvt.s64.s32 	%rd32, %r2;
	add.s64 	%rd33, %rd32, -1;
	and.b64  	%rd34, %rd50, %rd33;
	neg.s64 	%rd35, %rd32;
	and.b64  	%rd36, %rd50, %rd35;
	shl.b64 	%rd37, %rd36, 1;
	or.b64  	%rd38, %rd37, %rd34;
	or.b64  	%rd39, %rd38, %rd32;
	shl.b64 	%rd40, %rd2, %r1;
	mad.lo.s64 	%rd41, %rd48, %rd40, %rd51;
	mad.lo.s64 	%rd42, %rd38, %rd2, %rd41;
	mad.lo.s64 	%rd43, %rd39, %rd2, %rd41;
	shl.b64 	%rd44, %rd42, 4;
	add.s64 	%rd45, %rd31, %rd44;
	ld.global.v2.f64 	{%fd1, %fd2}, [%rd45];
	shl.b64 	%rd46, %rd43, 4;
	add.s64 	%rd47, %rd31, %rd46;
	ld.global.v2.f64 	{%fd3, %fd4}, [%rd47];
	add.f64 	%fd5, %fd1, %fd3;
	mul.f64 	%fd6, %fd5, 0d3FE6A09E667F3BCC;
	add.f64 	%fd7, %fd2, %fd4;
	mul.f64 	%fd8, %fd7, 0d3FE6A09E667F3BCC;
	sub.f64 	%fd9, %fd1, %fd3;
	mul.f64 	%fd10, %fd9, 0d3FE6A09E667F3BCC;
	sub.f64 	%fd11, %fd2, %fd4;
	mul.f64 	%fd12, %fd11, 0d3FE6A09E667F3BCC;
	st.global.v2.f64 	[%rd45], {%fd6, %fd8};
	st.global.v2.f64 	[%rd47], {%fd10, %fd12};
$L__BB10_8:
	ret;

}
	// .globl	_Z12kernelParityP7double2miPKiS2_
.visible .entry _Z12kernelParityP7double2miPKiS2_(
	.param .u64 .ptr .align 1 _Z12kernelParityP7double2miPKiS2__param_0,
	.param .u64 _Z12kernelParityP7double2miPKiS2__param_1,
	.param .u32 _Z12kernelParityP7double2miPKiS2__param_2,
	.param .u64 .ptr .align 1 _Z12kernelParityP7double2miPKiS2__param_3,
	.param .u64 .ptr .align 1 _Z12kernelParityP7double2miPKiS2__param_4
)
{
	.reg .pred 	%p<3>;
	.reg .b32 	%r<15>;
	.reg .b64 	%rd<25>;
	.reg .b64 	%fd<5>;

	ld.param.u64 	%rd4, [_Z12kernelParityP7double2miPKiS2__param_0];
	ld.param.u64 	%rd7, [_Z12kernelParityP7double2miPKiS2__param_1];
	ld.param.u32 	%r2, [_Z12kernelParityP7double2miPKiS2__param_2];
	ld.param.u64 	%rd5, [_Z12kernelParityP7double2miPKiS2__param_3];
	ld.param.u64 	%rd6, [_Z12kernelParityP7double2miPKiS2__param_4];
	mov.u32 	%r3, %ctaid.x;
	mov.u32 	%r4, %ntid.x;
	mov.u32 	%r5, %tid.x;
	mad.lo.s32 	%r6, %r3, %r4, %r5;
	cvt.u64.u32 	%rd1, %r6;
	setp.le.u64 	%p1, %rd7, %rd1;
	@%p1 bra 	$L__BB11_3;
	cvta.to.global.u64 	%rd8, %rd6;
	cvta.to.global.u64 	%rd9, %rd5;
	mul.wide.s32 	%rd10, %r2, 4;
	add.s64 	%rd11, %rd9, %rd10;
	ld.global.u32 	%r7, [%rd11];
	mov.b32 	%r8, 1;
	shl.b32 	%r9, %r8, %r7;
	cvt.s64.s32 	%rd12, %r9;
	add.s64 	%rd13, %rd8, %rd10;
	ld.global.u32 	%r1, [%rd13];
	shr.u64 	%rd14, %rd1, %r1;
	mov.b32 	%r10, -1;
	shl.b32 	%r11, %r10, %r7;
	not.b32 	%r12, %r11;
	cvt.u64.u32 	%rd15, %r12;
	and.b64  	%rd2, %rd14, %rd15;
	not.b64 	%rd16, %rd2;
	add.s64 	%rd3, %rd16, %rd12;
	setp.le.u64 	%p2, %rd3, %rd2;
	@%p2 bra 	$L__BB11_3;
	mov.b32 	%r13, 1;
	shl.b32 	%r14, %r13, %r1;
	cvt.s64.s32 	%rd17, %r14;
	sub.s64 	%rd18, %rd3, %rd2;
	mul.lo.s64 	%rd19, %rd18, %rd17;
	cvta.to.global.u64 	%rd20, %rd4;
	shl.b64 	%rd21, %rd1, 4;
	add.s64 	%rd22, %rd20, %rd21;
	ld.global.v2.f64 	{%fd1, %fd2}, [%rd22];
	shl.b64 	%rd23, %rd19, 4;
	add.s64 	%rd24, %rd22, %rd23;
	ld.global.v2.f64 	{%fd3, %fd4}, [%rd24];
	st.global.v2.f64 	[%rd22], {%fd3, %fd4};
	st.global.v2.f64 	[%rd24], {%fd1, %fd2};
$L__BB11_3:
	ret;

}
	// .globl	_Z23kernelConditionalParityP7double2miiiPKiS2_
.visible .entry _Z23kernelConditionalParityP7double2miiiPKiS2_(
	.param .u64 .ptr .align 1 _Z23kernelConditionalParityP7double2miiiPKiS2__param_0,
	.param .u64 _Z23kernelConditionalParityP7double2miiiPKiS2__param_1,
	.param .u32 _Z23kernelConditionalParityP7double2miiiPKiS2__param_2,
	.param .u32 _Z23kernelConditionalParityP7double2miiiPKiS2__param_3,
	.param .u32 _Z23kernelConditionalParityP7double2miiiPKiS2__param_4,
	.param .u64 .ptr .align 1 _Z23kernelConditionalParityP7double2miiiPKiS2__param_5,
	.param .u64 .ptr .align 1 _Z23kernelConditionalParityP7double2miiiPKiS2__param_6
)
{
	.reg .pred 	%p<4>;
	.reg .b32 	%r<26>;
	.reg .b64 	%rd<33>;
	.reg .b64 	%fd<5>;

	ld.param.u64 	%rd6, [_Z23kernelConditionalParityP7double2miiiPKiS2__param_0];
	ld.param.u64 	%rd7, [_Z23kernelConditionalParityP7double2miiiPKiS2__param_1];
	ld.param.u32 	%r2, [_Z23kernelConditionalParityP7double2miiiPKiS2__param_2];
	ld.param.u32 	%r3, [_Z23kernelConditionalParityP7double2miiiPKiS2__param_3];
	ld.param.u32 	%r4, [_Z23kernelConditionalParityP7double2miiiPKiS2__param_4];
	ld.param.u64 	%rd8, [_Z23kernelConditionalParityP7double2miiiPKiS2__param_5];
	ld.param.u64 	%rd9, [_Z23kernelConditionalParityP7double2miiiPKiS2__param_6];
	cvta.to.global.u64 	%rd1, %rd8;
	cvta.to.global.u64 	%rd2, %rd9;
	mov.u32 	%r5, %ctaid.x;
	mov.u32 	%r6, %ntid.x;
	mov.u32 	%r7, %tid.x;
	mad.lo.s32 	%r8, %r5, %r6, %r7;
	cvt.u64.u32 	%rd3, %r8;
	setp.le.u64 	%p1, %rd7, %rd3;
	@%p1 bra 	$L__BB12_4;
	mul.wide.s32 	%rd10, %r3, 4;
	add.s64 	%rd11, %rd2, %rd10;
	ld.global.u32 	%r9, [%rd11];
	add.s64 	%rd12, %rd1, %rd10;
	ld.global.u32 	%r10, [%rd12];
	shr.u64 	%rd13, %rd3, %r9;
	mov.b32 	%r11, -1;
	shl.b32 	%r12, %r11, %r10;
	not.b32 	%r13, %r12;
	cvt.u64.u32 	%rd14, %r13;
	and.b64  	%rd15, %rd13, %rd14;
	not.b32 	%r14, %r4;
	add.s32 	%r15, %r10, %r14;
	mov.b32 	%r16, 1;
	shl.b32 	%r17, %r16, %r15;
	cvt.s64.s32 	%rd16, %r17;
	and.b64  	%rd17, %rd15, %rd16;
	setp.eq.s64 	%p2, %rd17, 0;
	@%p2 bra 	$L__BB12_4;
	mul.wide.s32 	%rd18, %r2, 4;
	add.s64 	%rd19, %rd1, %rd18;
	ld.global.u32 	%r18, [%rd19];
	mov.b32 	%r19, 1;
	shl.b32 	%r20, %r19, %r18;
	cvt.s64.s32 	%rd20, %r20;
	add.s64 	%rd21, %rd2, %rd18;
	ld.global.u32 	%r1, [%rd21];
	shr.u64 	%rd22, %rd3, %r1;
	mov.b32 	%r21, -1;
	shl.b32 	%r22, %r21, %r18;
	not.b32 	%r23, %r22;
	cvt.u64.u32 	%rd23, %r23;
	and.b64  	%rd4, %rd22, %rd23;
	not.b64 	%rd24, %rd4;
	add.s64 	%rd5, %rd24, %rd20;
	setp.le.u64 	%p3, %rd5, %rd4;
	@%p3 bra 	$L__BB12_4;
	mov.b32 	%r24, 1;
	shl.b32 	%r25, %r24, %r1;
	cvt.s64.s32 	%rd25, %r25;
	sub.s64 	%rd26, %rd5, %rd4;
	mul.lo.s64 	%rd27, %rd26, %rd25;
	cvta.to.global.u64 	%rd28, %rd6;
	shl.b64 	%rd29, %rd3, 4;
	add.s64 	%rd30, %rd28, %rd29;
	ld.global.v2.f64 	{%fd1, %fd2}, [%rd30];
	shl.b64 	%rd31, %rd27, 4;
	add.s64 	%rd32, %rd30, %rd31;
	ld.global.v2.f64 	{%fd3, %fd4}, [%rd32];
	st.global.v2.f64 	[%rd30], {%fd3, %fd4};
	st.global.v2.f64 	[%rd32], {%fd1, %fd2};
$L__BB12_4:
	ret;

}
	// .globl	_Z19kernelSwapRegistersP7double2miiPKiS2_
.visible .entry _Z19kernelSwapRegistersP7double2miiPKiS2_(
	.param .u64 .ptr .align 1 _Z19kernelSwapRegistersP7double2miiPKiS2__param_0,
	.param .u64 _Z19kernelSwapRegistersP7double2miiPKiS2__param_1,
	.param .u32 _Z19kernelSwapRegistersP7double2miiPKiS2__param_2,
	.param .u32 _Z19kernelSwapRegistersP7double2miiPKiS2__param_3,
	.param .u64 .ptr .align 1 _Z19kernelSwapRegistersP7double2miiPKiS2__param_4,
	.param .u64 .ptr .align 1 _Z19kernelSwapRegistersP7double2miiPKiS2__param_5
)
{
	.reg .pred 	%p<3>;
	.reg .b32 	%r<19>;
	.reg .b64 	%rd<31>;
	.reg .b64 	%fd<5>;

	ld.param.u64 	%rd4, [_Z19kernelSwapRegistersP7double2miiPKiS2__param_0];
	ld.param.u64 	%rd7, [_Z19kernelSwapRegistersP7double2miiPKiS2__param_1];
	ld.param.u32 	%r3, [_Z19kernelSwapRegistersP7double2miiPKiS2__param_2];
	ld.param.u32 	%r4, [_Z19kernelSwapRegistersP7double2miiPKiS2__param_3];
	ld.param.u64 	%rd5, [_Z19kernelSwapRegistersP7double2miiPKiS2__param_4];
	ld.param.u64 	%rd6, [_Z19kernelSwapRegistersP7double2miiPKiS2__param_5];
	mov.u32 	%r5, %ctaid.x;
	mov.u32 	%r6, %ntid.x;
	mov.u32 	%r7, %tid.x;
	mad.lo.s32 	%r8, %r5, %r6, %r7;
	cvt.u64.u32 	%rd1, %r8;
	setp.le.u64 	%p1, %rd7, %rd1;
	@%p1 bra 	$L__BB13_3;
	cvta.to.global.u64 	%rd8, %rd6;
	cvta.to.global.u64 	%rd9, %rd5;
	mul.wide.s32 	%rd10, %r3, 4;
	add.s64 	%rd11, %rd8, %rd10;
	ld.global.u32 	%r1, [%rd11];
	add.s64 	%rd12, %rd9, %rd10;
	ld.global.u32 	%r9, [%rd12];
	shr.u64 	%rd13, %rd1, %r1;
	mov.b32 	%r10, -1;
	shl.b32 	%r11, %r10, %r9;
	not.b32 	%r12, %r11;
	cvt.u64.u32 	%rd14, %r12;
	and.b64  	%rd2, %rd13, %rd14;
	mul.wide.s32 	%rd15, %r4, 4;
	add.s64 	%rd16, %rd8, %rd15;
	ld.global.u32 	%r2, [%rd16];
	add.s64 	%rd17, %rd9, %rd15;
	ld.global.u32 	%r13, [%rd17];
	shr.u64 	%rd18, %rd1, %r2;
	shl.b32 	%r14, %r10, %r13;
	not.b32 	%r15, %r14;
	cvt.u64.u32 	%rd19, %r15;
	and.b64  	%rd3, %rd18, %rd19;
	setp.ge.u64 	%p2, %rd2, %rd3;
	@%p2 bra 	$L__BB13_3;
	cvta.to.global.u64 	%rd20, %rd4;
	mov.b32 	%r16, 1;
	shl.b32 	%r17, %r16, %r1;
	cvt.s64.s32 	%rd21, %r17;
	shl.b32 	%r18, %r16, %r2;
	cvt.s64.s32 	%rd22, %r18;
	sub.s64 	%rd23, %rd3, %rd2;
	mad.lo.s64 	%rd24, %rd23, %rd21, %rd1;
	sub.s64 	%rd25, %rd2, %rd3;
	mad.lo.s64 	%rd26, %rd25, %rd22, %rd24;
	shl.b64 	%rd27, %rd1, 4;
	add.s64 	%rd28, %rd20, %rd27;
	ld.global.v2.f64 	{%fd1, %fd2}, [%rd28];
	shl.b64 	%rd29, %rd26, 4;
	add.s64 	%rd30, %rd20, %rd29;
	ld.global.v2.f64 	{%fd3, %fd4}, [%rd30];
	st.global.v2.f64 	[%rd28], {%fd3, %fd4};
	st.global.v2.f64 	[%rd30], {%fd1, %fd2};
$L__BB13_3:
	ret;

}
	// .globl	_Z20kernelApplyOneModeQ2P7double2miPKiPKdS2_d
.visible .entry _Z20kernelApplyOneModeQ2P7double2miPKiPKdS2_d(
	.param .u64 .ptr .align 1 _Z20kernelApplyOneModeQ2P7double2miPKiPKdS2_d_param_0,
	.param .u64 _Z20kernelApplyOneModeQ2P7double2miPKiPKdS2_d_param_1,
	.param .u32 _Z20kernelApplyOneModeQ2P7double2miPKiPKdS2_d_param_2,
	.param .u64 .ptr .align 1 _Z20kernelApplyOneModeQ2P7double2miPKiPKdS2_d_param_3,
	.param .u64 .ptr .align 1 _Z20kernelApplyOneModeQ2P7double2miPKiPKdS2_d_param_4,
	.param .u64 .ptr .align 1 _Z20kernelApplyOneModeQ2P7double2miPKiPKdS2_d_param_5,
	.param .f64 _Z20kernelApplyOneModeQ2P7double2miPKiPKdS2_d_param_6
)
{
	.reg .pred 	%p<10>;
	.reg .b32 	%r<34>;
	.reg .b64 	%rd<27>;
	.reg .b64 	%fd<81>;

	ld.param.u64 	%rd3, [_Z20kernelApplyOneModeQ2P7double2miPKiPKdS2_d_param_0];
	ld.param.u64 	%rd7, [_Z20kernelApplyOneModeQ2P7double2miPKiPKdS2_d_param_1];
	ld.param.u32 	%r9, [_Z20kernelApplyOneModeQ2P7double2miPKiPKdS2_d_param_2];
	ld.param.u64 	%rd4, [_Z20kernelApplyOneModeQ2P7double2miPKiPKdS2_d_param_3];
	ld.param.u64 	%rd5, [_Z20kernelApplyOneModeQ2P7double2miPKiPKdS2_d_param_4];
	ld.param.u64 	%rd6, [_Z20kernelApplyOneModeQ2P7double2miPKiPKdS2_d_param_5];
	ld.param.f64 	%fd15, [_Z20kernelApplyOneModeQ2P7double2miPKiPKdS2_d_param_6];
	mov.u32 	%r10, %ctaid.x;
	mov.u32 	%r11, %ntid.x;
	mov.u32 	%r12, %tid.x;
	mad.lo.s32 	%r13, %r10, %r11, %r12;
	cvt.u64.u32 	%rd1, %r13;
	setp.le.u64 	%p1, %rd7, %rd1;
	@%p1 bra 	$L__BB14_11;
	cvta.to.global.u64 	%rd8, %rd4;
	cvta.to.global.u64 	%rd9, %rd5;
	cvta.to.global.u64 	%rd10, %rd6;
	cvta.to.global.u64 	%rd11, %rd3;
	mul.wide.s32 	%rd12, %r9, 4;
	add.s64 	%rd13, %rd8, %rd12;
	ld.global.u32 	%r14, [%rd13];
	mul.wide.s32 	%rd14, %r9, 8;
	add.s64 	%rd15, %rd9, %rd14;
	ld.global.f64 	%fd16, [%rd15];
	add.s64 	%rd16, %rd10, %rd12;
	ld.global.u32 	%r15, [%rd16];
	shr.u64 	%rd17, %rd1, %r15;
	mov.b32 	%r16, -1;
	shl.b32 	%r17, %r16, %r14;
	not.b32 	%r18, %r17;
	cvt.u32.u64 	%r19, %rd17;
	and.b32  	%r20, %r19, %r18;
	cvt.rn.f64.u32 	%fd17, %r20;
	cvt.rn.f64.u32 	%fd18, %r18;
	fma.rn.f64 	%fd19, %fd18, 0dBFE0000000000000, %fd17;
	mul.f64 	%fd20, %fd16, %fd19;
	shl.b64 	%rd18, %rd1, 4;
	add.s64 	%rd2, %rd11, %rd18;
	ld.global.v2.f64 	{%fd2, %fd1}, [%rd2];
	mul.f64 	%fd21, %fd15, %fd20;
	mul.f64 	%fd3, %fd20, %fd21;
	abs.f64 	%fd4, %fd3;
	setp.neu.f64 	%p2, %fd4, 0d7FF0000000000000;
	@%p2 bra 	$L__BB14_3;
	mov.f64 	%fd27, 0d0000000000000000;
	mul.rn.f64 	%fd79, %fd3, %fd27;
	mov.b32 	%r32, 1;
	bra.uni 	$L__BB14_6;
$L__BB14_3:
	mul.f64 	%fd22, %fd3, 0d3FE45F306DC9C883;
	cvt.rni.s32.f64 	%r31, %fd22;
	cvt.rn.f64.s32 	%fd23, %r31;
	fma.rn.f64 	%fd24, %fd23, 0dBFF921FB54442D18, %fd3;
	fma.rn.f64 	%fd25, %fd23, 0dBC91A62633145C00, %fd24;
	fma.rn.f64 	%fd79, %fd23, 0dB97B839A252049C0, %fd25;
	setp.ltu.f64 	%p3, %fd4, 0d41E0000000000000;
	@%p3 bra 	$L__BB14_5;
	{ // callseq 16, 0
	.param .b64 param0;
	st.param.f64 	[param0], %fd3;
	.param .align 16 .b8 retval0[16];
	call.uni (retval0), 
	__internal_trig_reduction_slowpathd, 
	(
	param0
	);
	ld.param.f64 	%fd79, [retval0];
	ld.param.b32 	%r31, [retval0+8];
	} // callseq 16
$L__BB14_5:
	add.s32 	%r32, %r31, 1;
$L__BB14_6:
	setp.neu.f64 	%p4, %fd4, 0d7FF0000000000000;
	shl.b32 	%r23, %r32, 6;
	cvt.u64.u32 	%rd19, %r23;
	and.b64  	%rd20, %rd19, 64;
	mov.u64 	%rd21, __cudart_sin_cos_coeffs;
	add.s64 	%rd22, %rd21, %rd20;
	mul.rn.f64 	%fd28, %fd79, %fd79;
	and.b32  	%r24, %r32, 1;
	setp.eq.b32 	%p5, %r24, 1;
	selp.f64 	%fd29, 0dBDA8FF8320FD8164, 0d3DE5DB65F9785EBA, %p5;
	ld.global.nc.v2.f64 	{%fd30, %fd31}, [%rd22];
	fma.rn.f64 	%fd32, %fd29, %fd28, %fd30;
	fma.rn.f64 	%fd33, %fd32, %fd28, %fd31;
	ld.global.nc.v2.f64 	{%fd34, %fd35}, [%rd22+16];
	fma.rn.f64 	%fd36, %fd33, %fd28, %fd34;
	fma.rn.f64 	%fd37, %fd36, %fd28, %fd35;
	ld.global.nc.v2.f64 	{%fd38, %fd39}, [%rd22+32];
	fma.rn.f64 	%fd40, %fd37, %fd28, %fd38;
	fma.rn.f64 	%fd41, %fd40, %fd28, %fd39;
	fma.rn.f64 	%fd42, %fd41, %fd79, %fd79;
	fma.rn.f64 	%fd43, %fd41, %fd28, 0d3FF0000000000000;
	selp.f64 	%fd44, %fd43, %fd42, %p5;
	and.b32  	%r25, %r32, 2;
	setp.eq.s32 	%p6, %r25, 0;
	mov.f64 	%fd45, 0d0000000000000000;
	sub.f64 	%fd46, %fd45, %fd44;
	selp.f64 	%fd10, %fd44, %fd46, %p6;
	@%p4 bra 	$L__BB14_8;
	mov.f64 	%fd52, 0d0000000000000000;
	mul.rn.f64 	%fd80, %fd3, %fd52;
	mov.b32 	%r33, 0;
	bra.uni 	$L__BB14_10;
$L__BB14_8:
	mul.f64 	%fd47, %fd3, 0d3FE45F306DC9C883;
	cvt.rni.s32.f64 	%r33, %fd47;
	cvt.rn.f64.s32 	%fd48, %r33;
	fma.rn.f64 	%fd49, %fd48, 0dBFF921FB54442D18, %fd3;
	fma.rn.f64 	%fd50, %fd48, 0dBC91A62633145C00, %fd49;
	fma.rn.f64 	%fd80, %fd48, 0dB97B839A252049C0, %fd50;
	setp.ltu.f64 	%p7, %fd4, 0d41E0000000000000;
	@%p7 bra 	$L__BB14_10;
	{ // callseq 17, 0
	.param .b64 param0;
	st.param.f64 	[param0], %fd3;
	.param .align 16 .b8 retval0[16];
	call.uni (retval0), 
	__internal_trig_reduction_slowpathd, 
	(
	param0
	);
	ld.param.f64 	%fd80, [retval0];
	ld.param.b32 	%r33, [retval0+8];
	} // callseq 17
$L__BB14_10:
	shl.b32 	%r28, %r33, 6;
	cvt.u64.u32 	%rd23, %r28;
	and.b64  	%rd24, %rd23, 64;
	add.s64 	%rd26, %rd21, %rd24;
	mul.rn.f64 	%fd53, %fd80, %fd80;
	and.b32  	%r29, %r33, 1;
	setp.eq.b32 	%p8, %r29, 1;
	selp.f64 	%fd54, 0dBDA8FF8320FD8164, 0d3DE5DB65F9785EBA, %p8;
	ld.global.nc.v2.f64 	{%fd55, %fd56}, [%rd26];
	fma.rn.f64 	%fd57, %fd54, %fd53, %fd55;
	fma.rn.f64 	%fd58, %fd57, %fd53, %fd56;
	ld.global.nc.v2.f64 	{%fd59, %fd60}, [%rd26+16];
	fma.rn.f64 	%fd61, %fd58, %fd53, %fd59;
	fma.rn.f64 	%fd62, %fd61, %fd53, %fd60;
	ld.global.nc.v2.f64 	{%fd63, %fd64}, [%rd26+32];
	fma.rn.f64 	%fd65, %fd62, %fd53, %fd63;
	fma.rn.f64 	%fd66, %fd65, %fd53, %fd64;
	fma.rn.f64 	%fd67, %fd66, %fd80, %fd80;
	fma.rn.f64 	%fd68, %fd66, %fd53, 0d3FF0000000000000;
	selp.f64 	%fd69, %fd68, %fd67, %p8;
	and.b32  	%r30, %r33, 2;
	setp.eq.s32 	%p9, %r30, 0;
	mov.f64 	%fd70, 0d0000000000000000;
	sub.f64 	%fd71, %fd70, %fd69;
	selp.f64 	%fd72, %fd69, %fd71, %p9;
	mul.f64 	%fd73, %fd2, %fd10;
	mul.f64 	%fd74, %fd1, %fd72;
	sub.f64 	%fd75, %fd73, %fd74;
	mul.f64 	%fd76, %fd2, %fd72;
	fma.rn.f64 	%fd77, %fd1, %fd10, %fd76;
	st.global.v2.f64 	[%rd2], {%fd75, %fd77};
$L__BB14_11:
	ret;

}
	// .globl	_Z20kernelApplyOneModeQ3P7double2miPKiPKdS2_d
.visible .entry _Z20kernelApplyOneModeQ3P7double2miPKiPKdS2_d(
	.param .u64 .ptr .align 1 _Z20kernelApplyOneModeQ3P7double2miPKiPKdS2_d_param_0,
	.param .u64 _Z20kernelApplyOneModeQ3P7double2miPKiPKdS2_d_param_1,
	.param .u32 _Z20kernelApplyOneModeQ3P7double2miPKiPKdS2_d_param_2,
	.param .u64 .ptr .align 1 _Z20kernelApplyOneModeQ3P7double2miPKiPKdS2_d_param_3,
	.param .u64 .ptr .align 1 _Z20kernelApplyOneModeQ3P7double2miPKiPKdS2_d_param_4,
	.param .u64 .ptr .align 1 _Z20kernelApplyOneModeQ3P7double2miPKiPKdS2_d_param_5,
	.param .f64 _Z20kernelApplyOneModeQ3P7double2miPKiPKdS2_d_param_6
)
{
	.reg .pred 	%p<10>;
	.reg .b32 	%r<34>;
	.reg .b64 	%rd<27>;
	.reg .b64 	%fd<82>;

	ld.param.u64 	%rd3, [_Z20kernelApplyOneModeQ3P7double2miPKiPKdS2_d_param_0];
	ld.param.u64 	%rd7, [_Z20kernelApplyOneModeQ3P7double2miPKiPKdS2_d_param_1];
	ld.param.u32 	%r9, [_Z20kernelApplyOneModeQ3P7double2miPKiPKdS2_d_param_2];
	ld.param.u64 	%rd4, [_Z20kernelApplyOneModeQ3P7double2miPKiPKdS2_d_param_3];
	ld.param.u64 	%rd5, [_Z20kernelApplyOneModeQ3P7double2miPKiPKdS2_d_param_4];
	ld.param.u64 	%rd6, [_Z20kernelApplyOneModeQ3P7double2miPKiPKdS2_d_param_5];
	ld.param.f64 	%fd15, [_Z20kernelApplyOneModeQ3P7double2miPKiPKdS2_d_param_6];
	mov.u32 	%r10, %ctaid.x;
	mov.u32 	%r11, %ntid.x;
	mov.u32 	%r12, %tid.x;
	mad.lo.s32 	%r13, %r10, %r11, %r12;
	cvt.u64.u32 	%rd1, %r13;
	setp.le.u64 	%p1, %rd7, %rd1;
	@%p1 bra 	$L__BB15_11;
	cvta.to.global.u64 	%rd8, %rd4;
	cvta.to.global.u64 	%rd9, %rd5;
	cvta.to.global.u64 	%rd10, %rd6;
	cvta.to.global.u64 	%rd11, %rd3;
	mul.wide.s32 	%rd12, %r9, 4;
	add.s64 	%rd13, %rd8, %rd12;
	ld.global.u32 	%r14, [%rd13];
	mul.wide.s32 	%rd14, %r9, 8;
	add.s64 	%rd15, %rd9, %rd14;
	ld.global.f64 	%fd16, [%rd15];
	add.s64 	%rd16, %rd10, %rd12;
	ld.global.u32 	%r15, [%rd16];
	shr.u64 	%rd17, %rd1, %r15;
	mov.b32 	%r16, -1;
	shl.b32 	%r17, %r16, %r14;
	not.b32 	%r18, %r17;
	cvt.u32.u64 	%r19, %rd17;
	and.b32  	%r20, %r19, %r18;
	cvt.rn.f64.u32 	%fd17, %r20;
	cvt.rn.f64.u32 	%fd18, %r18;
	fma.rn.f64 	%fd19, %fd18, 0dBFE0000000000000, %fd17;
	mul.f64 	%fd20, %fd16, %fd19;
	shl.b64 	%rd18, %rd1, 4;
	add.s64 	%rd2, %rd11, %rd18;
	ld.global.v2.f64 	{%fd2, %fd1}, [%rd2];
	mul.f64 	%fd21, %fd15, %fd20;
	mul.f64 	%fd22, %fd20, %fd21;
	mul.f64 	%fd3, %fd20, %fd22;
	abs.f64 	%fd4, %fd3;
	setp.neu.f64 	%p2, %fd4, 0d7FF0000000000000;
	@%p2 bra 	$L__BB15_3;
	mov.f64 	%fd28, 0d0000000000000000;
	mul.rn.f64 	%fd80, %fd3, %fd28;
	mov.b32 	%r32, 1;
	bra.uni 	$L__BB15_6;
$L__BB15_3:
	mul.f64 	%fd23, %fd3, 0d3FE45F306DC9C883;
	cvt.rni.s32.f64 	%r31, %fd23;
	cvt.rn.f64.s32 	%fd24, %r31;
	fma.rn.f64 	%fd25, %fd24, 0dBFF921FB54442D18, %fd3;
	fma.rn.f64 	%fd26, %fd24, 0dBC91A62633145C00, %fd25;
	fma.rn.f64 	%fd80, %fd24, 0dB97B839A252049C0, %fd26;
	setp.ltu.f64 	%p3, %fd4, 0d41E0000000000000;
	@%p3 bra 	$L__BB15_5;
	{ // callseq 18, 0
	.param .b64 param0;
	st.param.f64 	[param0], %fd3;
	.param .align 16 .b8 retval0[16];
	call.uni (retval0), 
	__internal_trig_reduction_slowpathd, 
	(
	param0
	);
	ld.param.f64 	%fd80, [retval0];
	ld.param.b32 	%r31, [retval0+8];
	} // callseq 18
$L__BB15_5:
	add.s32 	%r32, %r31, 1;
$L__BB15_6:
	setp.neu.f64 	%p4, %fd4, 0d7FF0000000000000;
	shl.b32 	%r23, %r32, 6;
	cvt.u64.u32 	%rd19, %r23;
	and.b64  	%rd20, %rd19, 64;
	mov.u64 	%rd21, __cudart_sin_cos_coeffs;
	add.s64 	%rd22, %rd21, %rd20;
	mul.rn.f64 	%fd29, %fd80, %fd80;
	and.b32  	%r24, %r32, 1;
	setp.eq.b32 	%p5, %r24, 1;
	selp.f64 	%fd30, 0dBDA8FF8320FD8164, 0d3DE5DB65F9785EBA, %p5;
	ld.global.nc.v2.f64 	{%fd31, %fd32}, [%rd22];
	fma.rn.f64 	%fd33, %fd30, %fd29, %fd31;
	fma.rn.f64 	%fd34, %fd33, %fd29, %fd32;
	ld.global.nc.v2.f64 	{%fd35, %fd36}, [%rd22+16];
	fma.rn.f64 	%fd37, %fd34, %fd29, %fd35;
	fma.rn.f64 	%fd38, %fd37, %fd29, %fd36;
	ld.global.nc.v2.f64 	{%fd39, %fd40}, [%rd22+32];
	fma.rn.f64 	%fd41, %fd38, %fd29, %fd39;
	fma.rn.f64 	%fd42, %fd41, %fd29, %fd40;
	fma.rn.f64 	%fd43, %fd42, %fd80, %fd80;
	fma.rn.f64 	%fd44, %fd42, %fd29, 0d3FF0000000000000;
	selp.f64 	%fd45, %fd44, %fd43, %p5;
	and.b32  	%r25, %r32, 2;
	setp.eq.s32 	%p6, %r25, 0;
	mov.f64 	%fd46, 0d0000000000000000;
	sub.f64 	%fd47, %fd46, %fd45;
	selp.f64 	%fd10, %fd45, %fd47, %p6;
	@%p4 bra 	$L__BB15_8;
	mov.f64 	%fd53, 0d0000000000000000;
	mul.rn.f64 	%fd81, %fd3, %fd53;
	mov.b32 	%r33, 0;
	bra.uni 	$L__BB15_10;
$L__BB15_8:
	mul.f64 	%fd48, %fd3, 0d3FE45F306DC9C883;
	cvt.rni.s32.f64 	%r33, %fd48;
	cvt.rn.f64.s32 	%fd49, %r33;
	fma.rn.f64 	%fd50, %fd49, 0dBFF921FB54442D18, %fd3;
	fma.rn.f64 	%fd51, %fd49, 0dBC91A62633145C00, %fd50;
	fma.rn.f64 	%fd81, %fd49, 0dB97B839A252049C0, %fd51;
	setp.ltu.f64 	%p7, %fd4, 0d41E0000000000000;
	@%p7 bra 	$L__BB15_10;
	{ // callseq 19, 0
	.param .b64 param0;
	st.param.f64 	[param0], %fd3;
	.param .align 16 .b8 retval0[16];
	call.uni (retval0), 
	__internal_trig_reduction_slowpathd, 
	(
	param0
	);
	ld.param.f64 	%fd81, [retval0];
	ld.param.b32 	%r33, [retval0+8];
	} // callseq 19
$L__BB15_10:
	shl.b32 	%r28, %r33, 6;
	cvt.u64.u32 	%rd23, %r28;
	and.b64  	%rd24, %rd23, 64;
	add.s64 	%rd26, %rd21, %rd24;
	mul.rn.f64 	%fd54, %fd81, %fd81;
	and.b32  	%r29, %r33, 1;
	setp.eq.b32 	%p8, %r29, 1;
	selp.f64 	%fd55, 0dBDA8FF8320FD8164, 0d3DE5DB65F9785EBA, %p8;
	ld.global.nc.v2.f64 	{%fd56, %fd57}, [%rd26];
	fma.rn.f64 	%fd58, %fd55, %fd54, %fd56;
	fma.rn.f64 	%fd59, %fd58, %fd54, %fd57;
	ld.global.nc.v2.f64 	{%fd60, %fd61}, [%rd26+16];
	fma.rn.f64 	%fd62, %fd59, %fd54, %fd60;
	fma.rn.f64 	%fd63, %fd62, %fd54, %fd61;
	ld.global.nc.v2.f64 	{%fd64, %fd65}, [%rd26+32];
	fma.rn.f64 	%fd66, %fd63, %fd54, %fd64;
	fma.rn.f64 	%fd67, %fd66, %fd54, %fd65;
	fma.rn.f64 	%fd68, %fd67, %fd81, %fd81;
	fma.rn.f64 	%fd69, %fd67, %fd54, 0d3FF0000000000000;
	selp.f64 	%fd70, %fd69, %fd68, %p8;
	and.b32  	%r30, %r33, 2;
	setp.eq.s32 	%p9, %r30, 0;
	mov.f64 	%fd71, 0d0000000000000000;
	sub.f64 	%fd72, %fd71, %fd70;
	selp.f64 	%fd73, %fd70, %fd72, %p9;
	mul.f64 	%fd74, %fd2, %fd10;
	mul.f64 	%fd75, %fd1, %fd73;
	sub.f64 	%fd76, %fd74, %fd75;
	mul.f64 	%fd77, %fd2, %fd73;
	fma.rn.f64 	%fd78, %fd1, %fd10, %fd77;
	st.global.v2.f64 	[%rd2], {%fd76, %fd78};
$L__BB15_11:
	ret;

}
	// .globl	_Z20kernelApplyTwoModeQQP7double2miiPKiPKdS2_d
.visible .entry _Z20kernelApplyTwoModeQQP7double2miiPKiPKdS2_d(
	.param .u64 .ptr .align 1 _Z20kernelApplyTwoModeQQP7double2miiPKiPKdS2_d_param_0,
	.param .u64 _Z20kernelApplyTwoModeQQP7double2miiPKiPKdS2_d_param_1,
	.param .u32 _Z20kernelApplyTwoModeQQP7double2miiPKiPKdS2_d_param_2,
	.param .u32 _Z20kernelApplyTwoModeQQP7double2miiPKiPKdS2_d_param_3,
	.param .u64 .ptr .align 1 _Z20kernelApplyTwoModeQQP7double2miiPKiPKdS2_d_param_4,
	.param .u64 .ptr .align 1 _Z20kernelApplyTwoModeQQP7double2miiPKiPKdS2_d_param_5,
	.param .u64 .ptr .align 1 _Z20kernelApplyTwoModeQQP7double2miiPKiPKdS2_d_param_6,
	.param .f64 _Z20kernelApplyTwoModeQQP7double2miiPKiPKdS2_d_param_7
)
{
	.reg .pred 	%p<10>;
	.reg .b32 	%r<41>;
	.reg .b64 	%rd<33>;
	.reg .b64 	%fd<88>;

	ld.param.u64 	%rd3, [_Z20kernelApplyTwoModeQQP7double2miiPKiPKdS2_d_param_0];
	ld.param.u64 	%rd7, [_Z20kernelApplyTwoModeQQP7double2miiPKiPKdS2_d_param_1];
	ld.param.u32 	%r9, [_Z20kernelApplyTwoModeQQP7double2miiPKiPKdS2_d_param_2];
	ld.param.u32 	%r10, [_Z20kernelApplyTwoModeQQP7double2miiPKiPKdS2_d_param_3];
	ld.param.u64 	%rd4, [_Z20kernelApplyTwoModeQQP7double2miiPKiPKdS2_d_param_4];
	ld.param.u64 	%rd5, [_Z20kernelApplyTwoModeQQP7double2miiPKiPKdS2_d_param_5];
	ld.param.u64 	%rd6, [_Z20kernelApplyTwoModeQQP7double2miiPKiPKdS2_d_param_6];
	ld.param.f64 	%fd15, [_Z20kernelApplyTwoModeQQP7double2miiPKiPKdS2_d_param_7];
	mov.u32 	%r11, %ctaid.x;
	mov.u32 	%r12, %ntid.x;
	mov.u32 	%r13, %tid.x;
	mad.lo.s32 	%r14, %r11, %r12, %r13;
	cvt.u64.u32 	%rd1, %r14;
	setp.le.u64 	%p1, %rd7, %rd1;
	@%p1 bra 	$L__BB16_11;
	cvta.to.global.u64 	%rd8, %rd4;
	cvta.to.global.u64 	%rd9, %rd5;
	cvta.to.global.u64 	%rd10, %rd6;
	cvta.to.global.u64 	%rd11, %rd3;
	mul.wide.s32 	%rd12, %r9, 4;
	add.s64 	%rd13, %rd8, %rd12;
	ld.global.u32 	%r15, [%rd13];
	mul.wide.s32 	%rd14, %r10, 4;
	add.s64 	%rd15, %rd8, %rd14;
	ld.global.u32 	%r16, [%rd15];
	mul.wide.s32 	%rd16, %r9, 8;
	add.s64 	%rd17, %rd9, %rd16;
	ld.global.f64 	%fd16, [%rd17];
	mul.wide.s32 	%rd18, %r10, 8;
	add.s64 	%rd19, %rd9, %rd18;
	ld.global.f64 	%fd17, [%rd19];
	add.s64 	%rd20, %rd10, %rd12;
	ld.global.u32 	%r17, [%rd20];
	shr.u64 	%rd21, %rd1, %r17;
	mov.b32 	%r18, -1;
	shl.b32 	%r19, %r18, %r15;
	not.b32 	%r20, %r19;
	add.s64 	%rd22, %rd10, %rd14;
	ld.global.u32 	%r21, [%rd22];
	shr.u64 	%rd23, %rd1, %r21;
	shl.b32 	%r22, %r18, %r16;
	not.b32 	%r23, %r22;
	cvt.u32.u64 	%r24, %rd21;
	and.b32  	%r25, %r24, %r20;
	cvt.rn.f64.u32 	%fd18, %r25;
	cvt.rn.f64.u32 	%fd19, %r20;
	mul.f64 	%fd20, %fd19, 0d3FE0000000000000;
	sub.f64 	%fd21, %fd18, %fd20;
	mul.f64 	%fd22, %fd16, %fd21;
	cvt.u32.u64 	%r26, %rd23;
	and.b32  	%r27, %r26, %r23;
	cvt.rn.f64.u32 	%fd23, %r27;
	cvt.rn.f64.u32 	%fd24, %r23;
	mul.f64 	%fd25, %fd24, 0d3FE0000000000000;
	sub.f64 	%fd26, %fd23, %fd25;
	mul.f64 	%fd27, %fd17, %fd26;
	shl.b64 	%rd24, %rd1, 4;
	add.s64 	%rd2, %rd11, %rd24;
	ld.global.v2.f64 	{%fd2, %fd1}, [%rd2];
	mul.f64 	%fd28, %fd15, %fd22;
	mul.f64 	%fd3, %fd28, %fd27;
	abs.f64 	%fd4, %fd3;
	setp.neu.f64 	%p2, %fd4, 0d7FF0000000000000;
	@%p2 bra 	$L__BB16_3;
	mov.f64 	%fd34, 0d0000000000000000;
	mul.rn.f64 	%fd86, %fd3, %fd34;
	mov.b32 	%r39, 1;
	bra.uni 	$L__BB16_6;
$L__BB16_3:
	mul.f64 	%fd29, %fd3, 0d3FE45F306DC9C883;
	cvt.rni.s32.f64 	%r38, %fd29;
	cvt.rn.f64.s32 	%fd30, %r38;
	fma.rn.f64 	%fd31, %fd30, 0dBFF921FB54442D18, %fd3;
	fma.rn.f64 	%fd32, %fd30, 0dBC91A62633145C00, %fd31;
	fma.rn.f64 	%fd86, %fd30, 0dB97B839A252049C0, %fd32;
	setp.ltu.f64 	%p3, %fd4, 0d41E0000000000000;
	@%p3 bra 	$L__BB16_5;
	{ // callseq 20, 0
	.param .b64 param0;
	st.param.f64 	[param0], %fd3;
	.param .align 16 .b8 retval0[16];
	call.uni (retval0), 
	__internal_trig_reduction_slowpathd, 
	(
	param0
	);
	ld.param.f64 	%fd86, [retval0];
	ld.param.b32 	%r38, [retval0+8];
	} // callseq 20
$L__BB16_5:
	add.s32 	%r39, %r38, 1;
$L__BB16_6:
	setp.neu.f64 	%p4, %fd4, 0d7FF0000000000000;
	shl.b32 	%r30, %r39, 6;
	cvt.u64.u32 	%rd25, %r30;
	and.b64  	%rd26, %rd25, 64;
	mov.u64 	%rd27, __cudart_sin_cos_coeffs;
	add.s64 	%rd28, %rd27, %rd26;
	mul.rn.f64 	%fd35, %fd86, %fd86;
	and.b32  	%r31, %r39, 1;
	setp.eq.b32 	%p5, %r31, 1;
	selp.f64 	%fd36, 0dBDA8FF8320FD8164, 0d3DE5DB65F9785EBA, %p5;
	ld.global.nc.v2.f64 	{%fd37, %fd38}, [%rd28];
	fma.rn.f64 	%fd39, %fd36, %fd35, %fd37;
	fma.rn.f64 	%fd40, %fd39, %fd35, %fd38;
	ld.global.nc.v2.f64 	{%fd41, %fd42}, [%rd28+16];
	fma.rn.f64 	%fd43, %fd40, %fd35, %fd41;
	fma.rn.f64 	%fd44, %fd43, %fd35, %fd42;
	ld.global.nc.v2.f64 	{%fd45, %fd46}, [%rd28+32];
	fma.rn.f64 	%fd47, %fd44, %fd35, %fd45;
	fma.rn.f64 	%fd48, %fd47, %fd35, %fd46;
	fma.rn.f64 	%fd49, %fd48, %fd86, %fd86;
	fma.rn.f64 	%fd50, %fd48, %fd35, 0d3FF0000000000000;
	selp.f64 	%fd51, %fd50, %fd49, %p5;
	and.b32  	%r32, %r39, 2;
	setp.eq.s32 	%p6, %r32, 0;
	mov.f64 	%fd52, 0d0000000000000000;
	sub.f64 	%fd53, %fd52, %fd51;
	selp.f64 	%fd10, %fd51, %fd53, %p6;
	@%p4 bra 	$L__BB16_8;
	mov.f64 	%fd59, 0d0000000000000000;
	mul.rn.f64 	%fd87, %fd3, %fd59;
	mov.b32 	%r40, 0;
	bra.uni 	$L__BB16_10;
$L__BB16_8:
	mul.f64 	%fd54, %fd3, 0d3FE45F306DC9C883;
	cvt.rni.s32.f64 	%r40, %fd54;
	cvt.rn.f64.s32 	%fd55, %r40;
	fma.rn.f64 	%fd56, %fd55, 0dBFF921FB54442D18, %fd3;
	fma.rn.f64 	%fd57, %fd55, 0dBC91A62633145C00, %fd56;
	fma.rn.f64 	%fd87, %fd55, 0dB97B839A252049C0, %fd57;
	setp.ltu.f64 	%p7, %fd4, 0d41E0000000000000;
	@%p7 bra 	$L__BB16_10;
	{ // callseq 21, 0
	.param .b64 param0;
	st.param.f64 	[param0], %fd3;
	.param .align 16 .b8 retval0[16];
	call.uni (retval0), 
	__internal_trig_reduction_slowpathd, 
	(
	param0
	);
	ld.param.f64 	%fd87, [retval0];
	ld.param.b32 	%r40, [retval0+8];
	} // callseq 21
$L__BB16_10:
	shl.b32 	%r35, %r40, 6;
	cvt.u64.u32 	%rd29, %r35;
	and.b64  	%rd30, %rd29, 64;
	add.s64 	%rd32, %rd27, %rd30;
	mul.rn.f64 	%fd60, %fd87, %fd87;
	and.b32  	%r36, %r40, 1;
	setp.eq.b32 	%p8, %r36, 1;
	selp.f64 	%fd61, 0dBDA8FF8320FD8164, 0d3DE5DB65F9785EBA, %p8;
	ld.global.nc.v2.f64 	{%fd62, %fd63}, [%rd32];
	fma.rn.f64 	%fd64, %fd61, %fd60, %fd62;
	fma.rn.f64 	%fd65, %fd64, %fd60, %fd63;
	ld.global.nc.v2.f64 	{%fd66, %fd67}, [%rd32+16];
	fma.rn.f64 	%fd68, %fd65, %fd60, %fd66;
	fma.rn.f64 	%fd69, %fd68, %fd60, %fd67;
	ld.global.nc.v2.f64 	{%fd70, %fd71}, [%rd32+32];
	fma.rn.f64 	%fd72, %fd69, %fd60, %fd70;
	fma.rn.f64 	%fd73, %fd72, %fd60, %fd71;
	fma.rn.f64 	%fd74, %fd73, %fd87, %fd87;
	fma.rn.f64 	%fd75, %fd73, %fd60, 0d3FF0000000000000;
	selp.f64 	%fd76, %fd75, %fd74, %p8;
	and.b32  	%r37, %r40, 2;
	setp.eq.s32 	%p9, %r37, 0;
	mov.f64 	%fd77, 0d0000000000000000;
	sub.f64 	%fd78, %fd77, %fd76;
	selp.f64 	%fd79, %fd76, %fd78, %p9;
	mul.f64 	%fd80, %fd2, %fd10;
	mul.f64 	%fd81, %fd1, %fd79;
	sub.f64 	%fd82, %fd80, %fd81;
	mul.f64 	%fd83, %fd2, %fd79;
	fma.rn.f64 	%fd84, %fd1, %fd10, %fd83;
	st.global.v2.f64 	[%rd2], {%fd82, %fd84};
$L__BB16_11:
	ret;

}
	// .globl	_Z31kernelApplyConditionalTwoModeQQP7double2miiiiPKiPKdS2_d
.visible .entry _Z31kernelApplyConditionalTwoModeQQP7double2miiiiPKiPKdS2_d(
	.param .u64 .ptr .align 1 _Z31kernelApplyConditionalTwoModeQQP7double2miiiiPKiPKdS2_d_param_0,
	.param .u64 _Z31kernelApplyConditionalTwoModeQQP7double2miiiiPKiPKdS2_d_param_1,
	.param .u32 _Z31kernelApplyConditionalTwoModeQQP7double2miiiiPKiPKdS2_d_param_2,
	.param .u32 _Z31kernelApplyConditionalTwoModeQQP7double2miiiiPKiPKdS2_d_param_3,
	.param .u32 _Z31kernelApplyConditionalTwoModeQQP7double2miiiiPKiPKdS2_d_param_4,
	.param .u32 _Z31kernelApplyConditionalTwoModeQQP7double2miiiiPKiPKdS2_d_param_5,
	.param .u64 .ptr .align 1 _Z31kernelApplyConditionalTwoModeQQP7double2miiiiPKiPKdS2_d_param_6,
	.param .u64 .ptr .align 1 _Z31kernelApplyConditionalTwoModeQQP7double2miiiiPKiPKdS2_d_param_7,
	.param .u64 .ptr .align 1 _Z31kernelApplyConditionalTwoModeQQP7double2miiiiPKiPKdS2_d_param_8,
	.param .f64 _Z31kernelApplyConditionalTwoModeQQP7double2miiiiPKiPKdS2_d_param_9
)
{
	.reg .pred 	%p<19>;
	.reg .b32 	%r<72>;
	.reg .b64 	%rd<52>;
	.reg .b64 	%fd<161>;

	ld.param.u64 	%rd8, [_Z31kernelApplyConditionalTwoModeQQP7double2miiiiPKiPKdS2_d_param_0];
	ld.param.u64 	%rd9, [_Z31kernelApplyConditionalTwoModeQQP7double2miiiiPKiPKdS2_d_param_1];
	ld.param.u32 	%r17, [_Z31kernelApplyConditionalTwoModeQQP7double2miiiiPKiPKdS2_d_param_2];
	ld.param.u32 	%r18, [_Z31kernelApplyConditionalTwoModeQQP7double2miiiiPKiPKdS2_d_param_3];
	ld.param.u32 	%r19, [_Z31kernelApplyConditionalTwoModeQQP7double2miiiiPKiPKdS2_d_param_4];
	ld.param.u32 	%r20, [_Z31kernelApplyConditionalTwoModeQQP7double2miiiiPKiPKdS2_d_param_5];
	ld.param.u64 	%rd6, [_Z31kernelApplyConditionalTwoModeQQP7double2miiiiPKiPKdS2_d_param_7];
	ld.param.u64 	%rd7, [_Z31kernelApplyConditionalTwoModeQQP7double2miiiiPKiPKdS2_d_param_8];
	ld.param.f64 	%fd29, [_Z31kernelApplyConditionalTwoModeQQP7double2miiiiPKiPKdS2_d_param_9];
	cvta.to.global.u64 	%rd1, %rd8;
	mov.u32 	%r21, %ctaid.x;
	mov.u32 	%r22, %ntid.x;
	mov.u32 	%r23, %tid.x;
	mad.lo.s32 	%r24, %r21, %r22, %r23;
	cvt.u64.u32 	%rd2, %r24;
	setp.le.u64 	%p1, %rd9, %rd2;
	@%p1 bra 	$L__BB17_22;
	ld.param.u64 	%rd51, [_Z31kernelApplyConditionalTwoModeQQP7double2miiiiPKiPKdS2_d_param_6];
	cvta.to.global.u64 	%rd10, %rd51;
	cvta.to.global.u64 	%rd11, %rd6;
	cvta.to.global.u64 	%rd12, %rd7;
	mul.wide.s32 	%rd13, %r17, 4;
	add.s64 	%rd14, %rd10, %rd13;
	ld.global.u32 	%r25, [%rd14];
	mul.wide.s32 	%rd15, %r18, 4;
	add.s64 	%rd16, %rd10, %rd15;
	ld.global.u32 	%r26, [%rd16];
	mul.wide.s32 	%rd17, %r17, 8;
	add.s64 	%rd18, %rd11, %rd17;
	ld.global.f64 	%fd30, [%rd18];
	mul.wide.s32 	%rd19, %r18, 8;
	add.s64 	%rd20, %rd11, %rd19;
	ld.global.f64 	%fd31, [%rd20];
	add.s64 	%rd21, %rd12, %rd13;
	ld.global.u32 	%r27, [%rd21];
	shr.u64 	%rd22, %rd2, %r27;
	mov.b32 	%r28, -1;
	shl.b32 	%r29, %r28, %r25;
	not.b32 	%r30, %r29;
	add.s64 	%rd23, %rd12, %rd15;
	ld.global.u32 	%r31, [%rd23];
	shr.u64 	%rd24, %rd2, %r31;
	shl.b32 	%r32, %r28, %r26;
	not.b32 	%r33, %r32;
	mul.wide.s32 	%rd25, %r19, 4;
	add.s64 	%rd26, %rd12, %rd25;
	ld.global.u32 	%r34, [%rd26];
	add.s64 	%rd27, %rd10, %rd25;
	ld.global.u32 	%r35, [%rd27];
	shr.u64 	%rd28, %rd2, %r34;
	shl.b32 	%r36, %r28, %r35;
	not.b32 	%r37, %r36;
	cvt.u64.u32 	%rd29, %r37;
	and.b64  	%rd30, %rd28, %rd29;
	not.b32 	%r38, %r20;
	add.s32 	%r39, %r35, %r38;
	mov.b32 	%r40, 1;
	shl.b32 	%r41, %r40, %r39;
	cvt.u32.u64 	%r42, %rd22;
	and.b32  	%r43, %r42, %r30;
	cvt.rn.f64.u32 	%fd32, %r43;
	cvt.rn.f64.u32 	%fd33, %r30;
	mul.f64 	%fd34, %fd33, 0d3FE0000000000000;
	sub.f64 	%fd35, %fd32, %fd34;
	mul.f64 	%fd36, %fd30, %fd35;
	cvt.u32.u64 	%r44, %rd24;
	and.b32  	%r45, %r44, %r33;
	cvt.rn.f64.u32 	%fd37, %r45;
	cvt.rn.f64.u32 	%fd38, %r33;
	mul.f64 	%fd39, %fd38, 0d3FE0000000000000;
	sub.f64 	%fd40, %fd37, %fd39;
	mul.f64 	%fd41, %fd31, %fd40;
	mul.f64 	%fd42, %fd29, %fd36;
	mul.f64 	%fd1, %fd42, %fd41;
	cvt.s64.s32 	%rd31, %r41;
	and.b64  	%rd32, %rd30, %rd31;
	setp.eq.s64 	%p2, %rd32, 0;
	@%p2 bra 	$L__BB17_12;
	shl.b64 	%rd33, %rd2, 4;
	add.s64 	%rd3, %rd1, %rd33;
	ld.global.v2.f64 	{%fd3, %fd2}, [%rd3];
	neg.f64 	%fd4, %fd1;
	abs.f64 	%fd5, %fd1;
	setp.neu.f64 	%p3, %fd5, 0d7FF0000000000000;
	@%p3 bra 	$L__BB17_4;
	mov.f64 	%fd48, 0d0000000000000000;
	mul.rn.f64 	%fd156, %fd4, %fd48;
	mov.b32 	%r67, 1;
	bra.uni 	$L__BB17_7;
$L__BB17_4:
	mul.f64 	%fd43, %fd1, 0dBFE45F306DC9C883;
	cvt.rni.s32.f64 	%r66, %fd43;
	cvt.rn.f64.s32 	%fd44, %r66;
	fma.rn.f64 	%fd45, %fd44, 0dBFF921FB54442D18, %fd4;
	fma.rn.f64 	%fd46, %fd44, 0dBC91A62633145C00, %fd45;
	fma.rn.f64 	%fd156, %fd44, 0dB97B839A252049C0, %fd46;
	setp.ltu.f64 	%p4, %fd5, 0d41E0000000000000;
	@%p4 bra 	$L__BB17_6;
	{ // callseq 22, 0
	.param .b64 param0;
	st.param.f64 	[param0], %fd4;
	.param .align 16 .b8 retval0[16];
	call.uni (retval0), 
	__internal_trig_reduction_slowpathd, 
	(
	param0
	);
	ld.param.f64 	%fd156, [retval0];
	ld.param.b32 	%r66, [retval0+8];
	} // callseq 22
$L__BB17_6:
	add.s32 	%r67, %r66, 1;
$L__BB17_7:
	setp.neu.f64 	%p5, %fd5, 0d7FF0000000000000;
	shl.b32 	%r48, %r67, 6;
	cvt.u64.u32 	%rd34, %r48;
	and.b64  	%rd35, %rd34, 64;
	mov.u64 	%rd36, __cudart_sin_cos_coeffs;
	add.s64 	%rd37, %rd36, %rd35;
	mul.rn.f64 	%fd49, %fd156, %fd156;
	and.b32  	%r49, %r67, 1;
	setp.eq.b32 	%p6, %r49, 1;
	selp.f64 	%fd50, 0dBDA8FF8320FD8164, 0d3DE5DB65F9785EBA, %p6;
	ld.global.nc.v2.f64 	{%fd51, %fd52}, [%rd37];
	fma.rn.f64 	%fd53, %fd50, %fd49, %fd51;
	fma.rn.f64 	%fd54, %fd53, %fd49, %fd52;
	ld.global.nc.v2.f64 	{%fd55, %fd56}, [%rd37+16];
	fma.rn.f64 	%fd57, %fd54, %fd49, %fd55;
	fma.rn.f64 	%fd58, %fd57, %fd49, %fd56;
	ld.global.nc.v2.f64 	{%fd59, %fd60}, [%rd37+32];
	fma.rn.f64 	%fd61, %fd58, %fd49, %fd59;
	fma.rn.f64 	%fd62, %fd61, %fd49, %fd60;
	fma.rn.f64 	%fd63, %fd62, %fd156, %fd156;
	fma.rn.f64 	%fd64, %fd62, %fd49, 0d3FF0000000000000;
	selp.f64 	%fd65, %fd64, %fd63, %p6;
	and.b32  	%r50, %r67, 2;
	setp.eq.s32 	%p7, %r50, 0;
	mov.f64 	%fd66, 0d0000000000000000;
	sub.f64 	%fd67, %fd66, %fd65;
	selp.f64 	%fd11, %fd65, %fd67, %p7;
	@%p5 bra 	$L__BB17_9;
	mov.f64 	%fd73, 0d0000000000000000;
	mul.rn.f64 	%fd157, %fd4, %fd73;
	mov.b32 	%r68, 0;
	bra.uni 	$L__BB17_11;
$L__BB17_9:
	mul.f64 	%fd68, %fd1, 0dBFE45F306DC9C883;
	cvt.rni.s32.f64 	%r68, %fd68;
	cvt.rn.f64.s32 	%fd69, %r68;
	fma.rn.f64 	%fd70, %fd69, 0dBFF921FB54442D18, %fd4;
	fma.rn.f64 	%fd71, %fd69, 0dBC91A62633145C00, %fd70;
	fma.rn.f64 	%fd157, %fd69, 0dB97B839A252049C0, %fd71;
	setp.ltu.f64 	%p8, %fd5, 0d41E0000000000000;
	@%p8 bra 	$L__BB17_11;
	{ // callseq 23, 0
	.param .b64 param0;
	st.param.f64 	[param0], %fd4;
	.param .align 16 .b8 retval0[16];
	call.uni (retval0), 
	__internal_trig_reduction_slowpathd, 
	(
	param0
	);
	ld.param.f64 	%fd157, [retval0];
	ld.param.b32 	%r68, [retval0+8];
	} // callseq 23
$L__BB17_11:
	shl.b32 	%r53, %r68, 6;
	cvt.u64.u32 	%rd38, %r53;
	and.b64  	%rd39, %rd38, 64;
	add.s64 	%rd41, %rd36, %rd39;
	mul.rn.f64 	%fd74, %fd157, %fd157;
	and.b32  	%r54, %r68, 1;
	setp.eq.b32 	%p9, %r54, 1;
	selp.f64 	%fd75, 0dBDA8FF8320FD8164, 0d3DE5DB65F9785EBA, %p9;
	ld.global.nc.v2.f64 	{%fd76, %fd77}, [%rd41];
	fma.rn.f64 	%fd78, %fd75, %fd74, %fd76;
	fma.rn.f64 	%fd79, %fd78, %fd74, %fd77;
	ld.global.nc.v2.f64 	{%fd80, %fd81}, [%rd41+16];
	fma.rn.f64 	%fd82, %fd79, %fd74, %fd80;
	fma.rn.f64 	%fd83, %fd82, %fd74, %fd81;
	ld.global.nc.v2.f64 	{%fd84, %fd85}, [%rd41+32];
	fma.rn.f64 	%fd86, %fd83, %fd74, %fd84;
	fma.rn.f64 	%fd87, %fd86, %fd74, %fd85;
	fma.rn.f64 	%fd88, %fd87, %fd157, %fd157;
	fma.rn.f64 	%fd89, %fd87, %fd74, 0d3FF0000000000000;
	selp.f64 	%fd90, %fd89, %fd88, %p9;
	and.b32  	%r55, %r68, 2;
	setp.eq.s32 	%p10, %r55, 0;
	mov.f64 	%fd91, 0d0000000000000000;
	sub.f64 	%fd92, %fd91, %fd90;
	selp.f64 	%fd93, %fd90, %fd92, %p10;
	mul.f64 	%fd94, %fd3, %fd11;
	mul.f64 	%fd95, %fd2, %fd93;
	sub.f64 	%fd96, %fd94, %fd95;
	mul.f64 	%fd97, %fd3, %fd93;
	fma.rn.f64 	%fd98, %fd2, %fd11, %fd97;
	st.global.v2.f64 	[%rd3], {%fd96, %fd98};
	bra.uni 	$L__BB17_22;
$L__BB17_12:
	shl.b64 	%rd42, %rd2, 4;
	add.s64 	%rd4, %rd1, %rd42;
	ld.global.v2.f64 	{%fd17, %fd16}, [%rd4];
	abs.f64 	%fd18, %fd1;
	setp.neu.f64 	%p11, %fd18, 0d7FF0000000000000;
	@%p11 bra 	$L__BB17_14;
	mov.f64 	%fd104, 0d0000000000000000;
	mul.rn.f64 	%fd159, %fd1, %fd104;
	mov.b32 	%r70, 1;
	bra.uni 	$L__BB17_17;
$L__BB17_14:
	mul.f64 	%fd99, %fd1, 0d3FE45F306DC9C883;
	cvt.rni.s32.f64 	%r69, %fd99;
	cvt.rn.f64.s32 	%fd100, %r69;
	fma.rn.f64 	%fd101, %fd100, 0dBFF921FB54442D18, %fd1;
	fma.rn.f64 	%fd102, %fd100, 0dBC91A62633145C00, %fd101;
	fma.rn.f64 	%fd159, %fd100, 0dB97B839A252049C0, %fd102;
	setp.ltu.f64 	%p12, %fd18, 0d41E0000000000000;
	@%p12 bra 	$L__BB17_16;
	{ // callseq 24, 0
	.param .b64 param0;
	st.param.f64 	[param0], %fd1;
	.param .align 16 .b8 retval0[16];
	call.uni (retval0), 
	__internal_trig_reduction_slowpathd, 
	(
	param0
	);
	ld.param.f64 	%fd159, [retval0];
	ld.param.b32 	%r69, [retval0+8];
	} // callseq 24
$L__BB17_16:
	add.s32 	%r70, %r69, 1;
$L__BB17_17:
	setp.neu.f64 	%p13, %fd18, 0d7FF0000000000000;
	shl.b32 	%r58, %r70, 6;
	cvt.u64.u32 	%rd43, %r58;
	and.b64  	%rd44, %rd43, 64;
	mov.u64 	%rd45, __cudart_sin_cos_coeffs;
	add.s64 	%rd46, %rd45, %rd44;
	mul.rn.f64 	%fd105, %fd159, %fd159;
	and.b32  	%r59, %r70, 1;
	setp.eq.b32 	%p14, %r59, 1;
	selp.f64 	%fd106, 0dBDA8FF8320FD8164, 0d3DE5DB65F9785EBA, %p14;
	ld.global.nc.v2.f64 	{%fd107, %fd108}, [%rd46];
	fma.rn.f64 	%fd109, %fd106, %fd105, %fd107;
	fma.rn.f64 	%fd110, %fd109, %fd105, %fd108;
	ld.global.nc.v2.f64 	{%fd111, %fd112}, [%rd46+16];
	fma.rn.f64 	%fd113, %fd110, %fd105, %fd111;
	fma.rn.f64 	%fd114, %fd113, %fd105, %fd112;
	ld.global.nc.v2.f64 	{%fd115, %fd116}, [%rd46+32];
	fma.rn.f64 	%fd117, %fd114, %fd105, %fd115;
	fma.rn.f64 	%fd118, %fd117, %fd105, %fd116;
	fma.rn.f64 	%fd119, %fd118, %fd159, %fd159;
	fma.rn.f64 	%fd120, %fd118, %fd105, 0d3FF0000000000000;
	selp.f64 	%fd121, %fd120, %fd119, %p14;
	and.b32  	%r60, %r70, 2;
	setp.eq.s32 	%p15, %r60, 0;
	mov.f64 	%fd122, 0d0000000000000000;
	sub.f64 	%fd123, %fd122, %fd121;
	selp.f64 	%fd24, %fd121, %fd123, %p15;
	@%p13 bra 	$L__BB17_19;
	mov.f64 	%fd129, 0d0000000000000000;
	mul.rn.f64 	%fd160, %fd1, %fd129;
	mov.b32 	%r71, 0;
	bra.uni 	$L__BB17_21;
$L__BB17_19:
	mul.f64 	%fd124, %fd1, 0d3FE45F306DC9C883;
	cvt.rni.s32.f64 	%r71, %fd124;
	cvt.rn.f64.s32 	%fd125, %r71;
	fma.rn.f64 	%fd126, %fd125, 0dBFF921FB54442D18, %fd1;
	fma.rn.f64 	%fd127, %fd125, 0dBC91A62633145C00, %fd126;
	fma.rn.f64 	%fd160, %fd125, 0dB97B839A252049C0, %fd127;
	setp.ltu.f64 	%p16, %fd18, 0d41E0000000000000;
	@%p16 bra 	$L__BB17_21;
	{ // callseq 25, 0
	.param .b64 param0;
	st.param.f64 	[param0], %fd1;
	.param .align 16 .b8 retval0[16];
	call.uni (retval0), 
	__internal_trig_reduction_slowpathd, 
	(
	param0
	);
	ld.param.f64 	%fd160, [retval0];
	ld.param.b32 	%r71, [retval0+8];
	} // callseq 25
$L__BB17_21:
	shl.b32 	%r63, %r71, 6;
	cvt.u64.u32 	%rd47, %r63;
	and.b64  	%rd48, %rd47, 64;
	add.s64 	%rd50, %rd45, %rd48;
	mul.rn.f64 	%fd130, %fd160, %fd160;
	and.b32  	%r64, %r71, 1;
	setp.eq.b32 	%p17, %r64, 1;
	selp.f64 	%fd131, 0dBDA8FF8320FD8164, 0d3DE5DB65F9785EBA, %p17;
	ld.global.nc.v2.f64 	{%fd132, %fd133}, [%rd50];
	fma.rn.f64 	%fd134, %fd131, %fd130, %fd132;
	fma.rn.f64 	%fd135, %fd134, %fd130, %fd133;
	ld.global.nc.v2.f64 	{%fd136, %fd137}, [%rd50+16];
	fma.rn.f64 	%fd138, %fd135, %fd130, %fd136;
	fma.rn.f64 	%fd139, %fd138, %fd130, %fd137;
	ld.global.nc.v2.f64 	{%fd140, %fd141}, [%rd50+32];
	fma.rn.f64 	%fd142, %fd139, %fd130, %fd140;
	fma.rn.f64 	%fd143, %fd142, %fd130, %fd141;
	fma.rn.f64 	%fd144, %fd143, %fd160, %fd160;
	fma.rn.f64 	%fd145, %fd143, %fd130, 0d3FF0000000000000;
	selp.f64 	%fd146, %fd145, %fd144, %p17;
	and.b32  	%r65, %r71, 2;
	setp.eq.s32 	%p18, %r65, 0;
	mov.f64 	%fd147, 0d0000000000000000;
	sub.f64 	%fd148, %fd147, %fd146;
	selp.f64 	%fd149, %fd146, %fd148, %p18;
	mul.f64 	%fd150, %fd17, %fd24;
	mul.f64 	%fd151, %fd16, %fd149;
	sub.f64 	%fd152, %fd150, %fd151;
	mul.f64 	%fd153, %fd17, %fd149;
	fma.rn.f64 	%fd154, %fd16, %fd24, %fd153;
	st.global.v2.f64 	[%rd4], {%fd152, %fd154};
$L__BB17_22:
	ret;

}
	// .globl	_Z25kernelApplyScalarRegisterP7double2miPKid
.visible .entry _Z25kernelApplyScalarRegisterP7double2miPKid(
	.param .u64 .ptr .align 1 _Z25kernelApplyScalarRegisterP7double2miPKid_param_0,
	.param .u64 _Z25kernelApplyScalarRegisterP7double2miPKid_param_1,
	.param .u32 _Z25kernelApplyScalarRegisterP7double2miPKid_param_2,
	.param .u64 .ptr .align 1 _Z25kernelApplyScalarRegisterP7double2miPKid_param_3,
	.param .f64 _Z25kernelApplyScalarRegisterP7double2miPKid_param_4
)
{
	.reg .pred 	%p<2>;
	.reg .b32 	%r<5>;
	.reg .b64 	%rd<7>;
	.reg .b64 	%fd<6>;

	ld.param.u64 	%rd2, [_Z25kernelApplyScalarRegisterP7double2miPKid_param_0];
	ld.param.u64 	%rd3, [_Z25kernelApplyScalarRegisterP7double2miPKid_param_1];
	ld.param.f64 	%fd1, [_Z25kernelApplyScalarRegisterP7double2miPKid_param_4];
	mov.u32 	%r1, %ctaid.x;
	mov.u32 	%r2, %ntid.x;
	mov.u32 	%r3, %tid.x;
	mad.lo.s32 	%r4, %r1, %r2, %r3;
	cvt.u64.u32 	%rd1, %r4;
	setp.le.u64 	%p1, %rd3, %rd1;
	@%p1 bra 	$L__BB18_2;
	cvta.to.global.u64 	%rd4, %rd2;
	shl.b64 	%rd5, %rd1, 4;
	add.s64 	%rd6, %rd4, %rd5;
	ld.global.v2.f64 	{%fd2, %fd3}, [%rd6];
	mul.f64 	%fd4, %fd1, %fd2;
	mul.f64 	%fd5, %fd1, %fd3;
	st.global.v2.f64 	[%rd6], {%fd4, %fd5};
$L__BB18_2:
	ret;

}
	// .globl	_Z30kernelComputeWignerSingleSlicePdPK7double2iPKiididdS4_S4_
.visible .entry _Z30kernelComputeWignerSingleSlicePdPK7double2iPKiididdS4_S4_(
	.param .u64 .ptr .align 1 _Z30kernelComputeWignerSingleSlicePdPK7double2iPKiididdS4_S4__param_0,
	.param .u64 .ptr .align 1 _Z30kernelComputeWignerSingleSlicePdPK7double2iPKiididdS4_S4__param_1,
	.param .u32 _Z30kernelComputeWignerSingleSlicePdPK7double2iPKiididdS4_S4__param_2,
	.param .u64 .ptr .align 1 _Z30kernelComputeWignerSingleSlicePdPK7double2iPKiididdS4_S4__param_3,
	.param .u32 _Z30kernelComputeWignerSingleSlicePdPK7double2iPKiididdS4_S4__param_4,
	.param .f64 _Z30kernelComputeWignerSingleSlicePdPK7double2iPKiididdS4_S4__param_5,
	.param .u32 _Z30kernelComputeWignerSingleSlicePdPK7double2iPKiididdS4_S4__param_6,
	.param .f64 _Z30kernelComputeWignerSingleSlicePdPK7double2iPKiididdS4_S4__param_7,
	.param .f64 _Z30kernelComputeWignerSingleSlicePdPK7double2iPKiididdS4_S4__param_8,
	.param .u64 .ptr .align 1 _Z30kernelComputeWignerSingleSlicePdPK7double2iPKiididdS4_S4__param_9,
	.param .u64 .ptr .align 1 _Z30kernelComputeWignerSingleSlicePdPK7double2iPKiididdS4_S4__param_10
)
{
	.reg .pred 	%p<15>;
	.reg .b32 	%r<54>;
	.reg .b64 	%rd<46>;
	.reg .b64 	%fd<125>;

	ld.param.u32 	%r16, [_Z30kernelComputeWignerSingleSlicePdPK7double2iPKiididdS4_S4__param_2];
	ld.param.u64 	%rd11, [_Z30kernelComputeWignerSingleSlicePdPK7double2iPKiididdS4_S4__param_3];
	ld.param.u32 	%r17, [_Z30kernelComputeWignerSingleSlicePdPK7double2iPKiididdS4_S4__param_4];
	ld.param.u32 	%r18, [_Z30kernelComputeWignerSingleSlicePdPK7double2iPKiididdS4_S4__param_6];
	ld.param.f64 	%fd27, [_Z30kernelComputeWignerSingleSlicePdPK7double2iPKiididdS4_S4__param_7];
	ld.param.f64 	%fd28, [_Z30kernelComputeWignerSingleSlicePdPK7double2iPKiididdS4_S4__param_8];
	ld.param.u64 	%rd12, [_Z30kernelComputeWignerSingleSlicePdPK7double2iPKiididdS4_S4__param_10];
	cvta.to.global.u64 	%rd1, %rd12;
	mov.u32 	%r19, %ctaid.x;
	mov.u32 	%r20, %ntid.x;
	mov.u32 	%r21, %tid.x;
	mad.lo.s32 	%r1, %r19, %r20, %r21;
	mul.lo.s32 	%r22, %r18, %r18;
	setp.ge.s32 	%p1, %r1, %r22;
	@%p1 bra 	$L__BB19_20;
	div.s32 	%r23, %r1, %r18;
	mul.lo.s32 	%r24, %r23, %r18;
	sub.s32 	%r25, %r1, %r24;
	add.f64 	%fd29, %fd27, %fd27;
	add.s32 	%r26, %r18, -1;
	cvt.rn.f64.s32 	%fd30, %r26;
	div.rn.f64 	%fd31, %fd29, %fd30;
	add.f64 	%fd32, %fd28, %fd28;
	div.rn.f64 	%fd33, %fd32, %fd30;
	cvt.rn.f64.s32 	%fd34, %r25;
	mul.f64 	%fd35, %fd31, %fd34;
	sub.f64 	%fd1, %fd35, %fd27;
	cvt.rn.f64.s32 	%fd36, %r23;
	mul.f64 	%fd37, %fd33, %fd36;
	sub.f64 	%fd2, %fd37, %fd28;
	cvta.to.global.u64 	%rd2, %rd11;
	mov.b64 	%rd43, 0;
	mov.u64 	%rd45, %rd43;
$L__BB19_2:
	shl.b64 	%rd14, %rd43, 2;
	add.s64 	%rd5, %rd1, %rd14;
	cvt.u32.u64 	%r27, %rd43;
	setp.eq.s32 	%p2, %r16, %r27;
	@%p2 bra 	$L__BB19_4;
	add.s64 	%rd16, %rd2, %rd14;
	ld.global.u32 	%r28, [%rd16];
	ld.global.u32 	%r29, [%rd5];
	shl.b32 	%r30, %r28, %r29;
	cvt.s64.s32 	%rd17, %r30;
	add.s64 	%rd45, %rd45, %rd17;
$L__BB19_4:
	add.s64 	%rd43, %rd43, 1;
	ld.global.u32 	%r31, [%rd5+4];
	setp.ne.s32 	%p3, %r31, 0;
	@%p3 bra 	$L__BB19_2;
	mul.wide.s32 	%rd18, %r16, 4;
	add.s64 	%rd19, %rd1, %rd18;
	ld.global.u32 	%r2, [%rd19];
	setp.lt.s32 	%p4, %r17, 1;
	mov.f64 	%fd123, 0d0000000000000000;
	@%p4 bra 	$L__BB19_19;
	add.s32 	%r32, %r17, -1;
	cvt.rn.f64.u32 	%fd40, %r32;
	mul.f64 	%fd3, %fd40, 0d3FE0000000000000;
	add.f64 	%fd4, %fd2, %fd2;
	neg.s32 	%r50, %r17;
	mov.f64 	%fd118, 0d0000000000000000;
	shr.u32 	%r34, %r17, 1;
	mov.u64 	%rd32, __cudart_sin_cos_coeffs;
	mov.f64 	%fd123, %fd118;
$L__BB19_7:
	ld.param.f64 	%fd116, [_Z30kernelComputeWignerSingleSlicePdPK7double2iPKiididdS4_S4__param_5];
	sub.f64 	%fd41, %fd118, %fd3;
	mul.f64 	%fd7, %fd116, %fd41;
	add.f64 	%fd42, %fd1, %fd7;
	div.rn.f64 	%fd43, %fd42, %fd116;
	mov.f64 	%fd44, 0d3FE0000000000000;
	copysign.f64 	%fd45, %fd43, %fd44;
	add.rz.f64 	%fd46, %fd43, %fd45;
	cvt.rzi.f64.f64 	%fd47, %fd46;
	cvt.rzi.s32.f64 	%r33, %fd47;
	add.s32 	%r5, %r33, %r34;
	sub.f64 	%fd48, %fd1, %fd7;
	div.rn.f64 	%fd49, %fd48, %fd116;
	copysign.f64 	%fd50, %fd49, %fd44;
	add.rz.f64 	%fd51, %fd49, %fd50;
	cvt.rzi.f64.f64 	%fd52, %fd51;
	cvt.rzi.s32.f64 	%r35, %fd52;
	add.s32 	%r6, %r35, %r34;
	max.u32 	%r37, %r5, %r6;
	setp.ge.u32 	%p5, %r37, %r17;
	@%p5 bra 	$L__BB19_18;
	ld.param.u64 	%rd42, [_Z30kernelComputeWignerSingleSlicePdPK7double2iPKiididdS4_S4__param_1];
	cvt.u64.u32 	%rd20, %r5;
	mov.b32 	%r38, 1;
	shl.b32 	%r39, %r38, %r2;
	cvt.s64.s32 	%rd21, %r39;
	mad.lo.s64 	%rd22, %rd20, %rd21, %rd45;
	cvt.u64.u32 	%rd23, %r6;
	mad.lo.s64 	%rd24, %rd23, %rd21, %rd45;
	cvta.to.global.u64 	%rd25, %rd42;
	shl.b64 	%rd26, %rd22, 4;
	add.s64 	%rd27, %rd25, %rd26;
	ld.global.v2.f64 	{%fd53, %fd54}, [%rd27];
	shl.b64 	%rd28, %rd24, 4;
	add.s64 	%rd29, %rd25, %rd28;
	ld.global.v2.f64 	{%fd55, %fd56}, [%rd29];
	mul.f64 	%fd57, %fd54, %fd56;
	fma.rn.f64 	%fd8, %fd53, %fd55, %fd57;
	mul.f64 	%fd58, %fd53, %fd56;
	mul.f64 	%fd59, %fd54, %fd55;
	sub.f64 	%fd9, %fd58, %fd59;
	mul.f64 	%fd10, %fd4, %fd7;
	abs.f64 	%fd11, %fd10;
	setp.neu.f64 	%p6, %fd11, 0d7FF0000000000000;
	@%p6 bra 	$L__BB19_10;
	mov.f64 	%fd65, 0d0000000000000000;
	mul.rn.f64 	%fd121, %fd10, %fd65;
	mov.b32 	%r52, 1;
	bra.uni 	$L__BB19_13;
$L__BB19_10:
	mul.f64 	%fd60, %fd10, 0d3FE45F306DC9C883;
	cvt.rni.s32.f64 	%r51, %fd60;
	cvt.rn.f64.s32 	%fd61, %r51;
	fma.rn.f64 	%fd62, %fd61, 0dBFF921FB54442D18, %fd10;
	fma.rn.f64 	%fd63, %fd61, 0dBC91A62633145C00, %fd62;
	fma.rn.f64 	%fd121, %fd61, 0dB97B839A252049C0, %fd63;
	setp.ltu.f64 	%p7, %fd11, 0d41E0000000000000;
	@%p7 bra 	$L__BB19_12;
	{ // callseq 26, 0
	.param .b64 param0;
	st.param.f64 	[param0], %fd10;
	.param .align 16 .b8 retval0[16];
	call.uni (retval0), 
	__internal_trig_reduction_slowpathd, 
	(
	param0
	);
	ld.param.f64 	%fd121, [retval0];
	ld.param.b32 	%r51, [retval0+8];
	} // callseq 26
$L__BB19_12:
	add.s32 	%r52, %r51, 1;
$L__BB19_13:
	setp.neu.f64 	%p8, %fd11, 0d7FF0000000000000;
	shl.b32 	%r42, %r52, 6;
	cvt.u64.u32 	%rd30, %r42;
	and.b64  	%rd31, %rd30, 64;
	add.s64 	%rd33, %rd32, %rd31;
	mul.rn.f64 	%fd66, %fd121, %fd121;
	and.b32  	%r43, %r52, 1;
	setp.eq.b32 	%p9, %r43, 1;
	selp.f64 	%fd67, 0dBDA8FF8320FD8164, 0d3DE5DB65F9785EBA, %p9;
	ld.global.nc.v2.f64 	{%fd68, %fd69}, [%rd33];
	fma.rn.f64 	%fd70, %fd67, %fd66, %fd68;
	fma.rn.f64 	%fd71, %fd70, %fd66, %fd69;
	ld.global.nc.v2.f64 	{%fd72, %fd73}, [%rd33+16];
	fma.rn.f64 	%fd74, %fd71, %fd66, %fd72;
	fma.rn.f64 	%fd75, %fd74, %fd66, %fd73;
	ld.global.nc.v2.f64 	{%fd76, %fd77}, [%rd33+32];
	fma.rn.f64 	%fd78, %fd75, %fd66, %fd76;
	fma.rn.f64 	%fd79, %fd78, %fd66, %fd77;
	fma.rn.f64 	%fd80, %fd79, %fd121, %fd121;
	fma.rn.f64 	%fd81, %fd79, %fd66, 0d3FF0000000000000;
	selp.f64 	%fd82, %fd81, %fd80, %p9;
	and.b32  	%r44, %r52, 2;
	setp.eq.s32 	%p10, %r44, 0;
	mov.f64 	%fd83, 0d0000000000000000;
	sub.f64 	%fd84, %fd83, %fd82;
	selp.f64 	%fd85, %fd82, %fd84, %p10;
	mul.f64 	%fd17, %fd8, %fd85;
	@%p8 bra 	$L__BB19_15;
	mov.f64 	%fd91, 0d0000000000000000;
	mul.rn.f64 	%fd122, %fd10, %fd91;
	mov.b32 	%r53, 0;
	bra.uni 	$L__BB19_17;
$L__BB19_15:
	mul.f64 	%fd86, %fd10, 0d3FE45F306DC9C883;
	cvt.rni.s32.f64 	%r53, %fd86;
	cvt.rn.f64.s32 	%fd87, %r53;
	fma.rn.f64 	%fd88, %fd87, 0dBFF921FB54442D18, %fd10;
	fma.rn.f64 	%fd89, %fd87, 0dBC91A62633145C00, %fd88;
	fma.rn.f64 	%fd122, %fd87, 0dB97B839A252049C0, %fd89;
	setp.ltu.f64 	%p11, %fd11, 0d41E0000000000000;
	@%p11 bra 	$L__BB19_17;
	{ // callseq 27, 0
	.param .b64 param0;
	st.param.f64 	[param0], %fd10;
	.param .align 16 .b8 retval0[16];
	call.uni (retval0), 
	__internal_trig_reduction_slowpathd, 
	(
	param0
	);
	ld.param.f64 	%fd122, [retval0];
	ld.param.b32 	%r53, [retval0+8];
	} // callseq 27
$L__BB19_17:
	shl.b32 	%r47, %r53, 6;
	cvt.u64.u32 	%rd34, %r47;
	and.b64  	%rd35, %rd34, 64;
	add.s64 	%rd37, %rd32, %rd35;
	mul.rn.f64 	%fd92, %fd122, %fd122;
	and.b32  	%r48, %r53, 1;
	setp.eq.b32 	%p12, %r48, 1;
	selp.f64 	%fd93, 0dBDA8FF8320FD8164, 0d3DE5DB65F9785EBA, %p12;
	ld.global.nc.v2.f64 	{%fd94, %fd95}, [%rd37];
	fma.rn.f64 	%fd96, %fd93, %fd92, %fd94;
	fma.rn.f64 	%fd97, %fd96, %fd92, %fd95;
	ld.global.nc.v2.f64 	{%fd98, %fd99}, [%rd37+16];
	fma.rn.f64 	%fd100, %fd97, %fd92, %fd98;
	fma.rn.f64 	%fd101, %fd100, %fd92, %fd99;
	ld.global.nc.v2.f64 	{%fd102, %fd103}, [%rd37+32];
	fma.rn.f64 	%fd104, %fd101, %fd92, %fd102;
	fma.rn.f64 	%fd105, %fd104, %fd92, %fd103;
	fma.rn.f64 	%fd106, %fd105, %fd122, %fd122;
	fma.rn.f64 	%fd107, %fd105, %fd92, 0d3FF0000000000000;
	selp.f64 	%fd108, %fd107, %fd106, %p12;
	and.b32  	%r49, %r53, 2;
	setp.eq.s32 	%p13, %r49, 0;
	mov.f64 	%fd109, 0d0000000000000000;
	sub.f64 	%fd110, %fd109, %fd108;
	selp.f64 	%fd111, %fd108, %fd110, %p13;
	mul.f64 	%fd112, %fd9, %fd111;
	sub.f64 	%fd113, %fd17, %fd112;
	add.f64 	%fd123, %fd123, %fd113;
$L__BB19_18:
	add.f64 	%fd118, %fd118, 0d3FF0000000000000;
	add.s32 	%r50, %r50, 1;
	setp.ne.s32 	%p14, %r50, 0;
	@%p14 bra 	$L__BB19_7;
$L__BB19_19:
	ld.param.f64 	%fd117, [_Z30kernelComputeWignerSingleSlicePdPK7double2iPKiididdS4_S4__param_5];
	ld.param.u64 	%rd41, [_Z30kernelComputeWignerSingleSlicePdPK7double2iPKiididdS4_S4__param_0];
	mul.f64 	%fd114, %fd117, %fd123;
	div.rn.f64 	%fd115, %fd114, 0d400921FB54442D18;
	cvta.to.global.u64 	%rd38, %rd41;
	mul.wide.s32 	%rd39, %r1, 8;
	add.s64 	%rd40, %rd38, %rd39;
	st.global.f64 	[%rd40], %fd115;
$L__BB19_20:
	ret;

}
	// .globl	_Z27kernelComputeWignerFullModePdPK7double2iididdiPKiS4_
.visible .entry _Z27kernelComputeWignerFullModePdPK7double2iididdiPKiS4_(
	.param .u64 .ptr .align 1 _Z27kernelComputeWignerFullModePdPK7double2iididdiPKiS4__param_0,
	.param .u64 .ptr .align 1 _Z27kernelComputeWignerFullModePdPK7double2iididdiPKiS4__param_1,
	.param .u32 _Z27kernelComputeWignerFullModePdPK7double2iididdiPKiS4__param_2,
	.param .u32 _Z27kernelComputeWignerFullModePdPK7double2iididdiPKiS4__param_3,
	.param .f64 _Z27kernelComputeWignerFullModePdPK7double2iididdiPKiS4__param_4,
	.param .u32 _Z27kernelComputeWignerFullModePdPK7double2iididdiPKiS4__param_5,
	.param .f64 _Z27kernelComputeWignerFullModePdPK7double2iididdiPKiS4__param_6,
	.param .f64 _Z27kernelComputeWignerFullModePdPK7double2iididdiPKiS4__param_7,
	.param .u32 _Z27kernelComputeWignerFullModePdPK7double2iididdiPKiS4__param_8,
	.param .u64 .ptr .align 1 _Z27kernelComputeWignerFullModePdPK7double2iididdiPKiS4__param_9,
	.param .u64 .ptr .align 1 _Z27kernelComputeWignerFullModePdPK7double2iididdiPKiS4__param_10
)
{
	.reg .pred 	%p<69>;
	.reg .b32 	%r<302>;
	.reg .b64 	%rd<393>;
	.reg .b64 	%fd<233>;

	ld.param.u64 	%rd164, [_Z27kernelComputeWignerFullModePdPK7double2iididdiPKiS4__param_0];
	ld.param.u64 	%rd165, [_Z27kernelComputeWignerFullModePdPK7double2iididdiPKiS4__param_1];
	ld.param.u32 	%r77, [_Z27kernelComputeWignerFullModePdPK7double2iididdiPKiS4__param_2];
	ld.param.u32 	%r78, [_Z27kernelComputeWignerFullModePdPK7double2iididdiPKiS4__param_3];
	ld.param.f64 	%fd48, [_Z27kernelComputeWignerFullModePdPK7double2iididdiPKiS4__param_4];
	ld.param.u32 	%r79, [_Z27kernelComputeWignerFullModePdPK7double2iididdiPKiS4__param_5];
	ld.param.f64 	%fd49, [_Z27kernelComputeWignerFullModePdPK7double2iididdiPKiS4__param_6];
	ld.param.f64 	%fd50, [_Z27kernelComputeWignerFullModePdPK7double2iididdiPKiS4__param_7];
	ld.param.u64 	%rd166, [_Z27kernelComputeWignerFullModePdPK7double2iididdiPKiS4__param_9];
	ld.param.u64 	%rd167, [_Z27kernelComputeWignerFullModePdPK7double2iididdiPKiS4__param_10];
	cvta.to.global.u64 	%rd1, %rd165;
	cvta.to.global.u64 	%rd2, %rd164;
	cvta.to.global.u64 	%rd3, %rd166;
	cvta.to.global.u64 	%rd4, %rd167;
	mov.u32 	%r81, %ctaid.x;
	mov.u32 	%r1, %ntid.x;
	mov.u32 	%r82, %tid.x;
	mad.lo.s32 	%r295, %r81, %r1, %r82;
	mul.lo.s32 	%r3, %r79, %r79;
	add.f64 	%fd51, %fd49, %fd49;
	add.s32 	%r83, %r79, -1;
	cvt.rn.f64.s32 	%fd52, %r83;
	div.rn.f64 	%fd1, %fd51, %fd52;
	add.f64 	%fd53, %fd50, %fd50;
	div.rn.f64 	%fd2, %fd53, %fd52;
	mul.wide.s32 	%rd168, %r77, 4;
	add.s64 	%rd169, %rd4, %rd168;
	ld.global.u32 	%r84, [%rd169];
	mov.b32 	%r85, 1;
	shl.b32 	%r86, %r85, %r84;
	cvt.s64.s32 	%rd5, %r86;
	ld.global.u32 	%r87, [%rd3];
	ld.global.u32 	%r88, [%rd4];
	add.s32 	%r89, %r88, %r87;
	add.s64 	%rd170, %rd3, %rd168;
	ld.global.u32 	%r90, [%rd170];
	sub.s32 	%r91, %r89, %r90;
	shl.b32 	%r92, %r85, %r91;
	cvt.s64.s32 	%rd6, %r92;
	setp.ge.s32 	%p1, %r295, %r3;
	@%p1 bra 	$L__BB20_125;
	setp.lt.s32 	%p2, %r78, 1;
	add.s32 	%r93, %r78, -1;
	cvt.rn.f64.s32 	%fd54, %r93;
	mul.f64 	%fd3, %fd54, 0d3FE0000000000000;
	shr.u32 	%r4, %r78, 1;
	mov.u32 	%r94, %nctaid.x;
	mul.lo.s32 	%r5, %r1, %r94;
	@%p2 bra 	$L__BB20_120;
	ld.param.u32 	%r277, [_Z27kernelComputeWignerFullModePdPK7double2iididdiPKiS4__param_8];
	setp.gt.s32 	%p6, %r277, 0;
	@%p6 bra 	$L__BB20_3;
	bra.uni 	$L__BB20_104;
$L__BB20_3:
	ld.param.u32 	%r278, [_Z27kernelComputeWignerFullModePdPK7double2iididdiPKiS4__param_8];
	and.b32  	%r6, %r278, 7;
$L__BB20_4:
	div.s32 	%r113, %r295, %r79;
	mul.lo.s32 	%r114, %r113, %r79;
	sub.s32 	%r115, %r295, %r114;
	cvt.rn.f64.s32 	%fd140, %r115;
	mul.f64 	%fd141, %fd1, %fd140;
	sub.f64 	%fd4, %fd141, %fd49;
	cvt.rn.f64.s32 	%fd142, %r113;
	mul.f64 	%fd143, %fd2, %fd142;
	sub.f64 	%fd144, %fd143, %fd50;
	add.f64 	%fd5, %fd144, %fd144;
	mov.f64 	%fd226, 0d0000000000000000;
	mov.b64 	%rd326, 0;
$L__BB20_5:
	ld.param.u32 	%r293, [_Z27kernelComputeWignerFullModePdPK7double2iididdiPKiS4__param_8];
	setp.lt.u32 	%p19, %r293, 8;
	mov.b64 	%rd331, 0;
	mov.u64 	%rd327, %rd326;
	@%p19 bra 	$L__BB20_49;
	ld.param.u32 	%r280, [_Z27kernelComputeWignerFullModePdPK7double2iididdiPKiS4__param_8];
	sub.s32 	%r116, %r77, %r280;
	add.s32 	%r285, %r116, 4;
	sub.s32 	%r286, %r280, %r77;
	and.b32  	%r117, %r280, 2147483640;
	neg.s32 	%r284, %r117;
	add.s32 	%r287, %r280, -4;
	mov.b64 	%rd331, 0;
	mov.u64 	%rd327, %rd326;
$L__BB20_7:
	.pragma "nounroll";
	setp.eq.s32 	%p20, %r285, 3;
	@%p20 bra 	$L__BB20_12;
	add.s32 	%r118, %r287, 3;
	mul.wide.u32 	%rd199, %r118, 4;
	add.s64 	%rd200, %rd3, %rd199;
	ld.global.u32 	%r119, [%rd200];
	mov.b32 	%r120, 1;
	shl.b32 	%r121, %r120, %r119;
	cvt.s64.s32 	%rd10, %r121;
	add.s64 	%rd201, %rd4, %rd199;
	ld.global.u32 	%r122, [%rd201];
	shl.b32 	%r16, %r120, %r122;
	or.b64  	%rd202, %rd327, %rd10;
	and.b64  	%rd203, %rd202, -4294967296;
	setp.ne.s64 	%p21, %rd203, 0;
	@%p21 bra 	$L__BB20_10;
	cvt.u32.u64 	%r123, %rd10;
	cvt.u32.u64 	%r124, %rd327;
	div.u32 	%r125, %r124, %r123;
	mul.lo.s32 	%r126, %r125, %r123;
	sub.s32 	%r127, %r124, %r126;
	cvt.u64.u32 	%rd327, %r125;
	cvt.u64.u32 	%rd330, %r127;
	bra.uni 	$L__BB20_11;
$L__BB20_10:
	div.u64 	%rd13, %rd327, %rd10;
	mul.lo.s64 	%rd204, %rd13, %rd10;
	sub.s64 	%rd330, %rd327, %rd204;
	mov.u64 	%rd327, %rd13;
$L__BB20_11:
	cvt.s64.s32 	%rd205, %r16;
	mad.lo.s64 	%rd331, %rd330, %rd205, %rd331;
$L__BB20_12:
	setp.eq.s32 	%p22, %r285, 2;
	@%p22 bra 	$L__BB20_17;
	add.s32 	%r128, %r287, 2;
	mul.wide.u32 	%rd206, %r128, 4;
	add.s64 	%rd207, %rd3, %rd206;
	ld.global.u32 	%r129, [%rd207];
	mov.b32 	%r130, 1;
	shl.b32 	%r131, %r130, %r129;
	cvt.s64.s32 	%rd20, %r131;
	add.s64 	%rd208, %rd4, %rd206;
	ld.global.u32 	%r132, [%rd208];
	shl.b32 	%r17, %r130, %r132;
	or.b64  	%rd209, %rd327, %rd20;
	and.b64  	%rd210, %rd209, -4294967296;
	setp.ne.s64 	%p23, %rd210, 0;
	@%p23 bra 	$L__BB20_15;
	cvt.u32.u64 	%r133, %rd20;
	cvt.u32.u64 	%r134, %rd327;
	div.u32 	%r135, %r134, %r133;
	mul.lo.s32 	%r136, %r135, %r133;
	sub.s32 	%r137, %r134, %r136;
	cvt.u64.u32 	%rd327, %r135;
	cvt.u64.u32 	%rd334, %r137;
	bra.uni 	$L__BB20_16;
$L__BB20_15:
	div.u64 	%rd23, %rd327, %rd20;
	mul.lo.s64 	%rd211, %rd23, %rd20;
	sub.s64 	%rd334, %rd327, %rd211;
	mov.u64 	%rd327, %rd23;
$L__BB20_16:
	cvt.s64.s32 	%rd212, %r17;
	mad.lo.s64 	%rd331, %rd334, %rd212, %rd331;
$L__BB20_17:
	setp.eq.s32 	%p24, %r285, 1;
	@%p24 bra 	$L__BB20_22;
	add.s32 	%r138, %r287, 1;
	mul.wide.u32 	%rd213, %r138, 4;
	add.s64 	%rd214, %rd3, %rd213;
	ld.global.u32 	%r139, [%rd214];
	mov.b32 	%r140, 1;
	shl.b32 	%r141, %r140, %r139;
	cvt.s64.s32 	%rd30, %r141;
	add.s64 	%rd215, %rd4, %rd213;
	ld.global.u32 	%r142, [%rd215];
	shl.b32 	%r18, %r140, %r142;
	or.b64  	%rd216, %rd327, %rd30;
	and.b64  	%rd217, %rd216, -4294967296;
	setp.ne.s64 	%p25, %rd217, 0;
	@%p25 bra 	$L__BB20_20;
	cvt.u32.u64 	%r143, %rd30;
	cvt.u32.u64 	%r144, %rd327;
	div.u32 	%r145, %r144, %r143;
	mul.lo.s32 	%r146, %r145, %r143;
	sub.s32 	%r147, %r144, %r146;
	cvt.u64.u32 	%rd327, %r145;
	cvt.u64.u32 	%rd338, %r147;
	bra.uni 	$L__BB20_21;
$L__BB20_20:
	div.u64 	%rd33, %rd327, %rd30;
	mul.lo.s64 	%rd218, %rd33, %rd30;
	sub.s64 	%rd338, %rd327, %rd218;
	mov.u64 	%rd327, %rd33;
$L__BB20_21:
	cvt.s64.s32 	%rd219, %r18;
	mad.lo.s64 	%rd331, %rd338, %rd219, %rd331;
$L__BB20_22:
	setp.eq.s32 	%p26, %r285, 0;
	@%p26 bra 	$L__BB20_27;
	mul.wide.u32 	%rd220, %r287, 4;
	add.s64 	%rd221, %rd3, %rd220;
	ld.global.u32 	%r148, [%rd221];
	mov.b32 	%r149, 1;
	shl.b32 	%r150, %r149, %r148;
	cvt.s64.s32 	%rd40, %r150;
	add.s64 	%rd222, %rd4, %rd220;
	ld.global.u32 	%r151, [%rd222];
	shl.b32 	%r19, %r149, %r151;
	or.b64  	%rd223, %rd327, %rd40;
	and.b64  	%rd224, %rd223, -4294967296;
	setp.ne.s64 	%p27, %rd224, 0;
	@%p27 bra 	$L__BB20_25;
	cvt.u32.u64 	%r152, %rd40;
	cvt.u32.u64 	%r153, %rd327;
	div.u32 	%r154, %r153, %r152;
	mul.lo.s32 	%r155, %r154, %r152;
	sub.s32 	%r156, %r153, %r155;
	cvt.u64.u32 	%rd327, %r154;
	cvt.u64.u32 	%rd342, %r156;
	bra.uni 	$L__BB20_26;
$L__BB20_25:
	div.u64 	%rd43, %rd327, %rd40;
	mul.lo.s64 	%rd225, %rd43, %rd40;
	sub.s64 	%rd342, %rd327, %rd225;
	mov.u64 	%rd327, %rd43;
$L__BB20_26:
	cvt.s64.s32 	%rd226, %r19;
	mad.lo.s64 	%rd331, %rd342, %rd226, %rd331;
$L__BB20_27:
	setp.eq.s32 	%p28, %r285, -1;
	@%p28 bra 	$L__BB20_32;
	add.s32 	%r157, %r287, -1;
	mul.wide.u32 	%rd227, %r157, 4;
	add.s64 	%rd228, %rd3, %rd227;
	ld.global.u32 	%r158, [%rd228];
	mov.b32 	%r159, 1;
	shl.b32 	%r160, %r159, %r158;
	cvt.s64.s32 	%rd50, %r160;
	add.s64 	%rd229, %rd4, %rd227;
	ld.global.u32 	%r161, [%rd229];
	shl.b32 	%r20, %r159, %r161;
	or.b64  	%rd230, %rd327, %rd50;
	and.b64  	%rd231, %rd230, -4294967296;
	setp.ne.s64 	%p29, %rd231, 0;
	@%p29 bra 	$L__BB20_30;
	cvt.u32.u64 	%r162, %rd50;
	cvt.u32.u64 	%r163, %rd327;
	div.u32 	%r164, %r163, %r162;
	mul.lo.s32 	%r165, %r164, %r162;
	sub.s32 	%r166, %r163, %r165;
	cvt.u64.u32 	%rd327, %r164;
	cvt.u64.u32 	%rd346, %r166;
	bra.uni 	$L__BB20_31;
$L__BB20_30:
	div.u64 	%rd53, %rd327, %rd50;
	mul.lo.s64 	%rd232, %rd53, %rd50;
	sub.s64 	%rd346, %rd327, %rd232;
	mov.u64 	%rd327, %rd53;
$L__BB20_31:
	cvt.s64.s32 	%rd233, %r20;
	mad.lo.s64 	%rd331, %rd346, %rd233, %rd331;
$L__BB20_32:
	setp.eq.s32 	%p30, %r285, -2;
	@%p30 bra 	$L__BB20_37;
	add.s32 	%r167, %r287, -2;
	mul.wide.u32 	%rd234, %r167, 4;
	add.s64 	%rd235, %rd3, %rd234;
	ld.global.u32 	%r168, [%rd235];
	mov.b32 	%r169, 1;
	shl.b32 	%r170, %r169, %r168;
	cvt.s64.s32 	%rd60, %r170;
	add.s64 	%rd236, %rd4, %rd234;
	ld.global.u32 	%r171, [%rd236];
	shl.b32 	%r21, %r169, %r171;
	or.b64  	%rd237, %rd327, %rd60;
	and.b64  	%rd238, %rd237, -4294967296;
	setp.ne.s64 	%p31, %rd238, 0;
	@%p31 bra 	$L__BB20_35;
	cvt.u32.u64 	%r172, %rd60;
	cvt.u32.u64 	%r173, %rd327;
	div.u32 	%r174, %r173, %r172;
	mul.lo.s32 	%r175, %r174, %r172;
	sub.s32 	%r176, %r173, %r175;
	cvt.u64.u32 	%rd327, %r174;
	cvt.u64.u32 	%rd350, %r176;
	bra.uni 	$L__BB20_36;
$L__BB20_35:
	div.u64 	%rd63, %rd327, %rd60;
	mul.lo.s64 	%rd239, %rd63, %rd60;
	sub.s64 	%rd350, %rd327, %rd239;
	mov.u64 	%rd327, %rd63;
$L__BB20_36:
	cvt.s64.s32 	%rd240, %r21;
	mad.lo.s64 	%rd331, %rd350, %rd240, %rd331;
$L__BB20_37:
	setp.eq.s32 	%p32, %r285, -3;
	@%p32 bra 	$L__BB20_42;
	add.s32 	%r177, %r287, -3;
	mul.wide.u32 	%rd241, %r177, 4;
	add.s64 	%rd242, %rd3, %rd241;
	ld.global.u32 	%r178, [%rd242];
	mov.b32 	%r179, 1;
	shl.b32 	%r180, %r179, %r178;
	cvt.s64.s32 	%rd70, %r180;
	add.s64 	%rd243, %rd4, %rd241;
	ld.global.u32 	%r181, [%rd243];
	shl.b32 	%r22, %r179, %r181;
	or.b64  	%rd244, %rd327, %rd70;
	and.b64  	%rd245, %rd244, -4294967296;
	setp.ne.s64 	%p33, %rd245, 0;
	@%p33 bra 	$L__BB20_40;
	cvt.u32.u64 	%r182, %rd70;
	cvt.u32.u64 	%r183, %rd327;
	div.u32 	%r184, %r183, %r182;
	mul.lo.s32 	%r185, %r184, %r182;
	sub.s32 	%r186, %r183, %r185;
	cvt.u64.u32 	%rd327, %r184;
	cvt.u64.u32 	%rd354, %r186;
	bra.uni 	$L__BB20_41;
$L__BB20_40:
	div.u64 	%rd73, %rd327, %rd70;
	mul.lo.s64 	%rd246, %rd73, %rd70;
	sub.s64 	%rd354, %rd327, %rd246;
	mov.u64 	%rd327, %rd73;
$L__BB20_41:
	cvt.s64.s32 	%rd247, %r22;
	mad.lo.s64 	%rd331, %rd354, %rd247, %rd331;
$L__BB20_42:
	setp.eq.s32 	%p34, %r286, 8;
	@%p34 bra 	$L__BB20_47;
	add.s32 	%r187, %r287, -4;
	mul.wide.u32 	%rd248, %r187, 4;
	add.s64 	%rd249, %rd3, %rd248;
	ld.global.u32 	%r188, [%rd249];
	mov.b32 	%r189, 1;
	shl.b32 	%r190, %r189, %r188;
	cvt.s64.s32 	%rd80, %r190;
	add.s64 	%rd250, %rd4, %rd248;
	ld.global.u32 	%r191, [%rd250];
	shl.b32 	%r23, %r189, %r191;
	or.b64  	%rd251, %rd327, %rd80;
	and.b64  	%rd252, %rd251, -4294967296;
	setp.ne.s64 	%p35, %rd252, 0;
	@%p35 bra 	$L__BB20_45;
	cvt.u32.u64 	%r192, %rd80;
	cvt.u32.u64 	%r193, %rd327;
	div.u32 	%r194, %r193, %r192;
	mul.lo.s32 	%r195, %r194, %r192;
	sub.s32 	%r196, %r193, %r195;
	cvt.u64.u32 	%rd327, %r194;
	cvt.u64.u32 	%rd358, %r196;
	bra.uni 	$L__BB20_46;
$L__BB20_45:
	div.u64 	%rd83, %rd327, %rd80;
	mul.lo.s64 	%rd253, %rd83, %rd80;
	sub.s64 	%rd358, %rd327, %rd253;
	mov.u64 	%rd327, %rd83;
$L__BB20_46:
	cvt.s64.s32 	%rd254, %r23;
	mad.lo.s64 	%rd331, %rd358, %rd254, %rd331;
$L__BB20_47:
	add.s32 	%r287, %r287, -8;
	add.s32 	%r286, %r286, -8;
	add.s32 	%r285, %r285, 8;
	add.s32 	%r284, %r284, 8;
	setp.eq.s32 	%p36, %r284, 0;
	@%p36 bra 	$L__BB20_48;
	bra.uni 	$L__BB20_7;
$L__BB20_48:
	add.s32 	%r293, %r287, 4;
$L__BB20_49:
	setp.eq.s32 	%p37, %r6, 0;
	@%p37 bra 	$L__BB20_103;
	add.s32 	%r197, %r6, -1;
	setp.lt.u32 	%p38, %r197, 3;
	@%p38 bra 	$L__BB20_85;
	add.s32 	%r42, %r293, -1;
	setp.eq.s32 	%p39, %r42, %r77;
	@%p39 bra 	$L__BB20_70;
	mul.wide.u32 	%rd256, %r42, 4;
	add.s64 	%rd257, %rd3, %rd256;
	ld.global.u32 	%r198, [%rd257];
	mov.b32 	%r199, 1;
	shl.b32 	%r200, %r199, %r198;
	cvt.s64.s32 	%rd94, %r200;
	add.s64 	%rd258, %rd4, %rd256;
	ld.global.u32 	%r201, [%rd258];
	shl.b32 	%r43, %r199, %r201;
	or.b64  	%rd259, %rd327, %rd94;
	and.b64  	%rd260, %rd259, -4294967296;
	setp.ne.s64 	%p40, %rd260, 0;
	@%p40 bra 	$L__BB20_68;
	cvt.u32.u64 	%r202, %rd94;
	cvt.u32.u64 	%r203, %rd327;
	div.u32 	%r204, %r203, %r202;
	mul.lo.s32 	%r205, %r204, %r202;
	sub.s32 	%r206, %r203, %r205;
	cvt.u64.u32 	%rd327, %r204;
	cvt.u64.u32 	%rd365, %r206;
	bra.uni 	$L__BB20_69;
$L__BB20_54:
	cvt.rn.f64.u32 	%fd145, %r288;
	sub.f64 	%fd146, %fd145, %fd3;
	mul.f64 	%fd8, %fd48, %fd146;
	add.f64 	%fd147, %fd4, %fd8;
	div.rn.f64 	%fd148, %fd147, %fd48;
	mov.f64 	%fd149, 0d3FE0000000000000;
	copysign.f64 	%fd150, %fd148, %fd149;
	add.rz.f64 	%fd151, %fd148, %fd150;
	cvt.rzi.f64.f64 	%fd152, %fd151;
	cvt.rzi.s32.f64 	%r262, %fd152;
	add.s32 	%r29, %r262, %r4;
	sub.f64 	%fd153, %fd4, %fd8;
	div.rn.f64 	%fd154, %fd153, %fd48;
	copysign.f64 	%fd155, %fd154, %fd149;
	add.rz.f64 	%fd156, %fd154, %fd155;
	cvt.rzi.f64.f64 	%fd157, %fd156;
	cvt.rzi.s32.f64 	%r263, %fd157;
	add.s32 	%r264, %r263, %r4;
	max.u32 	%r265, %r29, %r264;
	setp.ge.u32 	%p57, %r265, %r78;
	@%p57 bra 	$L__BB20_65;
	cvt.u64.u32 	%rd305, %r29;
	mad.lo.s64 	%rd306, %rd305, %rd5, %rd331;
	cvt.u64.u32 	%rd307, %r264;
	mad.lo.s64 	%rd308, %rd307, %rd5, %rd331;
	shl.b64 	%rd309, %rd306, 4;
	add.s64 	%rd310, %rd1, %rd309;
	ld.global.v2.f64 	{%fd158, %fd159}, [%rd310];
	shl.b64 	%rd311, %rd308, 4;
	add.s64 	%rd312, %rd1, %rd311;
	ld.global.v2.f64 	{%fd160, %fd161}, [%rd312];
	mul.f64 	%fd162, %fd159, %fd161;
	fma.rn.f64 	%fd9, %fd158, %fd160, %fd162;
	mul.f64 	%fd163, %fd158, %fd161;
	mul.f64 	%fd164, %fd159, %fd160;
	sub.f64 	%fd10, %fd163, %fd164;
	mul.f64 	%fd11, %fd5, %fd8;
	abs.f64 	%fd12, %fd11;
	setp.eq.f64 	%p58, %fd12, 0d7FF0000000000000;
	@%p58 bra 	$L__BB20_59;
	mul.f64 	%fd165, %fd11, 0d3FE45F306DC9C883;
	cvt.rni.s32.f64 	%r289, %fd165;
	cvt.rn.f64.s32 	%fd166, %r289;
	fma.rn.f64 	%fd167, %fd166, 0dBFF921FB54442D18, %fd11;
	fma.rn.f64 	%fd168, %fd166, 0dBC91A62633145C00, %fd167;
	fma.rn.f64 	%fd224, %fd166, 0dB97B839A252049C0, %fd168;
	setp.ltu.f64 	%p59, %fd12, 0d41E0000000000000;
	@%p59 bra 	$L__BB20_58;
	{ // callseq 30, 0
	.param .b64 param0;
	st.param.f64 	[param0], %fd11;
	.param .align 16 .b8 retval0[16];
	call.uni (retval0), 
	__internal_trig_reduction_slowpathd, 
	(
	param0
	);
	ld.param.f64 	%fd224, [retval0];
	ld.param.b32 	%r289, [retval0+8];
	} // callseq 30
$L__BB20_58:
	add.s32 	%r290, %r289, 1;
	bra.uni 	$L__BB20_60;
$L__BB20_59:
	mov.f64 	%fd170, 0d0000000000000000;
	mul.rn.f64 	%fd224, %fd11, %fd170;
	mov.b32 	%r290, 1;
$L__BB20_60:
	shl.b32 	%r268, %r290, 6;
	cvt.u64.u32 	%rd313, %r268;
	and.b64  	%rd314, %rd313, 64;
	mov.u64 	%rd315, __cudart_sin_cos_coeffs;
	add.s64 	%rd316, %rd315, %rd314;
	mul.rn.f64 	%fd171, %fd224, %fd224;
	and.b32  	%r269, %r290, 1;
	setp.eq.b32 	%p61, %r269, 1;
	selp.f64 	%fd172, 0dBDA8FF8320FD8164, 0d3DE5DB65F9785EBA, %p61;
	ld.global.nc.v2.f64 	{%fd173, %fd174}, [%rd316];
	fma.rn.f64 	%fd175, %fd172, %fd171, %fd173;
	fma.rn.f64 	%fd176, %fd175, %fd171, %fd174;
	ld.global.nc.v2.f64 	{%fd177, %fd178}, [%rd316+16];
	fma.rn.f64 	%fd179, %fd176, %fd171, %fd177;
	fma.rn.f64 	%fd180, %fd179, %fd171, %fd178;
	ld.global.nc.v2.f64 	{%fd181, %fd182}, [%rd316+32];
	fma.rn.f64 	%fd183, %fd180, %fd171, %fd181;
	fma.rn.f64 	%fd184, %fd183, %fd171, %fd182;
	fma.rn.f64 	%fd185, %fd184, %fd224, %fd224;
	fma.rn.f64 	%fd186, %fd184, %fd171, 0d3FF0000000000000;
	selp.f64 	%fd187, %fd186, %fd185, %p61;
	and.b32  	%r270, %r290, 2;
	setp.eq.s32 	%p62, %r270, 0;
	mov.f64 	%fd188, 0d0000000000000000;
	sub.f64 	%fd189, %fd188, %fd187;
	selp.f64 	%fd190, %fd187, %fd189, %p62;
	mul.f64 	%fd18, %fd9, %fd190;
	@%p58 bra 	$L__BB20_63;
	mul.f64 	%fd191, %fd11, 0d3FE45F306DC9C883;
	cvt.rni.s32.f64 	%r291, %fd191;
	cvt.rn.f64.s32 	%fd192, %r291;
	fma.rn.f64 	%fd193, %fd192, 0dBFF921FB54442D18, %fd11;
	fma.rn.f64 	%fd194, %fd192, 0dBC91A62633145C00, %fd193;
	fma.rn.f64 	%fd225, %fd192, 0dB97B839A252049C0, %fd194;
	setp.ltu.f64 	%p63, %fd12, 0d41E0000000000000;
	@%p63 bra 	$L__BB20_64;
	{ // callseq 31, 0
	.param .b64 param0;
	st.param.f64 	[param0], %fd11;
	.param .align 16 .b8 retval0[16];
	call.uni (retval0), 
	__internal_trig_reduction_slowpathd, 
	(
	param0
	);
	ld.param.f64 	%fd225, [retval0];
	ld.param.b32 	%r291, [retval0+8];
	} // callseq 31
	bra.uni 	$L__BB20_64;
$L__BB20_63:
	mov.f64 	%fd196, 0d0000000000000000;
	mul.rn.f64 	%fd225, %fd11, %fd196;
	mov.b32 	%r291, 0;
$L__BB20_64:
	shl.b32 	%r273, %r291, 6;
	cvt.u64.u32 	%rd317, %r273;
	and.b64  	%rd318, %rd317, 64;
	mov.u64 	%rd319, __cudart_sin_cos_coeffs;
	add.s64 	%rd320, %rd319, %rd318;
	mul.rn.f64 	%fd197, %fd225, %fd225;
	and.b32  	%r274, %r291, 1;
	setp.eq.b32 	%p64, %r274, 1;
	selp.f64 	%fd198, 0dBDA8FF8320FD8164, 0d3DE5DB65F9785EBA, %p64;
	ld.global.nc.v2.f64 	{%fd199, %fd200}, [%rd320];
	fma.rn.f64 	%fd201, %fd198, %fd197, %fd199;
	fma.rn.f64 	%fd202, %fd201, %fd197, %fd200;
	ld.global.nc.v2.f64 	{%fd203, %fd204}, [%rd320+16];
	fma.rn.f64 	%fd205, %fd202, %fd197, %fd203;
	fma.rn.f64 	%fd206, %fd205, %fd197, %fd204;
	ld.global.nc.v2.f64 	{%fd207, %fd208}, [%rd320+32];
	fma.rn.f64 	%fd209, %fd206, %fd197, %fd207;
	fma.rn.f64 	%fd210, %fd209, %fd197, %fd208;
	fma.rn.f64 	%fd211, %fd210, %fd225, %fd225;
	fma.rn.f64 	%fd212, %fd210, %fd197, 0d3FF0000000000000;
	selp.f64 	%fd213, %fd212, %fd211, %p64;
	and.b32  	%r275, %r291, 2;
	setp.eq.s32 	%p65, %r275, 0;
	mov.f64 	%fd214, 0d0000000000000000;
	sub.f64 	%fd215, %fd214, %fd213;
	selp.f64 	%fd216, %fd213, %fd215, %p65;
	mul.f64 	%fd217, %fd10, %fd216;
	sub.f64 	%fd218, %fd18, %fd217;
	add.f64 	%fd226, %fd226, %fd218;
$L__BB20_65:
	add.s32 	%r288, %r288, 1;
	setp.ne.s32 	%p66, %r288, %r78;
	@%p66 bra 	$L__BB20_54;
	add.s64 	%rd326, %rd326, 1;
	setp.eq.s64 	%p67, %rd326, %rd6;
	@%p67 bra 	$L__BB20_67;
	bra.uni 	$L__BB20_5;
$L__BB20_67:
	ld.param.u64 	%rd325, [_Z27kernelComputeWignerFullModePdPK7double2iididdiPKiS4__param_0];
	mul.f64 	%fd219, %fd48, %fd226;
	div.rn.f64 	%fd220, %fd219, 0d400921FB54442D18;
	cvta.to.global.u64 	%rd321, %rd325;
	mul.wide.s32 	%rd322, %r295, 8;
	add.s64 	%rd323, %rd321, %rd322;
	st.global.f64 	[%rd323], %fd220;
	add.s32 	%r295, %r295, %r5;
	setp.lt.s32 	%p68, %r295, %r3;
	@%p68 bra 	$L__BB20_4;
	bra.uni 	$L__BB20_125;
$L__BB20_68:
	div.u64 	%rd97, %rd327, %rd94;
	mul.lo.s64 	%rd261, %rd97, %rd94;
	sub.s64 	%rd365, %rd327, %rd261;
	mov.u64 	%rd327, %rd97;
$L__BB20_69:
	cvt.s64.s32 	%rd262, %r43;
	mad.lo.s64 	%rd331, %rd365, %rd262, %rd331;
$L__BB20_70:
	add.s32 	%r44, %r293, -2;
	setp.eq.s32 	%p41, %r44, %r77;
	@%p41 bra 	$L__BB20_75;
	mul.wide.u32 	%rd263, %r44, 4;
	add.s64 	%rd264, %rd3, %rd263;
	ld.global.u32 	%r207, [%rd264];
	mov.b32 	%r208, 1;
	shl.b32 	%r209, %r208, %r207;
	cvt.s64.s32 	%rd104, %r209;
	add.s64 	%rd265, %rd4, %rd263;
	ld.global.u32 	%r210, [%rd265];
	shl.b32 	%r45, %r208, %r210;
	or.b64  	%rd266, %rd327, %rd104;
	and.b64  	%rd267, %rd266, -4294967296;
	setp.ne.s64 	%p42, %rd267, 0;
	@%p42 bra 	$L__BB20_73;
	cvt.u32.u64 	%r211, %rd104;
	cvt.u32.u64 	%r212, %rd327;
	div.u32 	%r213, %r212, %r211;
	mul.lo.s32 	%r214, %r213, %r211;
	sub.s32 	%r215, %r212, %r214;
	cvt.u64.u32 	%rd327, %r213;
	cvt.u64.u32 	%rd369, %r215;
	bra.uni 	$L__BB20_74;
$L__BB20_73:
	div.u64 	%rd107, %rd327, %rd104;
	mul.lo.s64 	%rd268, %rd107, %rd104;
	sub.s64 	%rd369, %rd327, %rd268;
	mov.u64 	%rd327, %rd107;
$L__BB20_74:
	cvt.s64.s32 	%rd269, %r45;
	mad.lo.s64 	%rd331, %rd369, %rd269, %rd331;
$L__BB20_75:
	add.s32 	%r46, %r293, -3;
	setp.eq.s32 	%p43, %r46, %r77;
	@%p43 bra 	$L__BB20_80;
	mul.wide.u32 	%rd270, %r46, 4;
	add.s64 	%rd271, %rd3, %rd270;
	ld.global.u32 	%r216, [%rd271];
	mov.b32 	%r217, 1;
	shl.b32 	%r218, %r217, %r216;
	cvt.s64.s32 	%rd114, %r218;
	add.s64 	%rd272, %rd4, %rd270;
	ld.global.u32 	%r219, [%rd272];
	shl.b32 	%r47, %r217, %r219;
	or.b64  	%rd273, %rd327, %rd114;
	and.b64  	%rd274, %rd273, -4294967296;
	setp.ne.s64 	%p44, %rd274, 0;
	@%p44 bra 	$L__BB20_78;
	cvt.u32.u64 	%r220, %rd114;
	cvt.u32.u64 	%r221, %rd327;
	div.u32 	%r222, %r221, %r220;
	mul.lo.s32 	%r223, %r222, %r220;
	sub.s32 	%r224, %r221, %r223;
	cvt.u64.u32 	%rd327, %r222;
	cvt.u64.u32 	%rd373, %r224;
	bra.uni 	$L__BB20_79;
$L__BB20_78:
	div.u64 	%rd117, %rd327, %rd114;
	mul.lo.s64 	%rd275, %rd117, %rd114;
	sub.s64 	%rd373, %rd327, %rd275;
	mov.u64 	%rd327, %rd117;
$L__BB20_79:
	cvt.s64.s32 	%rd276, %r47;
	mad.lo.s64 	%rd331, %rd373, %rd276, %rd331;
$L__BB20_80:
	add.s32 	%r48, %r293, -4;
	setp.eq.s32 	%p45, %r48, %r77;
	mov.u32 	%r293, %r77;
	@%p45 bra 	$L__BB20_85;
	mul.wide.u32 	%rd277, %r48, 4;
	add.s64 	%rd278, %rd3, %rd277;
	ld.global.u32 	%r225, [%rd278];
	mov.b32 	%r226, 1;
	shl.b32 	%r227, %r226, %r225;
	cvt.s64.s32 	%rd124, %r227;
	add.s64 	%rd279, %rd4, %rd277;
	ld.global.u32 	%r228, [%rd279];
	shl.b32 	%r49, %r226, %r228;
	or.b64  	%rd280, %rd327, %rd124;
	and.b64  	%rd281, %rd280, -4294967296;
	setp.ne.s64 	%p46, %rd281, 0;
	@%p46 bra 	$L__BB20_83;
	cvt.u32.u64 	%r229, %rd124;
	cvt.u32.u64 	%r230, %rd327;
	div.u32 	%r231, %r230, %r229;
	mul.lo.s32 	%r232, %r231, %r229;
	sub.s32 	%r233, %r230, %r232;
	cvt.u64.u32 	%rd327, %r231;
	cvt.u64.u32 	%rd377, %r233;
	bra.uni 	$L__BB20_84;
$L__BB20_83:
	div.u64 	%rd127, %rd327, %rd124;
	mul.lo.s64 	%rd282, %rd127, %rd124;
	sub.s64 	%rd377, %rd327, %rd282;
	mov.u64 	%rd327, %rd127;
$L__BB20_84:
	cvt.s64.s32 	%rd283, %r49;
	mad.lo.s64 	%rd331, %rd377, %rd283, %rd331;
	mov.u32 	%r293, %r48;
$L__BB20_85:
	ld.param.u32 	%r281, [_Z27kernelComputeWignerFullModePdPK7double2iididdiPKiS4__param_8];
	and.b32  	%r234, %r281, 3;
	setp.eq.s32 	%p47, %r234, 0;
	@%p47 bra 	$L__BB20_103;
	setp.eq.s32 	%p48, %r234, 1;
	@%p48 bra 	$L__BB20_97;
	add.s32 	%r51, %r293, -1;
	setp.eq.s32 	%p49, %r51, %r77;
	@%p49 bra 	$L__BB20_92;
	mul.wide.u32 	%rd285, %r51, 4;
	add.s64 	%rd286, %rd3, %rd285;
	ld.global.u32 	%r235, [%rd286];
	mov.b32 	%r236, 1;
	shl.b32 	%r237, %r236, %r235;
	cvt.s64.s32 	%rd135, %r237;
	add.s64 	%rd287, %rd4, %rd285;
	ld.global.u32 	%r238, [%rd287];
	shl.b32 	%r52, %r236, %r238;
	or.b64  	%rd288, %rd327, %rd135;
	and.b64  	%rd289, %rd288, -4294967296;
	setp.ne.s64 	%p50, %rd289, 0;
	@%p50 bra 	$L__BB20_90;
	cvt.u32.u64 	%r239, %rd135;
	cvt.u32.u64 	%r240, %rd327;
	div.u32 	%r241, %r240, %r239;
	mul.lo.s32 	%r242, %r241, %r239;
	sub.s32 	%r243, %r240, %r242;
	cvt.u64.u32 	%rd327, %r241;
	cvt.u64.u32 	%rd382, %r243;
	bra.uni 	$L__BB20_91;
$L__BB20_90:
	div.u64 	%rd138, %rd327, %rd135;
	mul.lo.s64 	%rd290, %rd138, %rd135;
	sub.s64 	%rd382, %rd327, %rd290;
	mov.u64 	%rd327, %rd138;
$L__BB20_91:
	cvt.s64.s32 	%rd291, %r52;
	mad.lo.s64 	%rd331, %rd382, %rd291, %rd331;
$L__BB20_92:
	add.s32 	%r53, %r293, -2;
	setp.eq.s32 	%p51, %r53, %r77;
	mov.u32 	%r293, %r77;
	@%p51 bra 	$L__BB20_97;
	mul.wide.u32 	%rd292, %r53, 4;
	add.s64 	%rd293, %rd3, %rd292;
	ld.global.u32 	%r244, [%rd293];
	mov.b32 	%r245, 1;
	shl.b32 	%r246, %r245, %r244;
	cvt.s64.s32 	%rd145, %r246;
	add.s64 	%rd294, %rd4, %rd292;
	ld.global.u32 	%r247, [%rd294];
	shl.b32 	%r54, %r245, %r247;
	or.b64  	%rd295, %rd327, %rd145;
	and.b64  	%rd296, %rd295, -4294967296;
	setp.ne.s64 	%p52, %rd296, 0;
	@%p52 bra 	$L__BB20_95;
	cvt.u32.u64 	%r248, %rd145;
	cvt.u32.u64 	%r249, %rd327;
	div.u32 	%r250, %r249, %r248;
	mul.lo.s32 	%r251, %r250, %r248;
	sub.s32 	%r252, %r249, %r251;
	cvt.u64.u32 	%rd327, %r250;
	cvt.u64.u32 	%rd386, %r252;
	bra.uni 	$L__BB20_96;
$L__BB20_95:
	div.u64 	%rd148, %rd327, %rd145;
	mul.lo.s64 	%rd297, %rd148, %rd145;
	sub.s64 	%rd386, %rd327, %rd297;
	mov.u64 	%rd327, %rd148;
$L__BB20_96:
	cvt.s64.s32 	%rd298, %r54;
	mad.lo.s64 	%rd331, %rd386, %rd298, %rd331;
	mov.u32 	%r293, %r53;
$L__BB20_97:
	ld.param.u32 	%r282, [_Z27kernelComputeWignerFullModePdPK7double2iididdiPKiS4__param_8];
	and.b32  	%r253, %r282, 1;
	setp.eq.b32 	%p53, %r253, 1;
	not.pred 	%p54, %p53;
	@%p54 bra 	$L__BB20_103;
	add.s32 	%r56, %r293, -1;
	setp.eq.s32 	%p55, %r56, %r77;
	@%p55 bra 	$L__BB20_103;
	mul.wide.u32 	%rd299, %r56, 4;
	add.s64 	%rd300, %rd3, %rd299;
	ld.global.u32 	%r254, [%rd300];
	mov.b32 	%r255, 1;
	shl.b32 	%r256, %r255, %r254;
	cvt.s64.s32 	%rd156, %r256;
	add.s64 	%rd301, %rd4, %rd299;
	ld.global.u32 	%r257, [%rd301];
	shl.b32 	%r57, %r255, %r257;
	or.b64  	%rd302, %rd327, %rd156;
	and.b64  	%rd303, %rd302, -4294967296;
	setp.ne.s64 	%p56, %rd303, 0;
	@%p56 bra 	$L__BB20_101;
	cvt.u32.u64 	%r258, %rd156;
	cvt.u32.u64 	%r259, %rd327;
	rem.u32 	%r260, %r259, %r258;
	cvt.u64.u32 	%rd390, %r260;
	bra.uni 	$L__BB20_102;
$L__BB20_101:
	rem.u64 	%rd390, %rd327, %rd156;
$L__BB20_102:
	cvt.s64.s32 	%rd304, %r57;
	mad.lo.s64 	%rd331, %rd390, %rd304, %rd331;
$L__BB20_103:
	mov.b32 	%r288, 0;
	bra.uni 	$L__BB20_54;
$L__BB20_104:
	div.s32 	%r95, %r295, %r79;
	mul.lo.s32 	%r96, %r95, %r79;
	sub.s32 	%r97, %r295, %r96;
	cvt.rn.f64.s32 	%fd58, %r97;
	mul.f64 	%fd59, %fd1, %fd58;
	sub.f64 	%fd25, %fd59, %fd49;
	cvt.rn.f64.s32 	%fd60, %r95;
	mul.f64 	%fd61, %fd2, %fd60;
	sub.f64 	%fd62, %fd61, %fd50;
	add.f64 	%fd26, %fd62, %fd62;
	mov.f64 	%fd232, 0d0000000000000000;
	mov.b64 	%rd392, 0;
$L__BB20_105:
	mov.b32 	%r296, 0;
$L__BB20_106:
	cvt.rn.f64.u32 	%fd63, %r296;
	sub.f64 	%fd64, %fd63, %fd3;
	mul.f64 	%fd29, %fd48, %fd64;
	add.f64 	%fd65, %fd25, %fd29;
	div.rn.f64 	%fd66, %fd65, %fd48;
	mov.f64 	%fd67, 0d3FE0000000000000;
	copysign.f64 	%fd68, %fd66, %fd67;
	add.rz.f64 	%fd69, %fd66, %fd68;
	cvt.rzi.f64.f64 	%fd70, %fd69;
	cvt.rzi.s32.f64 	%r99, %fd70;
	add.s32 	%r61, %r99, %r4;
	sub.f64 	%fd71, %fd25, %fd29;
	div.rn.f64 	%fd72, %fd71, %fd48;
	copysign.f64 	%fd73, %fd72, %fd67;
	add.rz.f64 	%fd74, %fd72, %fd73;
	cvt.rzi.f64.f64 	%fd75, %fd74;
	cvt.rzi.s32.f64 	%r100, %fd75;
	add.s32 	%r101, %r100, %r4;
	max.u32 	%r102, %r61, %r101;
	setp.ge.u32 	%p7, %r102, %r78;
	@%p7 bra 	$L__BB20_117;
	cvt.u64.u32 	%rd176, %r61;
	mul.lo.s64 	%rd177, %rd176, %rd5;
	cvt.u64.u32 	%rd178, %r101;
	mul.lo.s64 	%rd179, %rd178, %rd5;
	shl.b64 	%rd180, %rd177, 4;
	add.s64 	%rd181, %rd1, %rd180;
	ld.global.v2.f64 	{%fd76, %fd77}, [%rd181];
	shl.b64 	%rd182, %rd179, 4;
	add.s64 	%rd183, %rd1, %rd182;
	ld.global.v2.f64 	{%fd78, %fd79}, [%rd183];
	mul.f64 	%fd80, %fd77, %fd79;
	fma.rn.f64 	%fd30, %fd76, %fd78, %fd80;
	mul.f64 	%fd81, %fd76, %fd79;
	mul.f64 	%fd82, %fd77, %fd78;
	sub.f64 	%fd31, %fd81, %fd82;
	mul.f64 	%fd32, %fd26, %fd29;
	abs.f64 	%fd33, %fd32;
	setp.eq.f64 	%p8, %fd33, 0d7FF0000000000000;
	@%p8 bra 	$L__BB20_111;
	mul.f64 	%fd83, %fd32, 0d3FE45F306DC9C883;
	cvt.rni.s32.f64 	%r297, %fd83;
	cvt.rn.f64.s32 	%fd84, %r297;
	fma.rn.f64 	%fd85, %fd84, 0dBFF921FB54442D18, %fd32;
	fma.rn.f64 	%fd86, %fd84, 0dBC91A62633145C00, %fd85;
	fma.rn.f64 	%fd230, %fd84, 0dB97B839A252049C0, %fd86;
	setp.ltu.f64 	%p9, %fd33, 0d41E0000000000000;
	@%p9 bra 	$L__BB20_110;
	{ // callseq 28, 0
	.param .b64 param0;
	st.param.f64 	[param0], %fd32;
	.param .align 16 .b8 retval0[16];
	call.uni (retval0), 
	__internal_trig_reduction_slowpathd, 
	(
	param0
	);
	ld.param.f64 	%fd230, [retval0];
	ld.param.b32 	%r297, [retval0+8];
	} // callseq 28
$L__BB20_110:
	add.s32 	%r298, %r297, 1;
	bra.uni 	$L__BB20_112;
$L__BB20_111:
	mov.f64 	%fd88, 0d0000000000000000;
	mul.rn.f64 	%fd230, %fd32, %fd88;
	mov.b32 	%r298, 1;
$L__BB20_112:
	shl.b32 	%r105, %r298, 6;
	cvt.u64.u32 	%rd184, %r105;
	and.b64  	%rd185, %rd184, 64;
	mov.u64 	%rd186, __cudart_sin_cos_coeffs;
	add.s64 	%rd187, %rd186, %rd185;
	mul.rn.f64 	%fd89, %fd230, %fd230;
	and.b32  	%r106, %r298, 1;
	setp.eq.b32 	%p11, %r106, 1;
	selp.f64 	%fd90, 0dBDA8FF8320FD8164, 0d3DE5DB65F9785EBA, %p11;
	ld.global.nc.v2.f64 	{%fd91, %fd92}, [%rd187];
	fma.rn.f64 	%fd93, %fd90, %fd89, %fd91;
	fma.rn.f64 	%fd94, %fd93, %fd89, %fd92;
	ld.global.nc.v2.f64 	{%fd95, %fd96}, [%rd187+16];
	fma.rn.f64 	%fd97, %fd94, %fd89, %fd95;
	fma.rn.f64 	%fd98, %fd97, %fd89, %fd96;
	ld.global.nc.v2.f64 	{%fd99, %fd100}, [%rd187+32];
	fma.rn.f64 	%fd101, %fd98, %fd89, %fd99;
	fma.rn.f64 	%fd102, %fd101, %fd89, %fd100;
	fma.rn.f64 	%fd103, %fd102, %fd230, %fd230;
	fma.rn.f64 	%fd104, %fd102, %fd89, 0d3FF0000000000000;
	selp.f64 	%fd105, %fd104, %fd103, %p11;
	and.b32  	%r107, %r298, 2;
	setp.eq.s32 	%p12, %r107, 0;
	mov.f64 	%fd106, 0d0000000000000000;
	sub.f64 	%fd107, %fd106, %fd105;
	selp.f64 	%fd108, %fd105, %fd107, %p12;
	mul.f64 	%fd39, %fd30, %fd108;
	@%p8 bra 	$L__BB20_115;
	mul.f64 	%fd109, %fd32, 0d3FE45F306DC9C883;
	cvt.rni.s32.f64 	%r299, %fd109;
	cvt.rn.f64.s32 	%fd110, %r299;
	fma.rn.f64 	%fd111, %fd110, 0dBFF921FB54442D18, %fd32;
	fma.rn.f64 	%fd112, %fd110, 0dBC91A62633145C00, %fd111;
	fma.rn.f64 	%fd231, %fd110, 0dB97B839A252049C0, %fd112;
	setp.ltu.f64 	%p13, %fd33, 0d41E0000000000000;
	@%p13 bra 	$L__BB20_116;
	{ // callseq 29, 0
	.param .b64 param0;
	st.param.f64 	[param0], %fd32;
	.param .align 16 .b8 retval0[16];
	call.uni (retval0), 
	__internal_trig_reduction_slowpathd, 
	(
	param0
	);
	ld.param.f64 	%fd231, [retval0];
	ld.param.b32 	%r299, [retval0+8];
	} // callseq 29
	bra.uni 	$L__BB20_116;
$L__BB20_115:
	mov.f64 	%fd114, 0d0000000000000000;
	mul.rn.f64 	%fd231, %fd32, %fd114;
	mov.b32 	%r299, 0;
$L__BB20_116:
	shl.b32 	%r110, %r299, 6;
	cvt.u64.u32 	%rd188, %r110;
	and.b64  	%rd189, %rd188, 64;
	mov.u64 	%rd190, __cudart_sin_cos_coeffs;
	add.s64 	%rd191, %rd190, %rd189;
	mul.rn.f64 	%fd115, %fd231, %fd231;
	and.b32  	%r111, %r299, 1;
	setp.eq.b32 	%p14, %r111, 1;
	selp.f64 	%fd116, 0dBDA8FF8320FD8164, 0d3DE5DB65F9785EBA, %p14;
	ld.global.nc.v2.f64 	{%fd117, %fd118}, [%rd191];
	fma.rn.f64 	%fd119, %fd116, %fd115, %fd117;
	fma.rn.f64 	%fd120, %fd119, %fd115, %fd118;
	ld.global.nc.v2.f64 	{%fd121, %fd122}, [%rd191+16];
	fma.rn.f64 	%fd123, %fd120, %fd115, %fd121;
	fma.rn.f64 	%fd124, %fd123, %fd115, %fd122;
	ld.global.nc.v2.f64 	{%fd125, %fd126}, [%rd191+32];
	fma.rn.f64 	%fd127, %fd124, %fd115, %fd125;
	fma.rn.f64 	%fd128, %fd127, %fd115, %fd126;
	fma.rn.f64 	%fd129, %fd128, %fd231, %fd231;
	fma.rn.f64 	%fd130, %fd128, %fd115, 0d3FF0000000000000;
	selp.f64 	%fd131, %fd130, %fd129, %p14;
	and.b32  	%r112, %r299, 2;
	setp.eq.s32 	%p15, %r112, 0;
	mov.f64 	%fd132, 0d0000000000000000;
	sub.f64 	%fd133, %fd132, %fd131;
	selp.f64 	%fd134, %fd131, %fd133, %p15;
	mul.f64 	%fd135, %fd31, %fd134;
	sub.f64 	%fd136, %fd39, %fd135;
	add.f64 	%fd232, %fd232, %fd136;
$L__BB20_117:
	add.s32 	%r296, %r296, 1;
	setp.ne.s32 	%p16, %r296, %r78;
	@%p16 bra 	$L__BB20_106;
	add.s64 	%rd392, %rd392, 1;
	setp.ne.s64 	%p17, %rd392, %rd6;
	@%p17 bra 	$L__BB20_105;
	ld.param.u64 	%rd324, [_Z27kernelComputeWignerFullModePdPK7double2iididdiPKiS4__param_0];
	mul.f64 	%fd137, %fd48, %fd232;
	div.rn.f64 	%fd138, %fd137, 0d400921FB54442D18;
	cvta.to.global.u64 	%rd192, %rd324;
	mul.wide.s32 	%rd193, %r295, 8;
	add.s64 	%rd194, %rd192, %rd193;
	st.global.f64 	[%rd194], %fd138;
	add.s32 	%r295, %r295, %r5;
	setp.lt.s32 	%p18, %r295, %r3;
	@%p18 bra 	$L__BB20_104;
	bra.uni 	$L__BB20_125;
$L__BB20_120:
	ld.param.u32 	%r276, [_Z27kernelComputeWignerFullModePdPK7double2iididdiPKiS4__param_8];
	setp.lt.s32 	%p3, %r276, 1;
	@%p3 bra 	$L__BB20_123;
	mul.f64 	%fd56, %fd48, 0d0000000000000000;
	div.rn.f64 	%fd46, %fd56, 0d400921FB54442D18;
$L__BB20_122:
	mul.wide.s32 	%rd173, %r295, 8;
	add.s64 	%rd174, %rd2, %rd173;
	st.global.f64 	[%rd174], %fd46;
	add.s32 	%r295, %r295, %r5;
	setp.lt.s32 	%p5, %r295, %r3;
	@%p5 bra 	$L__BB20_122;
	bra.uni 	$L__BB20_125;
$L__BB20_123:
	mul.f64 	%fd55, %fd48, 0d0000000000000000;
	div.rn.f64 	%fd47, %fd55, 0d400921FB54442D18;
$L__BB20_124:
	mul.wide.s32 	%rd171, %r295, 8;
	add.s64 	%rd172, %rd2, %rd171;
	st.global.f64 	[%rd172], %fd47;
	add.s32 	%r295, %r295, %r5;
	setp.lt.s32 	%p4, %r295, %r3;
	@%p4 bra 	$L__BB20_124;
$L__BB20_125:
	ret;

}
	// .globl	_Z28kernelComputeHusimiQFullModePdPK7double2ididiPKiS4_
.visible .entry _Z28kernelComputeHusimiQFullModePdPK7double2ididiPKiS4_(
	.param .u64 .ptr .align 1 _Z28kernelComputeHusimiQFullModePdPK7double2ididiPKiS4__param_0,
	.param .u64 .ptr .align 1 _Z28kernelComputeHusimiQFullModePdPK7double2ididiPKiS4__param_1,
	.param .u32 _Z28kernelComputeHusimiQFullModePdPK7double2ididiPKiS4__param_2,
	.param .f64 _Z28kernelComputeHusimiQFullModePdPK7double2ididiPKiS4__param_3,
	.param .u32 _Z28kernelComputeHusimiQFullModePdPK7double2ididiPKiS4__param_4,
	.param .f64 _Z28kernelComputeHusimiQFullModePdPK7double2ididiPKiS4__param_5,
	.param .u32 _Z28kernelComputeHusimiQFullModePdPK7double2ididiPKiS4__param_6,
	.param .u64 .ptr .align 1 _Z28kernelComputeHusimiQFullModePdPK7double2ididiPKiS4__param_7,
	.param .u64 .ptr .align 1 _Z28kernelComputeHusimiQFullModePdPK7double2ididiPKiS4__param_8
)
{
	.reg .pred 	%p<15>;
	.reg .b32 	%r<72>;
	.reg .b32 	%f<3>;
	.reg .b64 	%rd<39>;
	.reg .b64 	%fd<137>;

	ld.param.u32 	%r20, [_Z28kernelComputeHusimiQFullModePdPK7double2ididiPKiS4__param_2];
	ld.param.f64 	%fd32, [_Z28kernelComputeHusimiQFullModePdPK7double2ididiPKiS4__param_3];
	ld.param.u32 	%r21, [_Z28kernelComputeHusimiQFullModePdPK7double2ididiPKiS4__param_4];
	ld.param.f64 	%fd33, [_Z28kernelComputeHusimiQFullModePdPK7double2ididiPKiS4__param_5];
	ld.param.u64 	%rd6, [_Z28kernelComputeHusimiQFullModePdPK7double2ididiPKiS4__param_7];
	ld.param.u64 	%rd7, [_Z28kernelComputeHusimiQFullModePdPK7double2ididiPKiS4__param_8];
	mov.u32 	%r22, %ctaid.x;
	mov.u32 	%r23, %ntid.x;
	mov.u32 	%r24, %tid.x;
	mad.lo.s32 	%r1, %r22, %r23, %r24;
	mul.lo.s32 	%r25, %r21, %r21;
	setp.ge.s32 	%p1, %r1, %r25;
	@%p1 bra 	$L__BB21_18;
	cvta.to.global.u64 	%rd9, %rd6;
	cvta.to.global.u64 	%rd10, %rd7;
	add.f64 	%fd35, %fd33, %fd33;
	add.s32 	%r26, %r21, -1;
	cvt.rn.f64.s32 	%fd36, %r26;
	div.rn.f64 	%fd37, %fd35, %fd36;
	div.s32 	%r27, %r1, %r21;
	mul.lo.s32 	%r28, %r27, %r21;
	sub.s32 	%r29, %r1, %r28;
	cvt.rn.f64.s32 	%fd38, %r29;
	mul.f64 	%fd39, %fd37, %fd38;
	sub.f64 	%fd1, %fd39, %fd33;
	cvt.rn.f64.s32 	%fd40, %r27;
	mul.f64 	%fd41, %fd37, %fd40;
	sub.f64 	%fd2, %fd41, %fd33;
	mul.wide.s32 	%rd11, %r20, 4;
	add.s64 	%rd12, %rd9, %rd11;
	ld.global.u32 	%r2, [%rd12];
	mov.b32 	%r30, 1;
	shl.b32 	%r31, %r30, %r2;
	ld.global.u32 	%r32, [%rd9];
	ld.global.u32 	%r33, [%rd10];
	sub.s32 	%r34, %r32, %r2;
	add.s32 	%r35, %r34, %r33;
	shl.b32 	%r36, %r30, %r35;
	cvt.s64.s32 	%rd1, %r36;
	add.s64 	%rd13, %rd10, %rd11;
	ld.global.u32 	%r3, [%rd13];
	add.s32 	%r37, %r31, -1;
	cvt.rn.f64.u32 	%fd42, %r37;
	mul.f64 	%fd3, %fd42, 0d3FE0000000000000;
	sqrt.rn.f64 	%fd4, %fd32;
	mov.f64 	%fd129, 0d0000000000000000;
	mov.b64 	%rd38, 0;
$L__BB21_2:
	mov.b32 	%r39, 1;
	shl.b32 	%r40, %r39, %r2;
	neg.s32 	%r67, %r40;
	mov.b32 	%r68, 0;
	mov.f64 	%fd130, 0d0000000000000000;
	mov.f64 	%fd131, %fd130;
	mov.f64 	%fd132, %fd130;
$L__BB21_3:
	sub.f64 	%fd44, %fd132, %fd3;
	mul.f64 	%fd9, %fd32, %fd44;
	sub.f64 	%fd45, %fd9, %fd1;
	mul.f64 	%fd46, %fd45, 0dBFE0000000000000;
	mul.f64 	%fd10, %fd45, %fd46;
	fma.rn.f64 	%fd47, %fd10, 0d3FF71547652B82FE, 0d4338000000000000;
	{
	.reg .b32 %temp; 
	mov.b64 	{%r7, %temp}, %fd47;
	}
	mov.f64 	%fd48, 0dC338000000000000;
	add.rn.f64 	%fd49, %fd47, %fd48;
	fma.rn.f64 	%fd50, %fd49, 0dBFE62E42FEFA39EF, %fd10;
	fma.rn.f64 	%fd51, %fd49, 0dBC7ABC9E3B39803F, %fd50;
	fma.rn.f64 	%fd52, %fd51, 0d3E5ADE1569CE2BDF, 0d3E928AF3FCA213EA;
	fma.rn.f64 	%fd53, %fd52, %fd51, 0d3EC71DEE62401315;
	fma.rn.f64 	%fd54, %fd53, %fd51, 0d3EFA01997C89EB71;
	fma.rn.f64 	%fd55, %fd54, %fd51, 0d3F2A01A014761F65;
	fma.rn.f64 	%fd56, %fd55, %fd51, 0d3F56C16C1852B7AF;
	fma.rn.f64 	%fd57, %fd56, %fd51, 0d3F81111111122322;
	fma.rn.f64 	%fd58, %fd57, %fd51, 0d3FA55555555502A1;
	fma.rn.f64 	%fd59, %fd58, %fd51, 0d3FC5555555555511;
	fma.rn.f64 	%fd60, %fd59, %fd51, 0d3FE000000000000B;
	fma.rn.f64 	%fd61, %fd60, %fd51, 0d3FF0000000000000;
	fma.rn.f64 	%fd62, %fd61, %fd51, 0d3FF0000000000000;
	{
	.reg .b32 %temp; 
	mov.b64 	{%r8, %temp}, %fd62;
	}
	{
	.reg .b32 %temp; 
	mov.b64 	{%temp, %r9}, %fd62;
	}
	shl.b32 	%r41, %r7, 20;
	add.s32 	%r42, %r41, %r9;
	mov.b64 	%fd133, {%r8, %r42};
	{
	.reg .b32 %temp; 
	mov.b64 	{%temp, %r43}, %fd10;
	}
	mov.b32 	%f2, %r43;
	abs.f32 	%f1, %f2;
	setp.lt.f32 	%p2, %f1, 0f4086232B;
	@%p2 bra 	$L__BB21_6;
	setp.lt.f64 	%p3, %fd10, 0d0000000000000000;
	add.f64 	%fd63, %fd10, 0d7FF0000000000000;
	selp.f64 	%fd133, 0d0000000000000000, %fd63, %p3;
	setp.geu.f32 	%p4, %f1, 0f40874800;
	@%p4 bra 	$L__BB21_6;
	shr.u32 	%r44, %r7, 31;
	add.s32 	%r45, %r7, %r44;
	shr.s32 	%r46, %r45, 1;
	shl.b32 	%r47, %r46, 20;
	add.s32 	%r48, %r9, %r47;
	mov.b64 	%fd64, {%r8, %r48};
	sub.s32 	%r49, %r7, %r46;
	shl.b32 	%r50, %r49, 20;
	add.s32 	%r51, %r50, 1072693248;
	mov.b32 	%r52, 0;
	mov.b64 	%fd65, {%r52, %r51};
	mul.f64 	%fd133, %fd65, %fd64;
$L__BB21_6:
	mul.f64 	%fd15, %fd133, 0d3FE8093870155910;
	fma.rn.f64 	%fd66, %fd1, 0dBFE0000000000000, %fd9;
	mul.f64 	%fd16, %fd2, %fd66;
	abs.f64 	%fd17, %fd16;
	setp.neu.f64 	%p5, %fd17, 0d7FF0000000000000;
	@%p5 bra 	$L__BB21_8;
	mov.f64 	%fd72, 0d0000000000000000;
	mul.rn.f64 	%fd135, %fd16, %fd72;
	mov.b32 	%r70, 1;
	bra.uni 	$L__BB21_11;
$L__BB21_8:
	mul.f64 	%fd67, %fd16, 0d3FE45F306DC9C883;
	cvt.rni.s32.f64 	%r69, %fd67;
	cvt.rn.f64.s32 	%fd68, %r69;
	fma.rn.f64 	%fd69, %fd68, 0dBFF921FB54442D18, %fd16;
	fma.rn.f64 	%fd70, %fd68, 0dBC91A62633145C00, %fd69;
	fma.rn.f64 	%fd135, %fd68, 0dB97B839A252049C0, %fd70;
	setp.ltu.f64 	%p6, %fd17, 0d41E0000000000000;
	@%p6 bra 	$L__BB21_10;
	{ // callseq 32, 0
	.param .b64 param0;
	st.param.f64 	[param0], %fd16;
	.param .align 16 .b8 retval0[16];
	call.uni (retval0), 
	__internal_trig_reduction_slowpathd, 
	(
	param0
	);
	ld.param.f64 	%fd135, [retval0];
	ld.param.b32 	%r69, [retval0+8];
	} // callseq 32
$L__BB21_10:
	add.s32 	%r70, %r69, 1;
$L__BB21_11:
	shl.b32 	%r55, %r70, 6;
	cvt.u64.u32 	%rd14, %r55;
	and.b64  	%rd15, %rd14, 64;
	mov.u64 	%rd16, __cudart_sin_cos_coeffs;
	add.s64 	%rd17, %rd16, %rd15;
	mul.rn.f64 	%fd73, %fd135, %fd135;
	and.b32  	%r56, %r70, 1;
	setp.eq.b32 	%p8, %r56, 1;
	selp.f64 	%fd74, 0dBDA8FF8320FD8164, 0d3DE5DB65F9785EBA, %p8;
	ld.global.nc.v2.f64 	{%fd75, %fd76}, [%rd17];
	fma.rn.f64 	%fd77, %fd74, %fd73, %fd75;
	fma.rn.f64 	%fd78, %fd77, %fd73, %fd76;
	ld.global.nc.v2.f64 	{%fd79, %fd80}, [%rd17+16];
	fma.rn.f64 	%fd81, %fd78, %fd73, %fd79;
	fma.rn.f64 	%fd82, %fd81, %fd73, %fd80;
	ld.global.nc.v2.f64 	{%fd83, %fd84}, [%rd17+32];
	fma.rn.f64 	%fd85, %fd82, %fd73, %fd83;
	fma.rn.f64 	%fd86, %fd85, %fd73, %fd84;
	fma.rn.f64 	%fd87, %fd86, %fd135, %fd135;
	fma.rn.f64 	%fd88, %fd86, %fd73, 0d3FF0000000000000;
	selp.f64 	%fd89, %fd88, %fd87, %p8;
	and.b32  	%r57, %r70, 2;
	setp.eq.s32 	%p9, %r57, 0;
	mov.f64 	%fd90, 0d0000000000000000;
	sub.f64 	%fd91, %fd90, %fd89;
	selp.f64 	%fd23, %fd89, %fd91, %p9;
	@%p5 bra 	$L__BB21_13;
	mov.f64 	%fd97, 0d0000000000000000;
	mul.rn.f64 	%fd136, %fd16, %fd97;
	mov.b32 	%r71, 0;
	bra.uni 	$L__BB21_15;
$L__BB21_13:
	mul.f64 	%fd92, %fd16, 0d3FE45F306DC9C883;
	cvt.rni.s32.f64 	%r71, %fd92;
	cvt.rn.f64.s32 	%fd93, %r71;
	fma.rn.f64 	%fd94, %fd93, 0dBFF921FB54442D18, %fd16;
	fma.rn.f64 	%fd95, %fd93, 0dBC91A62633145C00, %fd94;
	fma.rn.f64 	%fd136, %fd93, 0dB97B839A252049C0, %fd95;
	setp.ltu.f64 	%p10, %fd17, 0d41E0000000000000;
	@%p10 bra 	$L__BB21_15;
	{ // callseq 33, 0
	.param .b64 param0;
	st.param.f64 	[param0], %fd16;
	.param .align 16 .b8 retval0[16];
	call.uni (retval0), 
	__internal_trig_reduction_slowpathd, 
	(
	param0
	);
	ld.param.f64 	%fd136, [retval0];
	ld.param.b32 	%r71, [retval0+8];
	} // callseq 33
$L__BB21_15:
	ld.param.u64 	%rd37, [_Z28kernelComputeHusimiQFullModePdPK7double2ididiPKiS4__param_1];
	mul.f64 	%fd98, %fd4, %fd15;
	shl.b32 	%r60, %r71, 6;
	cvt.u64.u32 	%rd18, %r60;
	and.b64  	%rd19, %rd18, 64;
	mov.u64 	%rd20, __cudart_sin_cos_coeffs;
	add.s64 	%rd21, %rd20, %rd19;
	mul.rn.f64 	%fd99, %fd136, %fd136;
	and.b32  	%r61, %r71, 1;
	setp.eq.b32 	%p11, %r61, 1;
	selp.f64 	%fd100, 0dBDA8FF8320FD8164, 0d3DE5DB65F9785EBA, %p11;
	ld.global.nc.v2.f64 	{%fd101, %fd102}, [%rd21];
	fma.rn.f64 	%fd103, %fd100, %fd99, %fd101;
	fma.rn.f64 	%fd104, %fd103, %fd99, %fd102;
	ld.global.nc.v2.f64 	{%fd105, %fd106}, [%rd21+16];
	fma.rn.f64 	%fd107, %fd104, %fd99, %fd105;
	fma.rn.f64 	%fd108, %fd107, %fd99, %fd106;
	ld.global.nc.v2.f64 	{%fd109, %fd110}, [%rd21+32];
	fma.rn.f64 	%fd111, %fd108, %fd99, %fd109;
	fma.rn.f64 	%fd112, %fd111, %fd99, %fd110;
	fma.rn.f64 	%fd113, %fd112, %fd136, %fd136;
	fma.rn.f64 	%fd114, %fd112, %fd99, 0d3FF0000000000000;
	selp.f64 	%fd115, %fd114, %fd113, %p11;
	and.b32  	%r62, %r71, 2;
	setp.eq.s32 	%p12, %r62, 0;
	mov.f64 	%fd116, 0d0000000000000000;
	sub.f64 	%fd117, %fd116, %fd115;
	selp.f64 	%fd118, %fd115, %fd117, %p12;
	shl.b32 	%r63, %r68, %r3;
	cvt.s64.s32 	%rd22, %r63;
	mov.b32 	%r64, -1;
	shl.b32 	%r65, %r64, %r3;
	not.b32 	%r66, %r65;
	cvt.u64.u32 	%rd23, %r66;
	and.b64  	%rd24, %rd38, %rd23;
	not.b64 	%rd25, %rd23;
	and.b64  	%rd26, %rd38, %rd25;
	shl.b64 	%rd27, %rd26, %r2;
	or.b64  	%rd28, %rd24, %rd27;
	or.b64  	%rd29, %rd28, %rd22;
	cvta.to.global.u64 	%rd30, %rd37;
	shl.b64 	%rd31, %rd29, 4;
	add.s64 	%rd32, %rd30, %rd31;
	ld.global.v2.f64 	{%fd119, %fd120}, [%rd32];
	mul.f64 	%fd121, %fd120, %fd118;
	fma.rn.f64 	%fd122, %fd23, %fd119, %fd121;
	mul.f64 	%fd123, %fd23, %fd120;
	mul.f64 	%fd124, %fd119, %fd118;
	sub.f64 	%fd125, %fd123, %fd124;
	fma.rn.f64 	%fd130, %fd98, %fd122, %fd130;
	fma.rn.f64 	%fd131, %fd98, %fd125, %fd131;
	add.f64 	%fd132, %fd132, 0d3FF0000000000000;
	add.s32 	%r68, %r68, 1;
	add.s32 	%r67, %r67, 1;
	setp.ne.s32 	%p13, %r67, 0;
	@%p13 bra 	$L__BB21_3;
	mul.f64 	%fd126, %fd131, %fd131;
	fma.rn.f64 	%fd127, %fd130, %fd130, %fd126;
	add.f64 	%fd129, %fd129, %fd127;
	add.s64 	%rd38, %rd38, 1;
	setp.ne.s64 	%p14, %rd38, %rd1;
	@%p14 bra 	$L__BB21_2;
	ld.param.u64 	%rd36, [_Z28kernelComputeHusimiQFullModePdPK7double2ididiPKiS4__param_0];
	div.rn.f64 	%fd128, %fd129, 0d400921FB54442D18;
	cvta.to.global.u64 	%rd33, %rd36;
	mul.wide.s32 	%rd34, %r1, 8;
	add.s64 	%rd35, %rd33, %rd34;
	st.global.f64 	[%rd35], %fd128;
$L__BB21_18:
	ret;

}
	// .globl	_Z25kernelComputeJointMeasurePdPK7double2iimiPKiS4_
.visible .entry _Z25kernelComputeJointMeasurePdPK7double2iimiPKiS4_(
	.param .u64 .ptr .align 1 _Z25kernelComputeJointMeasurePdPK7double2iimiPKiS4__param_0,
	.param .u64 .ptr .align 1 _Z25kernelComputeJointMeasurePdPK7double2iimiPKiS4__param_1,
	.param .u32 _Z25kernelComputeJointMeasurePdPK7double2iimiPKiS4__param_2,
	.param .u32 _Z25kernelComputeJointMeasurePdPK7double2iimiPKiS4__param_3,
	.param .u64 _Z25kernelComputeJointMeasurePdPK7double2iimiPKiS4__param_4,
	.param .u32 _Z25kernelComputeJointMeasurePdPK7double2iimiPKiS4__param_5,
	.param .u64 .ptr .align 1 _Z25kernelComputeJointMeasurePdPK7double2iimiPKiS4__param_6,
	.param .u64 .ptr .align 1 _Z25kernelComputeJointMeasurePdPK7double2iimiPKiS4__param_7
)
{
	.reg .pred 	%p<40>;
	.reg .b32 	%r<100>;
	.reg .b64 	%rd<178>;
	.reg .b64 	%fd<78>;

	ld.param.u64 	%rd86, [_Z25kernelComputeJointMeasurePdPK7double2iimiPKiS4__param_1];
	ld.param.u32 	%r12, [_Z25kernelComputeJointMeasurePdPK7double2iimiPKiS4__param_2];
	ld.param.u32 	%r13, [_Z25kernelComputeJointMeasurePdPK7double2iimiPKiS4__param_3];
	ld.param.u64 	%rd84, [_Z25kernelComputeJointMeasurePdPK7double2iimiPKiS4__param_4];
	ld.param.u64 	%rd87, [_Z25kernelComputeJointMeasurePdPK7double2iimiPKiS4__param_6];
	cvta.to.global.u64 	%rd1, %rd86;
	cvta.to.global.u64 	%rd2, %rd87;
	mov.u32 	%r15, %ctaid.x;
	mov.u32 	%r16, %ntid.x;
	mov.u32 	%r17, %tid.x;
	mad.lo.s32 	%r18, %r15, %r16, %r17;
	cvt.u64.u32 	%rd3, %r18;
	mul.wide.s32 	%rd88, %r12, 4;
	add.s64 	%rd89, %rd2, %rd88;
	ld.global.u32 	%r19, [%rd89];
	mul.wide.s32 	%rd90, %r13, 4;
	add.s64 	%rd91, %rd2, %rd90;
	ld.global.u32 	%r1, [%rd91];
	add.s32 	%r2, %r1, %r19;
	mov.b32 	%r20, 1;
	shl.b32 	%r21, %r20, %r2;
	cvt.s64.s32 	%rd92, %r21;
	setp.ge.u64 	%p1, %rd3, %rd92;
	@%p1 bra 	$L__BB22_63;
	mov.b32 	%r22, 1;
	shl.b32 	%r23, %r22, %r1;
	cvt.s64.s32 	%rd4, %r23;
	and.b64  	%rd93, %rd4, -4294967296;
	setp.ne.s64 	%p2, %rd93, 0;
	@%p2 bra 	$L__BB22_3;
	cvt.u32.u64 	%r24, %rd4;
	cvt.u32.u64 	%r25, %rd3;
	div.u32 	%r26, %r25, %r24;
	mul.lo.s32 	%r27, %r26, %r24;
	sub.s32 	%r28, %r25, %r27;
	cvt.u64.u32 	%rd154, %r26;
	cvt.u64.u32 	%rd155, %r28;
	bra.uni 	$L__BB22_4;
$L__BB22_3:
	div.u64 	%rd154, %rd3, %rd4;
	mul.lo.s64 	%rd94, %rd154, %rd4;
	sub.s64 	%rd155, %rd3, %rd94;
$L__BB22_4:
	shr.u64 	%rd11, %rd84, %r2;
	setp.eq.s64 	%p3, %rd11, 0;
	mov.f64 	%fd77, 0d0000000000000000;
	@%p3 bra 	$L__BB22_62;
	ld.param.u32 	%r94, [_Z25kernelComputeJointMeasurePdPK7double2iimiPKiS4__param_5];
	setp.lt.s32 	%p4, %r94, 1;
	@%p4 bra 	$L__BB22_50;
	ld.param.u32 	%r95, [_Z25kernelComputeJointMeasurePdPK7double2iimiPKiS4__param_5];
	and.b32  	%r3, %r95, 3;
	mov.f64 	%fd77, 0d0000000000000000;
	mov.b64 	%rd156, 0;
$L__BB22_7:
	ld.param.u32 	%r96, [_Z25kernelComputeJointMeasurePdPK7double2iimiPKiS4__param_5];
	setp.lt.u32 	%p13, %r96, 4;
	mov.b64 	%rd175, 0;
	mov.b32 	%r99, 0;
	mov.u64 	%rd159, %rd156;
	@%p13 bra 	$L__BB22_30;
	mov.b64 	%rd175, 0;
	mov.b32 	%r98, 0;
	mov.u64 	%rd159, %rd156;
$L__BB22_9:
	setp.eq.s32 	%p14, %r98, %r12;
	mov.u64 	%rd160, %rd154;
	@%p14 bra 	$L__BB22_14;
	setp.eq.s32 	%p15, %r98, %r13;
	mov.u64 	%rd160, %rd155;
	@%p15 bra 	$L__BB22_14;
	mul.wide.u32 	%rd101, %r98, 4;
	add.s64 	%rd102, %rd2, %rd101;
	ld.global.u32 	%r31, [%rd102];
	mov.b32 	%r32, 1;
	shl.b32 	%r33, %r32, %r31;
	cvt.s64.s32 	%rd15, %r33;
	or.b64  	%rd103, %rd159, %rd15;
	and.b64  	%rd104, %rd103, -4294967296;
	setp.ne.s64 	%p16, %rd104, 0;
	@%p16 bra 	$L__BB22_13;
	cvt.u32.u64 	%r34, %rd15;
	cvt.u32.u64 	%r35, %rd159;
	div.u32 	%r36, %r35, %r34;
	mul.lo.s32 	%r37, %r36, %r34;
	sub.s32 	%r38, %r35, %r37;
	cvt.u64.u32 	%rd159, %r36;
	cvt.u64.u32 	%rd160, %r38;
	bra.uni 	$L__BB22_14;
$L__BB22_13:
	div.u64 	%rd18, %rd159, %rd15;
	mul.lo.s64 	%rd105, %rd18, %rd15;
	sub.s64 	%rd160, %rd159, %rd105;
	mov.u64 	%rd159, %rd18;
$L__BB22_14:
	ld.param.u64 	%rd152, [_Z25kernelComputeJointMeasurePdPK7double2iimiPKiS4__param_7];
	cvta.to.global.u64 	%rd106, %rd152;
	mul.wide.u32 	%rd107, %r98, 4;
	add.s64 	%rd22, %rd106, %rd107;
	ld.global.u32 	%r39, [%rd22];
	shl.b64 	%rd108, %rd160, %r39;
	add.s64 	%rd23, %rd108, %rd175;
	add.s32 	%r5, %r98, 1;
	setp.eq.s32 	%p17, %r5, %r12;
	mov.u64 	%rd162, %rd154;
	@%p17 bra 	$L__BB22_19;
	setp.eq.s32 	%p18, %r5, %r13;
	mov.u64 	%rd162, %rd155;
	@%p18 bra 	$L__BB22_19;
	mul.wide.u32 	%rd109, %r98, 4;
	add.s64 	%rd110, %rd2, %rd109;
	ld.global.u32 	%r40, [%rd110+4];
	mov.b32 	%r41, 1;
	shl.b32 	%r42, %r41, %r40;
	cvt.s64.s32 	%rd24, %r42;
	or.b64  	%rd111, %rd159, %rd24;
	and.b64  	%rd112, %rd111, -4294967296;
	setp.ne.s64 	%p19, %rd112, 0;
	@%p19 bra 	$L__BB22_18;
	cvt.u32.u64 	%r43, %rd24;
	cvt.u32.u64 	%r44, %rd159;
	div.u32 	%r45, %r44, %r43;
	mul.lo.s32 	%r46, %r45, %r43;
	sub.s32 	%r47, %r44, %r46;
	cvt.u64.u32 	%rd159, %r45;
	cvt.u64.u32 	%rd162, %r47;
	bra.uni 	$L__BB22_19;
$L__BB22_18:
	div.u64 	%rd27, %rd159, %rd24;
	mul.lo.s64 	%rd113, %rd27, %rd24;
	sub.s64 	%rd162, %rd159, %rd113;
	mov.u64 	%rd159, %rd27;
$L__BB22_19:
	ld.global.u32 	%r48, [%rd22+4];
	shl.b64 	%rd114, %rd162, %r48;
	add.s64 	%rd31, %rd114, %rd23;
	add.s32 	%r6, %r98, 2;
	setp.eq.s32 	%p20, %r6, %r12;
	mov.u64 	%rd164, %rd154;
	@%p20 bra 	$L__BB22_24;
	setp.eq.s32 	%p21, %r6, %r13;
	mov.u64 	%rd164, %rd155;
	@%p21 bra 	$L__BB22_24;
	mul.wide.u32 	%rd115, %r98, 4;
	add.s64 	%rd116, %rd2, %rd115;
	ld.global.u32 	%r49, [%rd116+8];
	mov.b32 	%r50, 1;
	shl.b32 	%r51, %r50, %r49;
	cvt.s64.s32 	%rd32, %r51;
	or.b64  	%rd117, %rd159, %rd32;
	and.b64  	%rd118, %rd117, -4294967296;
	setp.ne.s64 	%p22, %rd118, 0;
	@%p22 bra 	$L__BB22_23;
	cvt.u32.u64 	%r52, %rd32;
	cvt.u32.u64 	%r53, %rd159;
	div.u32 	%r54, %r53, %r52;
	mul.lo.s32 	%r55, %r54, %r52;
	sub.s32 	%r56, %r53, %r55;
	cvt.u64.u32 	%rd159, %r54;
	cvt.u64.u32 	%rd164, %r56;
	bra.uni 	$L__BB22_24;
$L__BB22_23:
	div.u64 	%rd35, %rd159, %rd32;
	mul.lo.s64 	%rd119, %rd35, %rd32;
	sub.s64 	%rd164, %rd159, %rd119;
	mov.u64 	%rd159, %rd35;
$L__BB22_24:
	ld.global.u32 	%r57, [%rd22+8];
	shl.b64 	%rd120, %rd164, %r57;
	add.s64 	%rd39, %rd120, %rd31;
	add.s32 	%r7, %r98, 3;
	setp.eq.s32 	%p23, %r7, %r12;
	mov.u64 	%rd166, %rd154;
	@%p23 bra 	$L__BB22_29;
	setp.eq.s32 	%p24, %r7, %r13;
	mov.u64 	%rd166, %rd155;
	@%p24 bra 	$L__BB22_29;
	mul.wide.u32 	%rd121, %r98, 4;
	add.s64 	%rd122, %rd2, %rd121;
	ld.global.u32 	%r58, [%rd122+12];
	mov.b32 	%r59, 1;
	shl.b32 	%r60, %r59, %r58;
	cvt.s64.s32 	%rd40, %r60;
	or.b64  	%rd123, %rd159, %rd40;
	and.b64  	%rd124, %rd123, -4294967296;
	setp.ne.s64 	%p25, %rd124, 0;
	@%p25 bra 	$L__BB22_28;
	cvt.u32.u64 	%r61, %rd40;
	cvt.u32.u64 	%r62, %rd159;
	div.u32 	%r63, %r62, %r61;
	mul.lo.s32 	%r64, %r63, %r61;
	sub.s32 	%r65, %r62, %r64;
	cvt.u64.u32 	%rd159, %r63;
	cvt.u64.u32 	%rd166, %r65;
	bra.uni 	$L__BB22_29;
$L__BB22_28:
	div.u64 	%rd43, %rd159, %rd40;
	mul.lo.s64 	%rd125, %rd43, %rd40;
	sub.s64 	%rd166, %rd159, %rd125;
	mov.u64 	%rd159, %rd43;
$L__BB22_29:
	ld.param.u32 	%r97, [_Z25kernelComputeJointMeasurePdPK7double2iimiPKiS4__param_5];
	ld.global.u32 	%r66, [%rd22+12];
	shl.b64 	%rd126, %rd166, %r66;
	add.s64 	%rd175, %rd126, %rd39;
	add.s32 	%r98, %r98, 4;
	and.b32  	%r99, %r97, 2147483644;
	setp.ne.s32 	%p26, %r98, %r99;
	@%p26 bra 	$L__BB22_9;
$L__BB22_30:
	setp.eq.s32 	%p27, %r3, 0;
	@%p27 bra 	$L__BB22_49;
	setp.eq.s32 	%p28, %r99, %r12;
	mov.u64 	%rd171, %rd154;
	@%p28 bra 	$L__BB22_36;
	setp.eq.s32 	%p29, %r99, %r13;
	mov.u64 	%rd171, %rd155;
	@%p29 bra 	$L__BB22_36;
	mul.wide.u32 	%rd127, %r99, 4;
	add.s64 	%rd128, %rd2, %rd127;
	ld.global.u32 	%r67, [%rd128];
	mov.b32 	%r68, 1;
	shl.b32 	%r69, %r68, %r67;
	cvt.s64.s32 	%rd51, %r69;
	or.b64  	%rd129, %rd159, %rd51;
	and.b64  	%rd130, %rd129, -4294967296;
	setp.ne.s64 	%p30, %rd130, 0;
	@%p30 bra 	$L__BB22_35;
	cvt.u32.u64 	%r70, %rd51;
	cvt.u32.u64 	%r71, %rd159;
	div.u32 	%r72, %r71, %r70;
	mul.lo.s32 	%r73, %r72, %r70;
	sub.s32 	%r74, %r71, %r73;
	cvt.u64.u32 	%rd159, %r72;
	cvt.u64.u32 	%rd171, %r74;
	bra.uni 	$L__BB22_36;
$L__BB22_35:
	div.u64 	%rd54, %rd159, %rd51;
	mul.lo.s64 	%rd131, %rd54, %rd51;
	sub.s64 	%rd171, %rd159, %rd131;
	mov.u64 	%rd159, %rd54;
$L__BB22_36:
	ld.param.u64 	%rd153, [_Z25kernelComputeJointMeasurePdPK7double2iimiPKiS4__param_7];
	setp.eq.s32 	%p31, %r3, 1;
	cvta.to.global.u64 	%rd132, %rd153;
	mul.wide.u32 	%rd133, %r99, 4;
	add.s64 	%rd58, %rd132, %rd133;
	ld.global.u32 	%r75, [%rd58];
	shl.b64 	%rd134, %rd171, %r75;
	add.s64 	%rd175, %rd134, %rd175;
	@%p31 bra 	$L__BB22_49;
	add.s32 	%r76, %r99, 1;
	setp.eq.s32 	%p32, %r76, %r12;
	mov.u64 	%rd173, %rd154;
	@%p32 bra 	$L__BB22_42;
	setp.eq.s32 	%p33, %r76, %r13;
	mov.u64 	%rd173, %rd155;
	@%p33 bra 	$L__BB22_42;
	mul.wide.u32 	%rd135, %r99, 4;
	add.s64 	%rd136, %rd2, %rd135;
	ld.global.u32 	%r78, [%rd136+4];
	mov.b32 	%r79, 1;
	shl.b32 	%r80, %r79, %r78;
	cvt.s64.s32 	%rd60, %r80;
	or.b64  	%rd137, %rd159, %rd60;
	and.b64  	%rd138, %rd137, -4294967296;
	setp.ne.s64 	%p34, %rd138, 0;
	@%p34 bra 	$L__BB22_41;
	cvt.u32.u64 	%r81, %rd60;
	cvt.u32.u64 	%r82, %rd159;
	div.u32 	%r83, %r82, %r81;
	mul.lo.s32 	%r84, %r83, %r81;
	sub.s32 	%r85, %r82, %r84;
	cvt.u64.u32 	%rd159, %r83;
	cvt.u64.u32 	%rd173, %r85;
	bra.uni 	$L__BB22_42;
$L__BB22_41:
	div.u64 	%rd63, %rd159, %rd60;
	mul.lo.s64 	%rd139, %rd63, %rd60;
	sub.s64 	%rd173, %rd159, %rd139;
	mov.u64 	%rd159, %rd63;
$L__BB22_42:
	setp.eq.s32 	%p35, %r3, 2;
	ld.global.u32 	%r86, [%rd58+4];
	shl.b64 	%rd140, %rd173, %r86;
	add.s64 	%rd175, %rd140, %rd175;
	add.s32 	%r11, %r99, 2;
	@%p35 bra 	$L__BB22_49;
	setp.eq.s32 	%p36, %r11, %r12;
	mov.u64 	%rd174, %rd154;
	@%p36 bra 	$L__BB22_48;
	setp.eq.s32 	%p37, %r11, %r13;
	mov.u64 	%rd174, %rd155;
	@%p37 bra 	$L__BB22_48;
	mul.wide.u32 	%rd141, %r99, 4;
	add.s64 	%rd142, %rd2, %rd141;
	ld.global.u32 	%r87, [%rd142+8];
	mov.b32 	%r88, 1;
	shl.b32 	%r89, %r88, %r87;
	cvt.s64.s32 	%rd68, %r89;
	or.b64  	%rd143, %rd159, %rd68;
	and.b64  	%rd144, %rd143, -4294967296;
	setp.ne.s64 	%p38, %rd144, 0;
	@%p38 bra 	$L__BB22_47;
	cvt.u32.u64 	%r90, %rd68;
	cvt.u32.u64 	%r91, %rd159;
	rem.u32 	%r92, %r91, %r90;
	cvt.u64.u32 	%rd174, %r92;
	bra.uni 	$L__BB22_48;
$L__BB22_47:
	rem.u64 	%rd174, %rd159, %rd68;
$L__BB22_48:
	ld.global.u32 	%r93, [%rd58+8];
	shl.b64 	%rd145, %rd174, %r93;
	add.s64 	%rd175, %rd145, %rd175;
$L__BB22_49:
	shl.b64 	%rd146, %rd175, 4;
	add.s64 	%rd147, %rd1, %rd146;
	ld.global.v2.f64 	{%fd64, %fd65}, [%rd147];
	mul.f64 	%fd66, %fd65, %fd65;
	fma.rn.f64 	%fd67, %fd64, %fd64, %fd66;
	add.f64 	%fd77, %fd77, %fd67;
	add.s64 	%rd156, %rd156, 1;
	setp.eq.s64 	%p39, %rd156, %rd11;
	@%p39 bra 	$L__BB22_62;
	bra.uni 	$L__BB22_7;
$L__BB22_50:
	and.b64  	%rd75, %rd11, 15;
	setp.lt.u64 	%p5, %rd11, 16;
	mov.f64 	%fd77, 0d0000000000000000;
	@%p5 bra 	$L__BB22_53;
	and.b64  	%rd76, %rd11, -16;
	ld.global.v2.f64 	{%fd22, %fd23}, [%rd1];
	mul.f64 	%fd24, %fd23, %fd23;
	fma.rn.f64 	%fd3, %fd22, %fd22, %fd24;
	mov.b64 	%rd176, 0;
	mov.f64 	%fd77, 0d0000000000000000;
$L__BB22_52:
	.pragma "nounroll";
	add.f64 	%fd25, %fd77, %fd3;
	add.f64 	%fd26, %fd25, %fd3;
	add.f64 	%fd27, %fd26, %fd3;
	add.f64 	%fd28, %fd27, %fd3;
	add.f64 	%fd29, %fd28, %fd3;
	add.f64 	%fd30, %fd29, %fd3;
	add.f64 	%fd31, %fd30, %fd3;
	add.f64 	%fd32, %fd31, %fd3;
	add.f64 	%fd33, %fd32, %fd3;
	add.f64 	%fd34, %fd33, %fd3;
	add.f64 	%fd35, %fd34, %fd3;
	add.f64 	%fd36, %fd35, %fd3;
	add.f64 	%fd37, %fd36, %fd3;
	add.f64 	%fd38, %fd37, %fd3;
	add.f64 	%fd39, %fd38, %fd3;
	add.f64 	%fd77, %fd39, %fd3;
	add.s64 	%rd176, %rd176, 16;
	setp.ne.s64 	%p6, %rd176, %rd76;
	@%p6 bra 	$L__BB22_52;
$L__BB22_53:
	setp.eq.s64 	%p7, %rd75, 0;
	@%p7 bra 	$L__BB22_62;
	and.b64  	%rd79, %rd11, 7;
	setp.lt.u64 	%p8, %rd75, 8;
	@%p8 bra 	$L__BB22_56;
	ld.global.v2.f64 	{%fd41, %fd42}, [%rd1];
	mul.f64 	%fd43, %fd42, %fd42;
	fma.rn.f64 	%fd44, %fd41, %fd41, %fd43;
	add.f64 	%fd45, %fd77, %fd44;
	add.f64 	%fd46, %fd45, %fd44;
	add.f64 	%fd47, %fd46, %fd44;
	add.f64 	%fd48, %fd47, %fd44;
	add.f64 	%fd49, %fd48, %fd44;
	add.f64 	%fd50, %fd49, %fd44;
	add.f64 	%fd51, %fd50, %fd44;
	add.f64 	%fd77, %fd51, %fd44;
$L__BB22_56:
	setp.eq.s64 	%p9, %rd79, 0;
	@%p9 bra 	$L__BB22_62;
	and.b64  	%rd80, %rd11, 3;
	setp.lt.u64 	%p10, %rd79, 4;
	@%p10 bra 	$L__BB22_59;
	ld.global.v2.f64 	{%fd53, %fd54}, [%rd1];
	mul.f64 	%fd55, %fd54, %fd54;
	fma.rn.f64 	%fd56, %fd53, %fd53, %fd55;
	add.f64 	%fd57, %fd77, %fd56;
	add.f64 	%fd58, %fd57, %fd56;
	add.f64 	%fd59, %fd58, %fd56;
	add.f64 	%fd77, %fd59, %fd56;
$L__BB22_59:
	setp.eq.s64 	%p11, %rd80, 0;
	@%p11 bra 	$L__BB22_62;
	ld.global.v2.f64 	{%fd60, %fd61}, [%rd1];
	mul.f64 	%fd62, %fd61, %fd61;
	fma.rn.f64 	%fd14, %fd60, %fd60, %fd62;
	mov.b64 	%rd177, 0;
$L__BB22_61:
	.pragma "nounroll";
	add.f64 	%fd77, %fd77, %fd14;
	add.s64 	%rd177, %rd177, 1;
	setp.ne.s64 	%p12, %rd177, %rd80;
	@%p12 bra 	$L__BB22_61;
$L__BB22_62:
	ld.param.u64 	%rd151, [_Z25kernelComputeJointMeasurePdPK7double2iimiPKiS4__param_0];
	cvta.to.global.u64 	%rd148, %rd151;
	shl.b64 	%rd149, %rd3, 3;
	add.s64 	%rd150, %rd148, %rd149;
	st.global.f64 	[%rd150], %fd77;
$L__BB22_63:
	ret;

}
	// .globl	_Z17kernelComputeNormPdPK7double2m
.visible .entry _Z17kernelComputeNormPdPK7double2m(
	.param .u64 .ptr .align 1 _Z17kernelComputeNormPdPK7double2m_param_0,
	.param .u64 .ptr .align 1 _Z17kernelComputeNormPdPK7double2m_param_1,
	.param .u64 _Z17kernelComputeNormPdPK7double2m_param_2
)
{
	.reg .pred 	%p<7>;
	.reg .b32 	%r<15>;
	.reg .b64 	%rd<15>;
	.reg .b64 	%fd<16>;

	ld.param.u64 	%rd6, [_Z17kernelComputeNormPdPK7double2m_param_0];
	ld.param.u64 	%rd7, [_Z17kernelComputeNormPdPK7double2m_param_1];
	ld.param.u64 	%rd8, [_Z17kernelComputeNormPdPK7double2m_param_2];
	mov.u32 	%r1, %ctaid.x;
	mov.u32 	%r14, %ntid.x;
	mov.u32 	%r3, %tid.x;
	mad.lo.s32 	%r7, %r1, %r14, %r3;
	cvt.u64.u32 	%rd14, %r7;
	setp.le.u64 	%p1, %rd8, %rd14;
	mov.f64 	%fd15, 0d0000000000000000;
	@%p1 bra 	$L__BB23_3;
	mov.u32 	%r8, %nctaid.x;
	mul.lo.s32 	%r9, %r14, %r8;
	cvt.u64.u32 	%rd2, %r9;
	cvta.to.global.u64 	%rd3, %rd7;
	mov.f64 	%fd15, 0d0000000000000000;
$L__BB23_2:
	shl.b64 	%rd9, %rd14, 4;
	add.s64 	%rd10, %rd3, %rd9;
	ld.global.v2.f64 	{%fd6, %fd7}, [%rd10];
	mul.f64 	%fd8, %fd7, %fd7;
	fma.rn.f64 	%fd9, %fd6, %fd6, %fd8;
	add.f64 	%fd15, %fd15, %fd9;
	add.s64 	%rd14, %rd14, %rd2;
	setp.lt.u64 	%p2, %rd14, %rd8;
	@%p2 bra 	$L__BB23_2;
$L__BB23_3:
	shl.b32 	%r10, %r3, 3;
	mov.u32 	%r11, sdataNorm;
	add.s32 	%r4, %r11, %r10;
	st.shared.f64 	[%r4], %fd15;
	bar.sync 	0;
	setp.lt.u32 	%p3, %r14, 2;
	@%p3 bra 	$L__BB23_7;
$L__BB23_4:
	shr.u32 	%r6, %r14, 1;
	setp.ge.u32 	%p4, %r3, %r6;
	@%p4 bra 	$L__BB23_6;
	shl.b32 	%r12, %r6, 3;
	add.s32 	%r13, %r4, %r12;
	ld.shared.f64 	%fd10, [%r13];
	ld.shared.f64 	%fd11, [%r4];
	add.f64 	%fd12, %fd10, %fd11;
	st.shared.f64 	[%r4], %fd12;
$L__BB23_6:
	bar.sync 	0;
	setp.gt.u32 	%p5, %r14, 3;
	mov.u32 	%r14, %r6;
	@%p5 bra 	$L__BB23_4;
$L__BB23_7:
	setp.ne.s32 	%p6, %r3, 0;
	@%p6 bra 	$L__BB23_9;
	ld.shared.f64 	%fd13, [sdataNorm];
	cvta.to.global.u64 	%rd11, %rd6;
	mul.wide.u32 	%rd12, %r1, 8;
	add.s64 	%rd13, %rd11, %rd12;
	st.global.f64 	[%rd13], %fd13;
$L__BB23_9:
	ret;

}
	// .globl	_Z25kernelComputeInnerProductP7double2PKS_PS0_iPKiS5_m
.visible .entry _Z25kernelComputeInnerProductP7double2PKS_PS0_iPKiS5_m(
	.param .u64 .ptr .align 1 _Z25kernelComputeInnerProductP7double2PKS_PS0_iPKiS5_m_param_0,
	.param .u64 .ptr .align 1 _Z25kernelComputeInnerProductP7double2PKS_PS0_iPKiS5_m_param_1,
	.param .u64 .ptr .align 1 _Z25kernelComputeInnerProductP7double2PKS_PS0_iPKiS5_m_param_2,
	.param .u32 _Z25kernelComputeInnerProductP7double2PKS_PS0_iPKiS5_m_param_3,
	.param .u64 .ptr .align 1 _Z25kernelComputeInnerProductP7double2PKS_PS0_iPKiS5_m_param_4,
	.param .u64 .ptr .align 1 _Z25kernelComputeInnerProductP7double2PKS_PS0_iPKiS5_m_param_5,
	.param .u64 _Z25kernelComputeInnerProductP7double2PKS_PS0_iPKiS5_m_param_6
)
{
	.reg .pred 	%p<16>;
	.reg .b32 	%r<98>;
	.reg .b64 	%rd<159>;
	.reg .b64 	%fd<184>;

	ld.param.u64 	%rd22, [_Z25kernelComputeInnerProductP7double2PKS_PS0_iPKiS5_m_param_1];
	ld.param.u64 	%rd23, [_Z25kernelComputeInnerProductP7double2PKS_PS0_iPKiS5_m_param_2];
	ld.param.u32 	%r19, [_Z25kernelComputeInnerProductP7double2PKS_PS0_iPKiS5_m_param_3];
	ld.param.u64 	%rd24, [_Z25kernelComputeInnerProductP7double2PKS_PS0_iPKiS5_m_param_4];
	ld.param.u64 	%rd25, [_Z25kernelComputeInnerProductP7double2PKS_PS0_iPKiS5_m_param_5];
	ld.param.u64 	%rd21, [_Z25kernelComputeInnerProductP7double2PKS_PS0_iPKiS5_m_param_6];
	cvta.to.global.u64 	%rd1, %rd23;
	cvta.to.global.u64 	%rd2, %rd24;
	cvta.to.global.u64 	%rd3, %rd25;
	cvta.to.global.u64 	%rd4, %rd22;
	mov.u32 	%r1, %ctaid.x;
	mov.u32 	%r97, %ntid.x;
	mov.u32 	%r3, %tid.x;
	mad.lo.s32 	%r20, %r1, %r97, %r3;
	cvt.u64.u32 	%rd154, %r20;
	setp.le.u64 	%p1, %rd21, %rd154;
	mov.f64 	%fd182, 0d0000000000000000;
	mov.f64 	%fd183, %fd182;
	@%p1 bra 	$L__BB24_17;
	setp.gt.s32 	%p2, %r19, 0;
	mov.u32 	%r21, %nctaid.x;
	mul.lo.s32 	%r22, %r97, %r21;
	cvt.u64.u32 	%rd6, %r22;
	@%p2 bra 	$L__BB24_4;
	mov.f64 	%fd183, 0d0000000000000000;
	mov.f64 	%fd182, %fd183;
$L__BB24_3:
	shl.b64 	%rd26, %rd154, 4;
	add.s64 	%rd27, %rd4, %rd26;
	ld.global.v2.f64 	{%fd37, %fd38}, [%rd27];
	fma.rn.f64 	%fd39, %fd38, 0d0000000000000000, %fd37;
	mul.f64 	%fd40, %fd37, 0d0000000000000000;
	sub.f64 	%fd41, %fd40, %fd38;
	add.f64 	%fd183, %fd183, %fd39;
	add.f64 	%fd182, %fd182, %fd41;
	add.s64 	%rd154, %rd154, %rd6;
	setp.lt.u64 	%p3, %rd154, %rd21;
	@%p3 bra 	$L__BB24_3;
	bra.uni 	$L__BB24_17;
$L__BB24_4:
	and.b32  	%r4, %r19, 7;
	and.b32  	%r5, %r19, 3;
	and.b32  	%r6, %r19, 2147483640;
	and.b32  	%r7, %r19, 1;
	neg.s32 	%r8, %r6;
	mov.f64 	%fd183, 0d0000000000000000;
	mov.f64 	%fd182, %fd183;
$L__BB24_5:
	setp.lt.u32 	%p4, %r19, 8;
	mov.b32 	%r95, 0;
	mov.f64 	%fd179, 0d0000000000000000;
	mov.f64 	%fd178, 0d3FF0000000000000;
	@%p4 bra 	$L__BB24_8;
	add.s64 	%rd157, %rd3, 16;
	add.s64 	%rd156, %rd2, 16;
	add.s64 	%rd155, %rd1, 32;
	mov.f64 	%fd179, 0d0000000000000000;
	mov.f64 	%fd178, 0d3FF0000000000000;
	mov.u32 	%r93, %r8;
$L__BB24_7:
	.pragma "nounroll";
	ld.global.u32 	%r24, [%rd157+-16];
	ld.global.u32 	%r25, [%rd156+-16];
	shr.u64 	%rd28, %rd154, %r24;
	mov.b32 	%r26, -1;
	shl.b32 	%r27, %r26, %r25;
	not.b32 	%r28, %r27;
	cvt.u64.u32 	%rd29, %r28;
	and.b64  	%rd30, %rd28, %rd29;
	ld.global.u64 	%rd31, [%rd155+-32];
	cvta.to.global.u64 	%rd32, %rd31;
	shl.b64 	%rd33, %rd30, 4;
	add.s64 	%rd34, %rd32, %rd33;
	ld.global.v2.f64 	{%fd48, %fd49}, [%rd34];
	mul.f64 	%fd50, %fd178, %fd48;
	mul.f64 	%fd51, %fd179, %fd49;
	sub.f64 	%fd52, %fd50, %fd51;
	mul.f64 	%fd53, %fd178, %fd49;
	fma.rn.f64 	%fd54, %fd179, %fd48, %fd53;
	ld.global.u32 	%r29, [%rd157+-12];
	ld.global.u32 	%r30, [%rd156+-12];
	shr.u64 	%rd35, %rd154, %r29;
	shl.b32 	%r31, %r26, %r30;
	not.b32 	%r32, %r31;
	cvt.u64.u32 	%rd36, %r32;
	and.b64  	%rd37, %rd35, %rd36;
	ld.global.u64 	%rd38, [%rd155+-24];
	cvta.to.global.u64 	%rd39, %rd38;
	shl.b64 	%rd40, %rd37, 4;
	add.s64 	%rd41, %rd39, %rd40;
	ld.global.v2.f64 	{%fd55, %fd56}, [%rd41];
	mul.f64 	%fd57, %fd52, %fd55;
	mul.f64 	%fd58, %fd54, %fd56;
	sub.f64 	%fd59, %fd57, %fd58;
	mul.f64 	%fd60, %fd52, %fd56;
	fma.rn.f64 	%fd61, %fd54, %fd55, %fd60;
	ld.global.u32 	%r33, [%rd157+-8];
	ld.global.u32 	%r34, [%rd156+-8];
	shr.u64 	%rd42, %rd154, %r33;
	shl.b32 	%r35, %r26, %r34;
	not.b32 	%r36, %r35;
	cvt.u64.u32 	%rd43, %r36;
	and.b64  	%rd44, %rd42, %rd43;
	ld.global.u64 	%rd45, [%rd155+-16];
	cvta.to.global.u64 	%rd46, %rd45;
	shl.b64 	%rd47, %rd44, 4;
	add.s64 	%rd48, %rd46, %rd47;
	ld.global.v2.f64 	{%fd62, %fd63}, [%rd48];
	mul.f64 	%fd64, %fd59, %fd62;
	mul.f64 	%fd65, %fd61, %fd63;
	sub.f64 	%fd66, %fd64, %fd65;
	mul.f64 	%fd67, %fd59, %fd63;
	fma.rn.f64 	%fd68, %fd61, %fd62, %fd67;
	ld.global.u32 	%r37, [%rd157+-4];
	ld.global.u32 	%r38, [%rd156+-4];
	shr.u64 	%rd49, %rd154, %r37;
	shl.b32 	%r39, %r26, %r38;
	not.b32 	%r40, %r39;
	cvt.u64.u32 	%rd50, %r40;
	and.b64  	%rd51, %rd49, %rd50;
	ld.global.u64 	%rd52, [%rd155+-8];
	cvta.to.global.u64 	%rd53, %rd52;
	shl.b64 	%rd54, %rd51, 4;
	add.s64 	%rd55, %rd53, %rd54;
	ld.global.v2.f64 	{%fd69, %fd70}, [%rd55];
	mul.f64 	%fd71, %fd66, %fd69;
	mul.f64 	%fd72, %fd68, %fd70;
	sub.f64 	%fd73, %fd71, %fd72;
	mul.f64 	%fd74, %fd66, %fd70;
	fma.rn.f64 	%fd75, %fd68, %fd69, %fd74;
	ld.global.u32 	%r41, [%rd157];
	ld.global.u32 	%r42, [%rd156];
	shr.u64 	%rd56, %rd154, %r41;
	shl.b32 	%r43, %r26, %r42;
	not.b32 	%r44, %r43;
	cvt.u64.u32 	%rd57, %r44;
	and.b64  	%rd58, %rd56, %rd57;
	ld.global.u64 	%rd59, [%rd155];
	cvta.to.global.u64 	%rd60, %rd59;
	shl.b64 	%rd61, %rd58, 4;
	add.s64 	%rd62, %rd60, %rd61;
	ld.global.v2.f64 	{%fd76, %fd77}, [%rd62];
	mul.f64 	%fd78, %fd73, %fd76;
	mul.f64 	%fd79, %fd75, %fd77;
	sub.f64 	%fd80, %fd78, %fd79;
	mul.f64 	%fd81, %fd73, %fd77;
	fma.rn.f64 	%fd82, %fd75, %fd76, %fd81;
	ld.global.u32 	%r45, [%rd157+4];
	ld.global.u32 	%r46, [%rd156+4];
	shr.u64 	%rd63, %rd154, %r45;
	shl.b32 	%r47, %r26, %r46;
	not.b32 	%r48, %r47;
	cvt.u64.u32 	%rd64, %r48;
	and.b64  	%rd65, %rd63, %rd64;
	ld.global.u64 	%rd66, [%rd155+8];
	cvta.to.global.u64 	%rd67, %rd66;
	shl.b64 	%rd68, %rd65, 4;
	add.s64 	%rd69, %rd67, %rd68;
	ld.global.v2.f64 	{%fd83, %fd84}, [%rd69];
	mul.f64 	%fd85, %fd80, %fd83;
	mul.f64 	%fd86, %fd82, %fd84;
	sub.f64 	%fd87, %fd85, %fd86;
	mul.f64 	%fd88, %fd80, %fd84;
	fma.rn.f64 	%fd89, %fd82, %fd83, %fd88;
	ld.global.u32 	%r49, [%rd157+8];
	ld.global.u32 	%r50, [%rd156+8];
	shr.u64 	%rd70, %rd154, %r49;
	shl.b32 	%r51, %r26, %r50;
	not.b32 	%r52, %r51;
	cvt.u64.u32 	%rd71, %r52;
	and.b64  	%rd72, %rd70, %rd71;
	ld.global.u64 	%rd73, [%rd155+16];
	cvta.to.global.u64 	%rd74, %rd73;
	shl.b64 	%rd75, %rd72, 4;
	add.s64 	%rd76, %rd74, %rd75;
	ld.global.v2.f64 	{%fd90, %fd91}, [%rd76];
	mul.f64 	%fd92, %fd87, %fd90;
	mul.f64 	%fd93, %fd89, %fd91;
	sub.f64 	%fd94, %fd92, %fd93;
	mul.f64 	%fd95, %fd87, %fd91;
	fma.rn.f64 	%fd96, %fd89, %fd90, %fd95;
	ld.global.u32 	%r53, [%rd157+12];
	ld.global.u32 	%r54, [%rd156+12];
	shr.u64 	%rd77, %rd154, %r53;
	shl.b32 	%r55, %r26, %r54;
	not.b32 	%r56, %r55;
	cvt.u64.u32 	%rd78, %r56;
	and.b64  	%rd79, %rd77, %rd78;
	ld.global.u64 	%rd80, [%rd155+24];
	cvta.to.global.u64 	%rd81, %rd80;
	shl.b64 	%rd82, %rd79, 4;
	add.s64 	%rd83, %rd81, %rd82;
	ld.global.v2.f64 	{%fd97, %fd98}, [%rd83];
	mul.f64 	%fd99, %fd94, %fd97;
	mul.f64 	%fd100, %fd96, %fd98;
	sub.f64 	%fd178, %fd99, %fd100;
	mul.f64 	%fd101, %fd94, %fd98;
	fma.rn.f64 	%fd179, %fd96, %fd97, %fd101;
	add.s32 	%r93, %r93, 8;
	add.s64 	%rd157, %rd157, 32;
	add.s64 	%rd156, %rd156, 32;
	add.s64 	%rd155, %rd155, 64;
	setp.ne.s32 	%p5, %r93, 0;
	mov.u32 	%r95, %r6;
	@%p5 bra 	$L__BB24_7;
$L__BB24_8:
	setp.eq.s32 	%p6, %r4, 0;
	@%p6 bra 	$L__BB24_16;
	add.s32 	%r57, %r4, -1;
	setp.lt.u32 	%p7, %r57, 3;
	@%p7 bra 	$L__BB24_11;
	mul.wide.u32 	%rd84, %r95, 4;
	add.s64 	%rd85, %rd3, %rd84;
	ld.global.u32 	%r58, [%rd85];
	add.s64 	%rd86, %rd2, %rd84;
	ld.global.u32 	%r59, [%rd86];
	shr.u64 	%rd87, %rd154, %r58;
	mov.b32 	%r60, -1;
	shl.b32 	%r61, %r60, %r59;
	not.b32 	%r62, %r61;
	cvt.u64.u32 	%rd88, %r62;
	and.b64  	%rd89, %rd87, %rd88;
	mul.wide.u32 	%rd90, %r95, 8;
	add.s64 	%rd91, %rd1, %rd90;
	ld.global.u64 	%rd92, [%rd91];
	cvta.to.global.u64 	%rd93, %rd92;
	shl.b64 	%rd94, %rd89, 4;
	add.s64 	%rd95, %rd93, %rd94;
	ld.global.v2.f64 	{%fd103, %fd104}, [%rd95];
	mul.f64 	%fd105, %fd178, %fd103;
	mul.f64 	%fd106, %fd179, %fd104;
	sub.f64 	%fd107, %fd105, %fd106;
	mul.f64 	%fd108, %fd178, %fd104;
	fma.rn.f64 	%fd109, %fd179, %fd103, %fd108;
	ld.global.u32 	%r63, [%rd85+4];
	ld.global.u32 	%r64, [%rd86+4];
	shr.u64 	%rd96, %rd154, %r63;
	shl.b32 	%r65, %r60, %r64;
	not.b32 	%r66, %r65;
	cvt.u64.u32 	%rd97, %r66;
	and.b64  	%rd98, %rd96, %rd97;
	ld.global.u64 	%rd99, [%rd91+8];
	cvta.to.global.u64 	%rd100, %rd99;
	shl.b64 	%rd101, %rd98, 4;
	add.s64 	%rd102, %rd100, %rd101;
	ld.global.v2.f64 	{%fd110, %fd111}, [%rd102];
	mul.f64 	%fd112, %fd107, %fd110;
	mul.f64 	%fd113, %fd109, %fd111;
	sub.f64 	%fd114, %fd112, %fd113;
	mul.f64 	%fd115, %fd107, %fd111;
	fma.rn.f64 	%fd116, %fd109, %fd110, %fd115;
	ld.global.u32 	%r67, [%rd85+8];
	ld.global.u32 	%r68, [%rd86+8];
	shr.u64 	%rd103, %rd154, %r67;
	shl.b32 	%r69, %r60, %r68;
	not.b32 	%r70, %r69;
	cvt.u64.u32 	%rd104, %r70;
	and.b64  	%rd105, %rd103, %rd104;
	ld.global.u64 	%rd106, [%rd91+16];
	cvta.to.global.u64 	%rd107, %rd106;
	shl.b64 	%rd108, %rd105, 4;
	add.s64 	%rd109, %rd107, %rd108;
	ld.global.v2.f64 	{%fd117, %fd118}, [%rd109];
	mul.f64 	%fd119, %fd114, %fd117;
	mul.f64 	%fd120, %fd116, %fd118;
	sub.f64 	%fd121, %fd119, %fd120;
	mul.f64 	%fd122, %fd114, %fd118;
	fma.rn.f64 	%fd123, %fd116, %fd117, %fd122;
	ld.global.u32 	%r71, [%rd85+12];
	ld.global.u32 	%r72, [%rd86+12];
	shr.u64 	%rd110, %rd154, %r71;
	shl.b32 	%r73, %r60, %r72;
	not.b32 	%r74, %r73;
	cvt.u64.u32 	%rd111, %r74;
	and.b64  	%rd112, %rd110, %rd111;
	ld.global.u64 	%rd113, [%rd91+24];
	cvta.to.global.u64 	%rd114, %rd113;
	shl.b64 	%rd115, %rd112, 4;
	add.s64 	%rd116, %rd114, %rd115;
	ld.global.v2.f64 	{%fd124, %fd125}, [%rd116];
	mul.f64 	%fd126, %fd121, %fd124;
	mul.f64 	%fd127, %fd123, %fd125;
	sub.f64 	%fd178, %fd126, %fd127;
	mul.f64 	%fd128, %fd121, %fd125;
	fma.rn.f64 	%fd179, %fd123, %fd124, %fd128;
	add.s32 	%r95, %r95, 4;
$L__BB24_11:
	setp.eq.s32 	%p8, %r5, 0;
	@%p8 bra 	$L__BB24_16;
	setp.eq.s32 	%p9, %r5, 1;
	@%p9 bra 	$L__BB24_14;
	mul.wide.u32 	%rd117, %r95, 4;
	add.s64 	%rd118, %rd3, %rd117;
	ld.global.u32 	%r75, [%rd118];
	add.s64 	%rd119, %rd2, %rd117;
	ld.global.u32 	%r76, [%rd119];
	shr.u64 	%rd120, %rd154, %r75;
	mov.b32 	%r77, -1;
	shl.b32 	%r78, %r77, %r76;
	not.b32 	%r79, %r78;
	cvt.u64.u32 	%rd121, %r79;
	and.b64  	%rd122, %rd120, %rd121;
	mul.wide.u32 	%rd123, %r95, 8;
	add.s64 	%rd124, %rd1, %rd123;
	ld.global.u64 	%rd125, [%rd124];
	cvta.to.global.u64 	%rd126, %rd125;
	shl.b64 	%rd127, %rd122, 4;
	add.s64 	%rd128, %rd126, %rd127;
	ld.global.v2.f64 	{%fd130, %fd131}, [%rd128];
	mul.f64 	%fd132, %fd178, %fd130;
	mul.f64 	%fd133, %fd179, %fd131;
	sub.f64 	%fd134, %fd132, %fd133;
	mul.f64 	%fd135, %fd178, %fd131;
	fma.rn.f64 	%fd136, %fd179, %fd130, %fd135;
	ld.global.u32 	%r80, [%rd118+4];
	ld.global.u32 	%r81, [%rd119+4];
	shr.u64 	%rd129, %rd154, %r80;
	shl.b32 	%r82, %r77, %r81;
	not.b32 	%r83, %r82;
	cvt.u64.u32 	%rd130, %r83;
	and.b64  	%rd131, %rd129, %rd130;
	ld.global.u64 	%rd132, [%rd124+8];
	cvta.to.global.u64 	%rd133, %rd132;
	shl.b64 	%rd134, %rd131, 4;
	add.s64 	%rd135, %rd133, %rd134;
	ld.global.v2.f64 	{%fd137, %fd138}, [%rd135];
	mul.f64 	%fd139, %fd134, %fd137;
	mul.f64 	%fd140, %fd136, %fd138;
	sub.f64 	%fd178, %fd139, %fd140;
	mul.f64 	%fd141, %fd134, %fd138;
	fma.rn.f64 	%fd179, %fd136, %fd137, %fd141;
	add.s32 	%r95, %r95, 2;
$L__BB24_14:
	setp.eq.s32 	%p10, %r7, 0;
	@%p10 bra 	$L__BB24_16;
	mul.wide.u32 	%rd136, %r95, 4;
	add.s64 	%rd137, %rd3, %rd136;
	ld.global.u32 	%r84, [%rd137];
	add.s64 	%rd138, %rd2, %rd136;
	ld.global.u32 	%r85, [%rd138];
	shr.u64 	%rd139, %rd154, %r84;
	mov.b32 	%r86, -1;
	shl.b32 	%r87, %r86, %r85;
	not.b32 	%r88, %r87;
	cvt.u64.u32 	%rd140, %r88;
	and.b64  	%rd141, %rd139, %rd140;
	mul.wide.u32 	%rd142, %r95, 8;
	add.s64 	%rd143, %rd1, %rd142;
	ld.global.u64 	%rd144, [%rd143];
	cvta.to.global.u64 	%rd145, %rd144;
	shl.b64 	%rd146, %rd141, 4;
	add.s64 	%rd147, %rd145, %rd146;
	ld.global.v2.f64 	{%fd142, %fd143}, [%rd147];
	mul.f64 	%fd144, %fd178, %fd142;
	mul.f64 	%fd145, %fd179, %fd143;
	sub.f64 	%fd23, %fd144, %fd145;
	mul.f64 	%fd146, %fd178, %fd143;
	fma.rn.f64 	%fd179, %fd179, %fd142, %fd146;
	mov.f64 	%fd178, %fd23;
$L__BB24_16:
	shl.b64 	%rd148, %rd154, 4;
	add.s64 	%rd149, %rd4, %rd148;
	ld.global.v2.f64 	{%fd147, %fd148}, [%rd149];
	mul.f64 	%fd149, %fd179, %fd148;
	fma.rn.f64 	%fd150, %fd178, %fd147, %fd149;
	mul.f64 	%fd151, %fd179, %fd147;
	mul.f64 	%fd152, %fd178, %fd148;
	sub.f64 	%fd153, %fd151, %fd152;
	add.f64 	%fd183, %fd183, %fd150;
	add.f64 	%fd182, %fd182, %fd153;
	add.s64 	%rd154, %rd154, %rd6;
	setp.lt.u64 	%p11, %rd154, %rd21;
	@%p11 bra 	$L__BB24_5;
$L__BB24_17:
	shl.b32 	%r89, %r3, 4;
	mov.u32 	%r90, sdata;
	add.s32 	%r16, %r90, %r89;
	st.shared.v2.f64 	[%r16], {%fd183, %fd182};
	bar.sync 	0;
	setp.lt.u32 	%p12, %r97, 2;
	@%p12 bra 	$L__BB24_21;
$L__BB24_18:
	shr.u32 	%r18, %r97, 1;
	setp.ge.u32 	%p13, %r3, %r18;
	@%p13 bra 	$L__BB24_20;
	ld.shared.v2.f64 	{%fd154, %fd155}, [%r16];
	shl.b32 	%r91, %r18, 4;
	add.s32 	%r92, %r16, %r91;
	ld.shared.v2.f64 	{%fd156, %fd157}, [%r92];
	add.f64 	%fd158, %fd154, %fd156;
	add.f64 	%fd159, %fd155, %fd157;
	st.shared.v2.f64 	[%r16], {%fd158, %fd159};
$L__BB24_20:
	bar.sync 	0;
	setp.gt.u32 	%p14, %r97, 3;
	mov.u32 	%r97, %r18;
	@%p14 bra 	$L__BB24_18;
$L__BB24_21:
	setp.ne.s32 	%p15, %r3, 0;
	@%p15 bra 	$L__BB24_23;
	ld.param.u64 	%rd153, [_Z25kernelComputeInnerProductP7double2PKS_PS0_iPKiS5_m_param_0];
	cvta.to.global.u64 	%rd150, %rd153;
	mul.wide.u32 	%rd151, %r1, 16;
	add.s64 	%rd152, %rd150, %rd151;
	ld.shared.v2.f64 	{%fd160, %fd161}, [sdata];
	st.global.v2.f64 	[%rd152], {%fd160, %fd161};
$L__BB24_23:
	ret;

}
	// .globl	kernelComputeRegisterProbabilities
.visible .entry kernelComputeRegisterProbabilities(
	.param .u64 .ptr .align 1 kernelComputeRegisterProbabilities_param_0,
	.param .u64 .ptr .align 1 kernelComputeRegisterProbabilities_param_1,
	.param .u32 kernelComputeRegisterProbabilities_param_2,
	.param .u32 kernelComputeRegisterProbabilities_param_3,
	.param .u64 .ptr .align 1 kernelComputeRegisterProbabilities_param_4,
	.param .u64 .ptr .align 1 kernelComputeRegisterProbabilities_param_5
)
{
	.reg .pred 	%p<49>;
	.reg .b32 	%r<192>;
	.reg .b64 	%rd<331>;
	.reg .b64 	%fd<77>;

	ld.param.u64 	%rd144, [kernelComputeRegisterProbabilities_param_1];
	ld.param.u32 	%r36, [kernelComputeRegisterProbabilities_param_2];
	ld.param.u32 	%r37, [kernelComputeRegisterProbabilities_param_3];
	ld.param.u64 	%rd145, [kernelComputeRegisterProbabilities_param_4];
	ld.param.u64 	%rd146, [kernelComputeRegisterProbabilities_param_5];
	cvta.to.global.u64 	%rd1, %rd144;
	cvta.to.global.u64 	%rd2, %rd146;
	cvta.to.global.u64 	%rd3, %rd145;
	mov.u32 	%r38, %ctaid.x;
	mov.u32 	%r39, %ntid.x;
	mov.u32 	%r40, %tid.x;
	mad.lo.s32 	%r41, %r38, %r39, %r40;
	cvt.u64.u32 	%rd4, %r41;
	mul.wide.s32 	%rd147, %r36, 4;
	add.s64 	%rd148, %rd3, %rd147;
	ld.global.u32 	%r1, [%rd148];
	mov.b32 	%r42, 1;
	shl.b32 	%r43, %r42, %r1;
	cvt.s64.s32 	%rd149, %r43;
	setp.ge.u64 	%p1, %rd4, %rd149;
	@%p1 bra 	$L__BB25_89;
	ld.global.u32 	%r44, [%rd3];
	ld.global.u32 	%r45, [%rd2];
	add.s32 	%r46, %r45, %r44;
	sub.s32 	%r2, %r46, %r1;
	mov.b32 	%r47, 1;
	shl.b32 	%r48, %r47, %r2;
	cvt.s64.s32 	%rd5, %r48;
	setp.lt.s32 	%p2, %r37, 1;
	@%p2 bra 	$L__BB25_76;
	and.b32  	%r3, %r37, 7;
	and.b32  	%r4, %r37, 3;
	and.b32  	%r5, %r37, 1;
	add.s32 	%r6, %r37, -4;
	sub.s32 	%r7, %r37, %r36;
	sub.s32 	%r49, %r36, %r37;
	add.s32 	%r8, %r49, 4;
	and.b32  	%r50, %r37, 2147483640;
	neg.s32 	%r9, %r50;
	mov.f64 	%fd76, 0d0000000000000000;
	mov.b64 	%rd287, 0;
$L__BB25_3:
	setp.lt.u32 	%p11, %r37, 8;
	mov.b64 	%rd328, 0;
	mov.u32 	%r190, %r37;
	mov.u64 	%rd290, %rd287;
	@%p11 bra 	$L__BB25_39;
	mov.b64 	%rd328, 0;
	mov.u32 	%r185, %r9;
	mov.u32 	%r186, %r8;
	mov.u32 	%r187, %r7;
	mov.u32 	%r188, %r6;
	mov.u64 	%rd290, %rd287;
$L__BB25_5:
	.pragma "nounroll";
	add.s32 	%r14, %r188, 3;
	setp.eq.s32 	%p12, %r186, 3;
	mov.u64 	%rd291, %rd4;
	@%p12 bra 	$L__BB25_9;
	mul.wide.u32 	%rd160, %r14, 4;
	add.s64 	%rd161, %rd3, %rd160;
	ld.global.u32 	%r51, [%rd161];
	mov.b32 	%r52, 1;
	shl.b32 	%r53, %r52, %r51;
	cvt.s64.s32 	%rd9, %r53;
	or.b64  	%rd162, %rd290, %rd9;
	and.b64  	%rd163, %rd162, -4294967296;
	setp.ne.s64 	%p13, %rd163, 0;
	@%p13 bra 	$L__BB25_8;
	cvt.u32.u64 	%r54, %rd9;
	cvt.u32.u64 	%r55, %rd290;
	div.u32 	%r56, %r55, %r54;
	mul.lo.s32 	%r57, %r56, %r54;
	sub.s32 	%r58, %r55, %r57;
	cvt.u64.u32 	%rd290, %r56;
	cvt.u64.u32 	%rd291, %r58;
	bra.uni 	$L__BB25_9;
$L__BB25_8:
	div.u64 	%rd12, %rd290, %rd9;
	mul.lo.s64 	%rd164, %rd12, %rd9;
	sub.s64 	%rd291, %rd290, %rd164;
	mov.u64 	%rd290, %rd12;
$L__BB25_9:
	mul.wide.u32 	%rd165, %r14, 4;
	add.s64 	%rd166, %rd2, %rd165;
	ld.global.u32 	%r59, [%rd166];
	shl.b64 	%rd167, %rd291, %r59;
	add.s64 	%rd16, %rd167, %rd328;
	add.s32 	%r15, %r188, 2;
	setp.eq.s32 	%p14, %r186, 2;
	mov.u64 	%rd293, %rd4;
	@%p14 bra 	$L__BB25_13;
	mul.wide.u32 	%rd168, %r15, 4;
	add.s64 	%rd169, %rd3, %rd168;
	ld.global.u32 	%r60, [%rd169];
	mov.b32 	%r61, 1;
	shl.b32 	%r62, %r61, %r60;
	cvt.s64.s32 	%rd17, %r62;
	or.b64  	%rd170, %rd290, %rd17;
	and.b64  	%rd171, %rd170, -4294967296;
	setp.ne.s64 	%p15, %rd171, 0;
	@%p15 bra 	$L__BB25_12;
	cvt.u32.u64 	%r63, %rd17;
	cvt.u32.u64 	%r64, %rd290;
	div.u32 	%r65, %r64, %r63;
	mul.lo.s32 	%r66, %r65, %r63;
	sub.s32 	%r67, %r64, %r66;
	cvt.u64.u32 	%rd290, %r65;
	cvt.u64.u32 	%rd293, %r67;
	bra.uni 	$L__BB25_13;
$L__BB25_12:
	div.u64 	%rd20, %rd290, %rd17;
	mul.lo.s64 	%rd172, %rd20, %rd17;
	sub.s64 	%rd293, %rd290, %rd172;
	mov.u64 	%rd290, %rd20;
$L__BB25_13:
	mul.wide.u32 	%rd173, %r15, 4;
	add.s64 	%rd174, %rd2, %rd173;
	ld.global.u32 	%r68, [%rd174];
	shl.b64 	%rd175, %rd293, %r68;
	add.s64 	%rd24, %rd175, %rd16;
	add.s32 	%r16, %r188, 1;
	setp.eq.s32 	%p16, %r186, 1;
	mov.u64 	%rd295, %rd4;
	@%p16 bra 	$L__BB25_17;
	mul.wide.u32 	%rd176, %r16, 4;
	add.s64 	%rd177, %rd3, %rd176;
	ld.global.u32 	%r69, [%rd177];
	mov.b32 	%r70, 1;
	shl.b32 	%r71, %r70, %r69;
	cvt.s64.s32 	%rd25, %r71;
	or.b64  	%rd178, %rd290, %rd25;
	and.b64  	%rd179, %rd178, -4294967296;
	setp.ne.s64 	%p17, %rd179, 0;
	@%p17 bra 	$L__BB25_16;
	cvt.u32.u64 	%r72, %rd25;
	cvt.u32.u64 	%r73, %rd290;
	div.u32 	%r74, %r73, %r72;
	mul.lo.s32 	%r75, %r74, %r72;
	sub.s32 	%r76, %r73, %r75;
	cvt.u64.u32 	%rd290, %r74;
	cvt.u64.u32 	%rd295, %r76;
	bra.uni 	$L__BB25_17;
$L__BB25_16:
	div.u64 	%rd28, %rd290, %rd25;
	mul.lo.s64 	%rd180, %rd28, %rd25;
	sub.s64 	%rd295, %rd290, %rd180;
	mov.u64 	%rd290, %rd28;
$L__BB25_17:
	mul.wide.u32 	%rd181, %r16, 4;
	add.s64 	%rd182, %rd2, %rd181;
	ld.global.u32 	%r77, [%rd182];
	shl.b64 	%rd183, %rd295, %r77;
	add.s64 	%rd32, %rd183, %rd24;
	add.s32 	%r17, %r188, -4;
	setp.eq.s32 	%p18, %r186, 0;
	mov.u64 	%rd297, %rd4;
	@%p18 bra 	$L__BB25_21;
	mul.wide.u32 	%rd184, %r188, 4;
	add.s64 	%rd185, %rd3, %rd184;
	ld.global.u32 	%r78, [%rd185];
	mov.b32 	%r79, 1;
	shl.b32 	%r80, %r79, %r78;
	cvt.s64.s32 	%rd33, %r80;
	or.b64  	%rd186, %rd290, %rd33;
	and.b64  	%rd187, %rd186, -4294967296;
	setp.ne.s64 	%p19, %rd187, 0;
	@%p19 bra 	$L__BB25_20;
	cvt.u32.u64 	%r81, %rd33;
	cvt.u32.u64 	%r82, %rd290;
	div.u32 	%r83, %r82, %r81;
	mul.lo.s32 	%r84, %r83, %r81;
	sub.s32 	%r85, %r82, %r84;
	cvt.u64.u32 	%rd290, %r83;
	cvt.u64.u32 	%rd297, %r85;
	bra.uni 	$L__BB25_21;
$L__BB25_20:
	div.u64 	%rd36, %rd290, %rd33;
	mul.lo.s64 	%rd188, %rd36, %rd33;
	sub.s64 	%rd297, %rd290, %rd188;
	mov.u64 	%rd290, %rd36;
$L__BB25_21:
	mul.wide.u32 	%rd189, %r188, 4;
	add.s64 	%rd190, %rd2, %rd189;
	ld.global.u32 	%r86, [%rd190];
	shl.b64 	%rd191, %rd297, %r86;
	add.s64 	%rd40, %rd191, %rd32;
	add.s32 	%r18, %r188, -1;
	setp.eq.s32 	%p20, %r186, -1;
	mov.u64 	%rd299, %rd4;
	@%p20 bra 	$L__BB25_25;
	mul.wide.u32 	%rd192, %r18, 4;
	add.s64 	%rd193, %rd3, %rd192;
	ld.global.u32 	%r87, [%rd193];
	mov.b32 	%r88, 1;
	shl.b32 	%r89, %r88, %r87;
	cvt.s64.s32 	%rd41, %r89;
	or.b64  	%rd194, %rd290, %rd41;
	and.b64  	%rd195, %rd194, -4294967296;
	setp.ne.s64 	%p21, %rd195, 0;
	@%p21 bra 	$L__BB25_24;
	cvt.u32.u64 	%r90, %rd41;
	cvt.u32.u64 	%r91, %rd290;
	div.u32 	%r92, %r91, %r90;
	mul.lo.s32 	%r93, %r92, %r90;
	sub.s32 	%r94, %r91, %r93;
	cvt.u64.u32 	%rd290, %r92;
	cvt.u64.u32 	%rd299, %r94;
	bra.uni 	$L__BB25_25;
$L__BB25_24:
	div.u64 	%rd44, %rd290, %rd41;
	mul.lo.s64 	%rd196, %rd44, %rd41;
	sub.s64 	%rd299, %rd290, %rd196;
	mov.u64 	%rd290, %rd44;
$L__BB25_25:
	mul.wide.u32 	%rd197, %r18, 4;
	add.s64 	%rd198, %rd2, %rd197;
	ld.global.u32 	%r95, [%rd198];
	shl.b64 	%rd199, %rd299, %r95;
	add.s64 	%rd48, %rd199, %rd40;
	add.s32 	%r19, %r188, -2;
	setp.eq.s32 	%p22, %r186, -2;
	mov.u64 	%rd301, %rd4;
	@%p22 bra 	$L__BB25_29;
	mul.wide.u32 	%rd200, %r19, 4;
	add.s64 	%rd201, %rd3, %rd200;
	ld.global.u32 	%r96, [%rd201];
	mov.b32 	%r97, 1;
	shl.b32 	%r98, %r97, %r96;
	cvt.s64.s32 	%rd49, %r98;
	or.b64  	%rd202, %rd290, %rd49;
	and.b64  	%rd203, %rd202, -4294967296;
	setp.ne.s64 	%p23, %rd203, 0;
	@%p23 bra 	$L__BB25_28;
	cvt.u32.u64 	%r99, %rd49;
	cvt.u32.u64 	%r100, %rd290;
	div.u32 	%r101, %r100, %r99;
	mul.lo.s32 	%r102, %r101, %r99;
	sub.s32 	%r103, %r100, %r102;
	cvt.u64.u32 	%rd290, %r101;
	cvt.u64.u32 	%rd301, %r103;
	bra.uni 	$L__BB25_29;
$L__BB25_28:
	div.u64 	%rd52, %rd290, %rd49;
	mul.lo.s64 	%rd204, %rd52, %rd49;
	sub.s64 	%rd301, %rd290, %rd204;
	mov.u64 	%rd290, %rd52;
$L__BB25_29:
	mul.wide.u32 	%rd205, %r19, 4;
	add.s64 	%rd206, %rd2, %rd205;
	ld.global.u32 	%r104, [%rd206];
	shl.b64 	%rd207, %rd301, %r104;
	add.s64 	%rd56, %rd207, %rd48;
	add.s32 	%r20, %r188, -3;
	setp.eq.s32 	%p24, %r186, -3;
	mov.u64 	%rd303, %rd4;
	@%p24 bra 	$L__BB25_33;
	mul.wide.u32 	%rd208, %r20, 4;
	add.s64 	%rd209, %rd3, %rd208;
	ld.global.u32 	%r105, [%rd209];
	mov.b32 	%r106, 1;
	shl.b32 	%r107, %r106, %r105;
	cvt.s64.s32 	%rd57, %r107;
	or.b64  	%rd210, %rd290, %rd57;
	and.b64  	%rd211, %rd210, -4294967296;
	setp.ne.s64 	%p25, %rd211, 0;
	@%p25 bra 	$L__BB25_32;
	cvt.u32.u64 	%r108, %rd57;
	cvt.u32.u64 	%r109, %rd290;
	div.u32 	%r110, %r109, %r108;
	mul.lo.s32 	%r111, %r110, %r108;
	sub.s32 	%r112, %r109, %r111;
	cvt.u64.u32 	%rd290, %r110;
	cvt.u64.u32 	%rd303, %r112;
	bra.uni 	$L__BB25_33;
$L__BB25_32:
	div.u64 	%rd60, %rd290, %rd57;
	mul.lo.s64 	%rd212, %rd60, %rd57;
	sub.s64 	%rd303, %rd290, %rd212;
	mov.u64 	%rd290, %rd60;
$L__BB25_33:
	mul.wide.u32 	%rd213, %r20, 4;
	add.s64 	%rd214, %rd2, %rd213;
	ld.global.u32 	%r113, [%rd214];
	shl.b64 	%rd215, %rd303, %r113;
	add.s64 	%rd64, %rd215, %rd56;
	setp.eq.s32 	%p26, %r187, 8;
	mov.u64 	%rd305, %rd4;
	@%p26 bra 	$L__BB25_37;
	mul.wide.u32 	%rd216, %r17, 4;
	add.s64 	%rd217, %rd3, %rd216;
	ld.global.u32 	%r114, [%rd217];
	mov.b32 	%r115, 1;
	shl.b32 	%r116, %r115, %r114;
	cvt.s64.s32 	%rd65, %r116;
	or.b64  	%rd218, %rd290, %rd65;
	and.b64  	%rd219, %rd218, -4294967296;
	setp.ne.s64 	%p27, %rd219, 0;
	@%p27 bra 	$L__BB25_36;
	cvt.u32.u64 	%r117, %rd65;
	cvt.u32.u64 	%r118, %rd290;
	div.u32 	%r119, %r118, %r117;
	mul.lo.s32 	%r120, %r119, %r117;
	sub.s32 	%r121, %r118, %r120;
	cvt.u64.u32 	%rd290, %r119;
	cvt.u64.u32 	%rd305, %r121;
	bra.uni 	$L__BB25_37;
$L__BB25_36:
	div.u64 	%rd68, %rd290, %rd65;
	mul.lo.s64 	%rd220, %rd68, %rd65;
	sub.s64 	%rd305, %rd290, %rd220;
	mov.u64 	%rd290, %rd68;
$L__BB25_37:
	mul.wide.u32 	%rd221, %r17, 4;
	add.s64 	%rd222, %rd2, %rd221;
	ld.global.u32 	%r122, [%rd222];
	shl.b64 	%rd223, %rd305, %r122;
	add.s64 	%rd328, %rd223, %rd64;
	add.s32 	%r188, %r188, -8;
	add.s32 	%r187, %r187, -8;
	add.s32 	%r186, %r186, 8;
	add.s32 	%r185, %r185, 8;
	setp.ne.s32 	%p28, %r185, 0;
	@%p28 bra 	$L__BB25_5;
	add.s32 	%r190, %r188, 4;
$L__BB25_39:
	setp.eq.s32 	%p29, %r3, 0;
	@%p29 bra 	$L__BB25_75;
	add.s32 	%r123, %r3, -1;
	setp.lt.u32 	%p30, %r123, 3;
	@%p30 bra 	$L__BB25_58;
	add.s32 	%r27, %r190, -1;
	setp.eq.s32 	%p31, %r27, %r36;
	mov.u64 	%rd310, %rd4;
	@%p31 bra 	$L__BB25_45;
	mul.wide.u32 	%rd225, %r27, 4;
	add.s64 	%rd226, %rd3, %rd225;
	ld.global.u32 	%r124, [%rd226];
	mov.b32 	%r125, 1;
	shl.b32 	%r126, %r125, %r124;
	cvt.s64.s32 	%rd76, %r126;
	or.b64  	%rd227, %rd290, %rd76;
	and.b64  	%rd228, %rd227, -4294967296;
	setp.ne.s64 	%p32, %rd228, 0;
	@%p32 bra 	$L__BB25_44;
	cvt.u32.u64 	%r127, %rd76;
	cvt.u32.u64 	%r128, %rd290;
	div.u32 	%r129, %r128, %r127;
	mul.lo.s32 	%r130, %r129, %r127;
	sub.s32 	%r131, %r128, %r130;
	cvt.u64.u32 	%rd290, %r129;
	cvt.u64.u32 	%rd310, %r131;
	bra.uni 	$L__BB25_45;
$L__BB25_44:
	div.u64 	%rd79, %rd290, %rd76;
	mul.lo.s64 	%rd229, %rd79, %rd76;
	sub.s64 	%rd310, %rd290, %rd229;
	mov.u64 	%rd290, %rd79;
$L__BB25_45:
	mul.wide.u32 	%rd230, %r27, 4;
	add.s64 	%rd231, %rd2, %rd230;
	ld.global.u32 	%r132, [%rd231];
	shl.b64 	%rd232, %rd310, %r132;
	add.s64 	%rd83, %rd232, %rd328;
	add.s32 	%r28, %r190, -2;
	setp.eq.s32 	%p33, %r28, %r36;
	mov.u64 	%rd312, %rd4;
	@%p33 bra 	$L__BB25_49;
	mul.wide.u32 	%rd233, %r28, 4;
	add.s64 	%rd234, %rd3, %rd233;
	ld.global.u32 	%r133, [%rd234];
	mov.b32 	%r134, 1;
	shl.b32 	%r135, %r134, %r133;
	cvt.s64.s32 	%rd84, %r135;
	or.b64  	%rd235, %rd290, %rd84;
	and.b64  	%rd236, %rd235, -4294967296;
	setp.ne.s64 	%p34, %rd236, 0;
	@%p34 bra 	$L__BB25_48;
	cvt.u32.u64 	%r136, %rd84;
	cvt.u32.u64 	%r137, %rd290;
	div.u32 	%r138, %r137, %r136;
	mul.lo.s32 	%r139, %r138, %r136;
	sub.s32 	%r140, %r137, %r139;
	cvt.u64.u32 	%rd290, %r138;
	cvt.u64.u32 	%rd312, %r140;
	bra.uni 	$L__BB25_49;
$L__BB25_48:
	div.u64 	%rd87, %rd290, %rd84;
	mul.lo.s64 	%rd237, %rd87, %rd84;
	sub.s64 	%rd312, %rd290, %rd237;
	mov.u64 	%rd290, %rd87;
$L__BB25_49:
	mul.wide.u32 	%rd238, %r28, 4;
	add.s64 	%rd239, %rd2, %rd238;
	ld.global.u32 	%r141, [%rd239];
	shl.b64 	%rd240, %rd312, %r141;
	add.s64 	%rd91, %rd240, %rd83;
	add.s32 	%r29, %r190, -3;
	setp.eq.s32 	%p35, %r29, %r36;
	mov.u64 	%rd314, %rd4;
	@%p35 bra 	$L__BB25_53;
	mul.wide.u32 	%rd241, %r29, 4;
	add.s64 	%rd242, %rd3, %rd241;
	ld.global.u32 	%r142, [%rd242];
	mov.b32 	%r143, 1;
	shl.b32 	%r144, %r143, %r142;
	cvt.s64.s32 	%rd92, %r144;
	or.b64  	%rd243, %rd290, %rd92;
	and.b64  	%rd244, %rd243, -4294967296;
	setp.ne.s64 	%p36, %rd244, 0;
	@%p36 bra 	$L__BB25_52;
	cvt.u32.u64 	%r145, %rd92;
	cvt.u32.u64 	%r146, %rd290;
	div.u32 	%r147, %r146, %r145;
	mul.lo.s32 	%r148, %r147, %r145;
	sub.s32 	%r149, %r146, %r148;
	cvt.u64.u32 	%rd290, %r147;
	cvt.u64.u32 	%rd314, %r149;
	bra.uni 	$L__BB25_53;
$L__BB25_52:
	div.u64 	%rd95, %rd290, %rd92;
	mul.lo.s64 	%rd245, %rd95, %rd92;
	sub.s64 	%rd314, %rd290, %rd245;
	mov.u64 	%rd290, %rd95;
$L__BB25_53:
	mul.wide.u32 	%rd246, %r29, 4;
	add.s64 	%rd247, %rd2, %rd246;
	ld.global.u32 	%r150, [%rd247];
	shl.b64 	%rd248, %rd314, %r150;
	add.s64 	%rd99, %rd248, %rd91;
	add.s32 	%r190, %r190, -4;
	setp.eq.s32 	%p37, %r190, %r36;
	mov.u64 	%rd316, %rd4;
	@%p37 bra 	$L__BB25_57;
	mul.wide.u32 	%rd249, %r190, 4;
	add.s64 	%rd250, %rd3, %rd249;
	ld.global.u32 	%r151, [%rd250];
	mov.b32 	%r152, 1;
	shl.b32 	%r153, %r152, %r151;
	cvt.s64.s32 	%rd100, %r153;
	or.b64  	%rd251, %rd290, %rd100;
	and.b64  	%rd252, %rd251, -4294967296;
	setp.ne.s64 	%p38, %rd252, 0;
	@%p38 bra 	$L__BB25_56;
	cvt.u32.u64 	%r154, %rd100;
	cvt.u32.u64 	%r155, %rd290;
	div.u32 	%r156, %r155, %r154;
	mul.lo.s32 	%r157, %r156, %r154;
	sub.s32 	%r158, %r155, %r157;
	cvt.u64.u32 	%rd290, %r156;
	cvt.u64.u32 	%rd316, %r158;
	bra.uni 	$L__BB25_57;
$L__BB25_56:
	div.u64 	%rd103, %rd290, %rd100;
	mul.lo.s64 	%rd253, %rd103, %rd100;
	sub.s64 	%rd316, %rd290, %rd253;
	mov.u64 	%rd290, %rd103;
$L__BB25_57:
	mul.wide.u32 	%rd254, %r190, 4;
	add.s64 	%rd255, %rd2, %rd254;
	ld.global.u32 	%r159, [%rd255];
	shl.b64 	%rd256, %rd316, %r159;
	add.s64 	%rd328, %rd256, %rd99;
$L__BB25_58:
	setp.eq.s32 	%p39, %r4, 0;
	@%p39 bra 	$L__BB25_75;
	setp.eq.s32 	%p40, %r4, 1;
	@%p40 bra 	$L__BB25_69;
	add.s32 	%r32, %r190, -1;
	setp.eq.s32 	%p41, %r32, %r36;
	mov.u64 	%rd321, %rd4;
	@%p41 bra 	$L__BB25_64;
	mul.wide.u32 	%rd258, %r32, 4;
	add.s64 	%rd259, %rd3, %rd258;
	ld.global.u32 	%r160, [%rd259];
	mov.b32 	%r161, 1;
	shl.b32 	%r162, %r161, %r160;
	cvt.s64.s32 	%rd111, %r162;
	or.b64  	%rd260, %rd290, %rd111;
	and.b64  	%rd261, %rd260, -4294967296;
	setp.ne.s64 	%p42, %rd261, 0;
	@%p42 bra 	$L__BB25_63;
	cvt.u32.u64 	%r163, %rd111;
	cvt.u32.u64 	%r164, %rd290;
	div.u32 	%r165, %r164, %r163;
	mul.lo.s32 	%r166, %r165, %r163;
	sub.s32 	%r167, %r164, %r166;
	cvt.u64.u32 	%rd290, %r165;
	cvt.u64.u32 	%rd321, %r167;
	bra.uni 	$L__BB25_64;
$L__BB25_63:
	div.u64 	%rd114, %rd290, %rd111;
	mul.lo.s64 	%rd262, %rd114, %rd111;
	sub.s64 	%rd321, %rd290, %rd262;
	mov.u64 	%rd290, %rd114;
$L__BB25_64:
	mul.wide.u32 	%rd263, %r32, 4;
	add.s64 	%rd264, %rd2, %rd263;
	ld.global.u32 	%r168, [%rd264];
	shl.b64 	%rd265, %rd321, %r168;
	add.s64 	%rd118, %rd265, %rd328;
	add.s32 	%r190, %r190, -2;
	setp.eq.s32 	%p43, %r190, %r36;
	mov.u64 	%rd323, %rd4;
	@%p43 bra 	$L__BB25_68;
	mul.wide.u32 	%rd266, %r190, 4;
	add.s64 	%rd267, %rd3, %rd266;
	ld.global.u32 	%r169, [%rd267];
	mov.b32 	%r170, 1;
	shl.b32 	%r171, %r170, %r169;
	cvt.s64.s32 	%rd119, %r171;
	or.b64  	%rd268, %rd290, %rd119;
	and.b64  	%rd269, %rd268, -4294967296;
	setp.ne.s64 	%p44, %rd269, 0;
	@%p44 bra 	$L__BB25_67;
	cvt.u32.u64 	%r172, %rd119;
	cvt.u32.u64 	%r173, %rd290;
	div.u32 	%r174, %r173, %r172;
	mul.lo.s32 	%r175, %r174, %r172;
	sub.s32 	%r176, %r173, %r175;
	cvt.u64.u32 	%rd290, %r174;
	cvt.u64.u32 	%rd323, %r176;
	bra.uni 	$L__BB25_68;
$L__BB25_67:
	div.u64 	%rd122, %rd290, %rd119;
	mul.lo.s64 	%rd270, %rd122, %rd119;
	sub.s64 	%rd323, %rd290, %rd270;
	mov.u64 	%rd290, %rd122;
$L__BB25_68:
	mul.wide.u32 	%rd271, %r190, 4;
	add.s64 	%rd272, %rd2, %rd271;
	ld.global.u32 	%r177, [%rd272];
	shl.b64 	%rd273, %rd323, %r177;
	add.s64 	%rd328, %rd273, %rd118;
$L__BB25_69:
	setp.eq.s32 	%p45, %r5, 0;
	@%p45 bra 	$L__BB25_75;
	add.s32 	%r35, %r190, -1;
	setp.eq.s32 	%p46, %r35, %r36;
	mov.u64 	%rd327, %rd4;
	@%p46 bra 	$L__BB25_74;
	mul.wide.u32 	%rd274, %r35, 4;
	add.s64 	%rd275, %rd3, %rd274;
	ld.global.u32 	%r178, [%rd275];
	mov.b32 	%r179, 1;
	shl.b32 	%r180, %r179, %r178;
	cvt.s64.s32 	%rd130, %r180;
	or.b64  	%rd276, %rd290, %rd130;
	and.b64  	%rd277, %rd276, -4294967296;
	setp.ne.s64 	%p47, %rd277, 0;
	@%p47 bra 	$L__BB25_73;
	cvt.u32.u64 	%r181, %rd130;
	cvt.u32.u64 	%r182, %rd290;
	rem.u32 	%r183, %r182, %r181;
	cvt.u64.u32 	%rd327, %r183;
	bra.uni 	$L__BB25_74;
$L__BB25_73:
	rem.u64 	%rd327, %rd290, %rd130;
$L__BB25_74:
	mul.wide.u32 	%rd278, %r35, 4;
	add.s64 	%rd279, %rd2, %rd278;
	ld.global.u32 	%r184, [%rd279];
	shl.b64 	%rd280, %rd327, %r184;
	add.s64 	%rd328, %rd280, %rd328;
$L__BB25_75:
	shl.b64 	%rd281, %rd328, 4;
	add.s64 	%rd282, %rd1, %rd281;
	ld.global.v2.f64 	{%fd63, %fd64}, [%rd282];
	mul.f64 	%fd65, %fd64, %fd64;
	fma.rn.f64 	%fd66, %fd63, %fd63, %fd65;
	add.f64 	%fd76, %fd76, %fd66;
	add.s64 	%rd287, %rd287, 1;
	setp.eq.s64 	%p48, %rd287, %rd5;
	@%p48 bra 	$L__BB25_88;
	bra.uni 	$L__BB25_3;
$L__BB25_76:
	setp.lt.u32 	%p3, %r2, 4;
	mov.f64 	%fd76, 0d0000000000000000;
	@%p3 bra 	$L__BB25_79;
	and.b64  	%rd137, %rd5, -16;
	ld.global.v2.f64 	{%fd21, %fd22}, [%rd1];
	mul.f64 	%fd23, %fd22, %fd22;
	fma.rn.f64 	%fd3, %fd21, %fd21, %fd23;
	mov.b64 	%rd329, 0;
	mov.f64 	%fd76, 0d0000000000000000;
$L__BB25_78:
	.pragma "nounroll";
	add.f64 	%fd24, %fd76, %fd3;
	add.f64 	%fd25, %fd24, %fd3;
	add.f64 	%fd26, %fd25, %fd3;
	add.f64 	%fd27, %fd26, %fd3;
	add.f64 	%fd28, %fd27, %fd3;
	add.f64 	%fd29, %fd28, %fd3;
	add.f64 	%fd30, %fd29, %fd3;
	add.f64 	%fd31, %fd30, %fd3;
	add.f64 	%fd32, %fd31, %fd3;
	add.f64 	%fd33, %fd32, %fd3;
	add.f64 	%fd34, %fd33, %fd3;
	add.f64 	%fd35, %fd34, %fd3;
	add.f64 	%fd36, %fd35, %fd3;
	add.f64 	%fd37, %fd36, %fd3;
	add.f64 	%fd38, %fd37, %fd3;
	add.f64 	%fd76, %fd38, %fd3;
	add.s64 	%rd329, %rd329, 16;
	setp.ne.s64 	%p4, %rd329, %rd137;
	@%p4 bra 	$L__BB25_78;
$L__BB25_79:
	setp.gt.u32 	%p5, %r2, 3;
	@%p5 bra 	$L__BB25_88;
	and.b64  	%rd151, %rd5, 15;
	add.s64 	%rd152, %rd151, -1;
	setp.lt.u64 	%p6, %rd152, 7;
	@%p6 bra 	$L__BB25_82;
	ld.global.v2.f64 	{%fd40, %fd41}, [%rd1];
	mul.f64 	%fd42, %fd41, %fd41;
	fma.rn.f64 	%fd43, %fd40, %fd40, %fd42;
	add.f64 	%fd44, %fd76, %fd43;
	add.f64 	%fd45, %fd44, %fd43;
	add.f64 	%fd46, %fd45, %fd43;
	add.f64 	%fd47, %fd46, %fd43;
	add.f64 	%fd48, %fd47, %fd43;
	add.f64 	%fd49, %fd48, %fd43;
	add.f64 	%fd50, %fd49, %fd43;
	add.f64 	%fd76, %fd50, %fd43;
$L__BB25_82:
	setp.eq.s32 	%p7, %r2, 3;
	@%p7 bra 	$L__BB25_88;
	and.b64  	%rd153, %rd5, 7;
	add.s64 	%rd154, %rd153, -1;
	setp.lt.u64 	%p8, %rd154, 3;
	@%p8 bra 	$L__BB25_85;
	ld.global.v2.f64 	{%fd52, %fd53}, [%rd1];
	mul.f64 	%fd54, %fd53, %fd53;
	fma.rn.f64 	%fd55, %fd52, %fd52, %fd54;
	add.f64 	%fd56, %fd76, %fd55;
	add.f64 	%fd57, %fd56, %fd55;
	add.f64 	%fd58, %fd57, %fd55;
	add.f64 	%fd76, %fd58, %fd55;
$L__BB25_85:
	setp.gt.u32 	%p9, %r2, 1;
	@%p9 bra 	$L__BB25_88;
	ld.global.v2.f64 	{%fd59, %fd60}, [%rd1];
	mul.f64 	%fd61, %fd60, %fd60;
	fma.rn.f64 	%fd14, %fd59, %fd59, %fd61;
	and.b64  	%rd140, %rd5, 3;
	mov.b64 	%rd330, 0;
$L__BB25_87:
	.pragma "nounroll";
	add.f64 	%fd76, %fd76, %fd14;
	add.s64 	%rd330, %rd330, 1;
	setp.ne.s64 	%p10, %rd330, %rd140;
	@%p10 bra 	$L__BB25_87;
$L__BB25_88:
	ld.param.u64 	%rd286, [kernelComputeRegisterProbabilities_param_0];
	cvta.to.global.u64 	%rd283, %rd286;
	shl.b64 	%rd284, %rd4, 3;
	add.s64 	%rd285, %rd283, %rd284;
	st.global.f64 	[%rd285], %fd76;
$L__BB25_89:
	ret;

}
.func  (.param .align 16 .b8 func_retval0[16]) __internal_trig_reduction_slowpathd(
	.param .b64 __internal_trig_reduction_slowpathd_param_0
)
{
	.local .align 8 .b8 	__local_depot26[40];
	.reg .b64 	%SP;
	.reg .b64 	%SPL;
	.reg .pred 	%p<10>;
	.reg .b32 	%r<47>;
	.reg .b64 	%rd<74>;
	.reg .b64 	%fd<5>;

	mov.u64 	%SPL, __local_depot26;
	ld.param.f64 	%fd4, [__internal_trig_reduction_slowpathd_param_0];
	add.u64 	%rd1, %SPL, 0;
	{
	.reg .b32 %temp; 
	mov.b64 	{%temp, %r1}, %fd4;
	}
	shr.u32 	%r2, %r1, 20;
	and.b32  	%r3, %r2, 2047;
	setp.eq.s32 	%p1, %r3, 2047;
	mov.b32 	%r46, 0;
	@%p1 bra 	$L__BB26_9;
	add.s32 	%r20, %r3, -1024;
	mov.b64 	%rd20, %fd4;
	shl.b64 	%rd2, %rd20, 11;
	shr.u32 	%r4, %r20, 6;
	sub.s32 	%r45, 15, %r4;
	sub.s32 	%r21, 19, %r4;
	setp.lt.u32 	%p2, %r20, 128;
	selp.b32 	%r6, 18, %r21, %p2;
	setp.ge.s32 	%p3, %r45, %r6;
	mov.b64 	%rd70, 0;
	@%p3 bra 	$L__BB26_4;
	add.s32 	%r23, %r6, %r4;
	neg.s32 	%r43, %r23;
	or.b64  	%rd3, %rd2, -9223372036854775808;
	mov.b64 	%rd70, 0;
	mov.b32 	%r42, 0;
	mov.u64 	%rd25, __cudart_i2opi_d;
	mov.u32 	%r44, %r45;
$L__BB26_3:
	.pragma "nounroll";
	mul.wide.s32 	%rd22, %r42, 8;
	add.s64 	%rd23, %rd1, %rd22;
	mul.wide.s32 	%rd24, %r44, 8;
	add.s64 	%rd26, %rd25, %rd24;
	ld.global.nc.u64 	%rd27, [%rd26];
	{
	.reg .u32 %r0, %r1, %r2, %r3, %alo, %ahi, %blo, %bhi, %clo, %chi;
	mov.b64 	{%alo,%ahi}, %rd27;
	mov.b64 	{%blo,%bhi}, %rd3;
	mov.b64 	{%clo,%chi}, %rd70;
	mad.lo.cc.u32 	%r0, %alo, %blo, %clo;
	madc.hi.cc.u32 	%r1, %alo, %blo, %chi;
	madc.hi.u32 	%r2, %alo, %bhi, 0;
	mad.lo.cc.u32 	%r1, %alo, %bhi, %r1;
	madc.hi.cc.u32 	%r2, %ahi, %blo, %r2;
	madc.hi.u32 	%r3, %ahi, %bhi, 0;
	mad.lo.cc.u32 	%r1, %ahi, %blo, %r1;
	madc.lo.cc.u32 	%r2, %ahi, %bhi, %r2;
	addc.u32 	%r3, %r3, 0;
	mov.b64 	%rd28, {%r0,%r1};
	mov.b64 	%rd70, {%r2,%r3};
	}
	st.local.u64 	[%rd23], %rd28;
	add.s32 	%r44, %r44, 1;
	add.s32 	%r43, %r43, 1;
	add.s32 	%r42, %r42, 1;
	setp.ne.s32 	%p4, %r43, -15;
	mov.u32 	%r45, %r6;
	@%p4 bra 	$L__BB26_3;
$L__BB26_4:
	cvt.s64.s32 	%rd29, %r45;
	cvt.u64.u32 	%rd30, %r4;
	add.s64 	%rd31, %rd30, %rd29;
	shl.b64 	%rd32, %rd31, 3;
	add.s64 	%rd33, %rd1, %rd32;
	st.local.u64 	[%rd33+-120], %rd70;
	and.b32  	%r15, %r2, 63;
	ld.local.u64 	%rd72, [%rd1+16];
	ld.local.u64 	%rd71, [%rd1+24];
	setp.eq.s32 	%p5, %r15, 0;
	@%p5 bra 	$L__BB26_6;
	shl.b64 	%rd34, %rd71, %r15;
	shr.u64 	%rd35, %rd72, 1;
	xor.b32  	%r24, %r15, 63;
	shr.u64 	%rd36, %rd35, %r24;
	or.b64  	%rd71, %rd34, %rd36;
	ld.local.u64 	%rd37, [%rd1+8];
	shl.b64 	%rd38, %rd72, %r15;
	shr.u64 	%rd39, %rd37, 1;
	shr.u64 	%rd40, %rd39, %r24;
	or.b64  	%rd72, %rd38, %rd40;
$L__BB26_6:
	and.b32  	%r25, %r1, -2147483648;
	shr.u64 	%rd41, %rd71, 62;
	cvt.u32.u64 	%r26, %rd41;
	mov.b64 	{%r27, %r28}, %rd71;
	mov.b64 	{%r29, %r30}, %rd72;
	shf.l.wrap.b32 	%r31, %r30, %r27, 2;
	shf.l.wrap.b32 	%r32, %r27, %r28, 2;
	mov.b64 	%rd42, {%r31, %r32};
	shl.b64 	%rd43, %rd72, 2;
	shr.u64 	%rd44, %rd42, 63;
	cvt.u32.u64 	%r33, %rd44;
	add.s32 	%r34, %r33, %r26;
	setp.eq.s32 	%p6, %r25, 0;
	neg.s32 	%r35, %r34;
	selp.b32 	%r46, %r34, %r35, %p6;
	setp.gt.s64 	%p7, %rd42, -1;
	mov.b64 	%rd45, 0;
	{
	.reg .u32 %r0, %r1, %r2, %r3, %a0, %a1, %a2, %a3, %b0, %b1, %b2, %b3;
	mov.b64 	{%a0,%a1}, %rd45;
	mov.b64 	{%a2,%a3}, %rd45;
	mov.b64 	{%b0,%b1}, %rd43;
	mov.b64 	{%b2,%b3}, %rd42;
	sub.cc.u32 	%r0, %a0, %b0;
	subc.cc.u32 	%r1, %a1, %b1;
	subc.cc.u32 	%r2, %a2, %b2;
	subc.u32 	%r3, %a3, %b3;
	mov.b64 	%rd46, {%r0,%r1};
	mov.b64 	%rd47, {%r2,%r3};
	}
	xor.b32  	%r36, %r25, -2147483648;
	selp.b64 	%rd73, %rd42, %rd47, %p7;
	selp.b64 	%rd14, %rd43, %rd46, %p7;
	selp.b32 	%r17, %r25, %r36, %p7;
	clz.b64 	%r37, %rd73;
	cvt.u64.u32 	%rd15, %r37;
	setp.eq.s32 	%p8, %r37, 0;
	@%p8 bra 	$L__BB26_8;
	cvt.u32.u64 	%r38, %rd15;
	and.b32  	%r39, %r38, 63;
	shl.b64 	%rd48, %rd73, %r39;
	shr.u64 	%rd49, %rd14, 1;
	not.b32 	%r40, %r38;
	and.b32  	%r41, %r40, 63;
	shr.u64 	%rd50, %rd49, %r41;
	or.b64  	%rd73, %rd48, %rd50;
$L__BB26_8:
	mov.b64 	%rd51, -3958705157555305931;
	{
	.reg .u32 %r0, %r1, %r2, %r3, %alo, %ahi, %blo, %bhi;
	mov.b64 	{%alo,%ahi}, %rd73;
	mov.b64 	{%blo,%bhi}, %rd51;
	mul.lo.u32 	%r0, %alo, %blo;
	mul.hi.u32 	%r1, %alo, %blo;
	mad.lo.cc.u32 	%r1, %alo, %bhi, %r1;
	madc.hi.u32 	%r2, %alo, %bhi, 0;
	mad.lo.cc.u32 	%r1, %ahi, %blo, %r1;
	madc.hi.cc.u32 	%r2, %ahi, %blo, %r2;
	madc.hi.u32 	%r3, %ahi, %bhi, 0;
	mad.lo.cc.u32 	%r2, %ahi, %bhi, %r2;
	addc.u32 	%r3, %r3, 0;
	mov.b64 	%rd52, {%r0,%r1};
	mov.b64 	%rd53, {%r2,%r3};
	}
	setp.gt.s64 	%p9, %rd53, 0;
	{
	.reg .u32 %r0, %r1, %r2, %r3, %a0, %a1, %a2, %a3, %b0, %b1, %b2, %b3;
	mov.b64 	{%a0,%a1}, %rd52;
	mov.b64 	{%a2,%a3}, %rd53;
	mov.b64 	{%b0,%b1}, %rd52;
	mov.b64 	{%b2,%b3}, %rd53;
	add.cc.u32 	%r0, %a0, %b0;
	addc.cc.u32 	%r1, %a1, %b1;
	addc.cc.u32 	%r2, %a2, %b2;
	addc.u32 	%r3, %a3, %b3;
	mov.b64 	%rd54, {%r0,%r1};
	mov.b64 	%rd55, {%r2,%r3};
	}
	selp.b64 	%rd56, %rd55, %rd53, %p9;
	selp.s64 	%rd57, -1, 0, %p9;
	sub.s64 	%rd58, %rd57, %rd15;
	cvt.u64.u32 	%rd59, %r17;
	shl.b64 	%rd60, %rd59, 32;
	add.s64 	%rd61, %rd56, 1;
	shr.u64 	%rd62, %rd61, 10;
	add.s64 	%rd63, %rd62, 1;
	shr.u64 	%rd64, %rd63, 1;
	shl.b64 	%rd65, %rd58, 52;
	add.s64 	%rd66, %rd65, %rd64;
	add.s64 	%rd67, %rd66, 4602678819172646912;
	or.b64  	%rd68, %rd67, %rd60;
	mov.b64 	%fd4, %rd68;
$L__BB26_9:
	st.param.f64 	[func_retval0], %fd4;
	st.param.b32 	[func_retval0+8], %r46;
	ret;

}


// ===== COMPILED SASS (sm_100) =====

	.target	sm_100

	.elftype	@"ET_EXEC"


//--------------------- .note.nv.tkinfo           --------------------------
	.section	.note.nv.tkinfo,"",@"SHT_NOTE"
	.sectionflags	@"SHF_NOTE_NV_TKINFO"
	.tkinfo
        /*0018*/ 	.word	0x00000002
        /*0030*/ 	.string	""
        /*0030*/ 	.string	"ptxas"
        /*0030*/ 	.string	"Cuda compilation tools, release 13.0, V13.0.88"
        /*0030*/ 	.string	"Build cuda_13.0.r13.0/compiler.36424714_0"
        /*0030*/ 	.string	"-arch sm_100 -m 64 "



//--------------------- .note.nv.cuinfo           --------------------------
	.section	.note.nv.cuinfo,"",@"SHT_NOTE"
	.sectionflags	@"SHF_NOTE_NV_CUINFO"
        /*0018*/ 	.short	0x0002
        /*001a*/ 	.short	0x0064
        /*001c*/ 	.short	0x0082
	.zero		2


//--------------------- .nv.info                  --------------------------
	.section	.nv.info,"",@"SHT_CUDA_INFO"
	.align	4


	//----- nvinfo : EIATTR_REGCOUNT
	.align		4
        /*0000*/ 	.byte	0x04, 0x2f
        /*0002*/ 	.short	(.L_3 - .L_2)
	.align		4
.L_2:
        /*0004*/ 	.word	index@(_Z17kernelSetCoherentP7double2iddd)
        /*0008*/ 	.word	0x0000001e


	//----- nvinfo : EIATTR_FRAME_SIZE
	.align		4
.L_3:
        /*000c*/ 	.byte	0x04, 0x11
        /*000e*/ 	.short	(.L_5 - .L_4)
	.align		4
.L_4:
        /*0010*/ 	.word	index@($_Z17kernelSetCoherentP7double2iddd$__internal_trig_reduction_slowpathd)
        /*0014*/ 	.word	0x00000028


	//----- nvinfo : EIATTR_FRAME_SIZE
	.align		4
.L_5:
        /*0018*/ 	.byte	0x04, 0x11
        /*001a*/ 	.short	(.L_7 - .L_6)
	.align		4
.L_6:
        /*001c*/ 	.word	index@($__internal_17_$__cuda_sm20_dsqrt_rn_f64_mediumpath_v1)
        /*0020*/ 	.word	0x00000028


	//----- nvinfo : EIATTR_FRAME_SIZE
	.align		4
.L_7:
        /*0024*/ 	.byte	0x04, 0x11
        /*0026*/ 	.short	(.L_9 - .L_8)
	.align		4
.L_8:
        /*0028*/ 	.word	index@(_Z17kernelSetCoherentP7double2iddd)
        /*002c*/ 	.word	0x00000028


	//----- nvinfo : EIATTR_REGCOUNT
	.align		4
.L_9:
        /*0030*/ 	.byte	0x04, 0x2f
        /*0032*/ 	.short	(.L_11 - .L_10)
	.align		4
.L_10:
        /*0034*/ 	.word	index@(_Z13kernelSetFockP7double2idi)
        /*0038*/ 	.word	0x00000024


	//----- nvinfo : EIATTR_FRAME_SIZE
	.align		4
.L_11:
        /*003c*/ 	.byte	0x04, 0x11
        /*003e*/ 	.short	(.L_13 - .L_12)
	.align		4
.L_12:
        /*0040*/ 	.word	index@($__internal_16_$__cuda_sm20_dsqrt_rn_f64_mediumpath_v1)
        /*0044*/ 	.word	0x00000000


	//----- nvinfo : EIATTR_FRAME_SIZE
	.align		4
.L_13:
        /*0048*/ 	.byte	0x04, 0x11
        /*004a*/ 	.short	(.L_15 - .L_14)
	.align		4
.L_14:
        /*004c*/ 	.word	index@($__internal_15_$__cuda_sm20_div_rn_f64_full)
        /*0050*/ 	.word	0x00000000


	//----- nvinfo : EIATTR_FRAME_SIZE
	.align		4
.L_15:
        /*0054*/ 	.byte	0x04, 0x11
        /*0056*/ 	.short	(.L_17 - .L_16)
	.align		4
.L_16:
        /*0058*/ 	.word	index@(_Z13kernelSetFockP7double2idi)
        /*005c*/ 	.word	0x00000000


	//----- nvinfo : EIATTR_REGCOUNT
	.align		4
.L_17:
        /*0060*/ 	.byte	0x04, 0x2f
        /*0062*/ 	.short	(.L_19 - .L_18)
	.align		4
.L_18:
        /*0064*/ 	.word	index@(_Z14kernelSetFocksP7double2idPKS_i)
        /*0068*/ 	.word	0x0000002e


	//----- nvinfo : EIATTR_FRAME_SIZE
	.align		4
.L_19:
        /*006c*/ 	.byte	0x04, 0x11
        /*006e*/ 	.short	(.L_21 - .L_20)
	.align		4
.L_20:
        /*0070*/ 	.word	index@($__internal_14_$__cuda_sm20_dsqrt_rn_f64_mediumpath_v1)
        /*0074*/ 	.word	0x00000000


	//----- nvinfo : EIATTR_FRAME_SIZE
	.align		4
.L_21:
        /*0078*/ 	.byte	0x04, 0x11
        /*007a*/ 	.short	(.L_23 - .L_22)
	.align		4
.L_22:
        /*007c*/ 	.word	index@($__internal_13_$__cuda_sm20_div_rn_f64_full)
        /*0080*/ 	.word	0x00000000


	//----- nvinfo : EIATTR_FRAME_SIZE
	.align		4
.L_23:
        /*0084*/ 	.byte	0x04, 0x11
        /*0086*/ 	.short	(.L_25 - .L_24)
	.align		4
.L_24:
        /*0088*/ 	.word	index@(_Z14kernelSetFocksP7double2idPKS_i)
        /*008c*/ 	.word	0x00000000


	//----- nvinfo : EIATTR_REGCOUNT
	.align		4
.L_25:
        /*0090*/ 	.byte	0x04, 0x2f
        /*0092*/ 	.short	(.L_27 - .L_26)
	.align		4
.L_26:
        /*0094*/ 	.word	index@(_Z12kernelSetCatP7double2idPKS_S2_i)
        /*0098*/ 	.word	0x00000028


	//----- nvinfo : EIATTR_FRAME_SIZE
	.align		4
.L_27:
        /*009c*/ 	.byte	0x04, 0x11
        /*009e*/ 	.short	(.L_29 - .L_28)
	.align		4
.L_28:
        /*00a0*/ 	.word	index@($_Z12kernelSetCatP7double2idPKS_S2_i$__internal_trig_reduction_slowpathd)
        /*00a4*/ 	.word	0x00000028


	//----- nvinfo : EIATTR_FRAME_SIZE
	.align		4
.L_29:
        /*00a8*/ 	.byte	0x04, 0x11
        /*00aa*/ 	.short	(.L_31 - .L_30)
	.align		4
.L_30:
        /*00ac*/ 	.word	index@($__internal_12_$__cuda_sm20_dsqrt_rn_f64_mediumpath_v1)
        /*00b0*/ 	.word	0x00000028


	//----- nvinfo : EIATTR_FRAME_SIZE
	.align		4
.L_31:
        /*00b4*/ 	.byte	0x04, 0x11
        /*00b6*/ 	.short	(.L_33 - .L_32)
	.align		4
.L_32:
        /*00b8*/ 	.word	index@(_Z12kernelSetCatP7double2idPKS_S2_i)
        /*00bc*/ 	.word	0x00000028


	//----- nvinfo : EIATTR_REGCOUNT
	.align		4
.L_33:
        /*00c0*/ 	.byte	0x04, 0x2f
        /*00c2*/ 	.short	(.L_35 - .L_34)
	.align		4
.L_34:
        /*00c4*/ 	.word	index@(_Z25kernelComputeRegisterNormPdPK7double2i)
        /*00c8*/ 	.word	0x00000010


	//----- nvinfo : EIATTR_FRAME_SIZE
	.align		4
.L_35:
        /*00cc*/ 	.byte	0x04, 0x11
        /*00ce*/ 	.short	(.L_37 - .L_36)
	.align		4
.L_36:
        /*00d0*/ 	.word	index@(_Z25kernelComputeRegisterNormPdPK7double2i)
        /*00d4*/ 	.word	0x00000000


	//----- nvinfo : EIATTR_REGCOUNT
	.align		4
.L_37:
        /*00d8*/ 	.byte	0x04, 0x2f
        /*00da*/ 	.short	(.L_39 - .L_38)
	.align		4
.L_38:
        /*00dc*/ 	.word	index@(_Z23kernelNormalizeRegisterP7double2id)
        /*00e0*/ 	.word	0x0000000a


	//----- nvinfo : EIATTR_FRAME_SIZE
	.align		4
.L_39:
        /*00e4*/ 	.byte	0x04, 0x11
        /*00e6*/ 	.short	(.L_41 - .L_40)
	.align		4
.L_40:
        /*00e8*/ 	.word	index@(_Z23kernelNormalizeRegisterP7double2id)
        /*00ec*/ 	.word	0x00000000


	//----- nvinfo : EIATTR_REGCOUNT
	.align		4
.L_41:
        /*00f0*/ 	.byte	0x04, 0x2f
        /*00f2*/ 	.short	(.L_43 - .L_42)
	.align		4
.L_42:
        /*00f4*/ 	.word	index@(_Z19kernelApplyOneModeQP7double2miPKiPKdS2_d)
        /*00f8*/ 	.word	0x00000020


	//----- nvinfo : EIATTR_FRAME_SIZE
	.align		4
.L_43:
        /*00fc*/ 	.byte	0x04, 0x11
        /*00fe*/ 	.short	(.L_45 - .L_44)
	.align		4
.L_44:
        /*0100*/ 	.word	index@($_Z19kernelApplyOneModeQP7double2miPKiPKdS2_d$__internal_trig_reduction_slowpathd)
        /*0104*/ 	.word	0x00000028


	//----- nvinfo : EIATTR_FRAME_SIZE
	.align		4
.L_45:
        /*0108*/ 	.byte	0x04, 0x11
        /*010a*/ 	.short	(.L_47 - .L_46)
	.align		4
.L_46:
        /*010c*/ 	.word	index@(_Z19kernelApplyOneModeQP7double2miPKiPKdS2_d)
        /*0110*/ 	.word	0x00000028


	//----- nvinfo : EIATTR_REGCOUNT
	.align		4
.L_47:
        /*0114*/ 	.byte	0x04, 0x2f
        /*0116*/ 	.short	(.L_49 - .L_48)
	.align		4
.L_48:
        /*0118*/ 	.word	index@(_Z30kernelApplyConditionalOneModeQP7double2miiiPKiPKdS2_d)
        /*011c*/ 	.word	0x00000020


	//----- nvinfo : EIATTR_FRAME_SIZE
	.align		4
.L_49:
        /*0120*/ 	.byte	0x04, 0x11
        /*0122*/ 	.short	(.L_51 - .L_50)
	.align		4
.L_50:
        /*0124*/ 	.word	index@($_Z30kernelApplyConditionalOneModeQP7double2miiiPKiPKdS2_d$__internal_trig_reduction_slowpathd)
        /*0128*/ 	.word	0x00000028


	//----- nvinfo : EIATTR_FRAME_SIZE
	.align		4
.L_51:
        /*012c*/ 	.byte	0x04, 0x11
        /*012e*/ 	.short	(.L_53 - .L_52)
	.align		4
.L_52:
        /*0130*/ 	.word	index@(_Z30kernelApplyConditionalOneModeQP7double2miiiPKiPKdS2_d)
        /*0134*/ 	.word	0x00000028


	//----- nvinfo : EIATTR_REGCOUNT
	.align		4
.L_53:
        /*0138*/ 	.byte	0x04, 0x2f
        /*013a*/ 	.short	(.L_55 - .L_54)
	.align		4
.L_54:
        /*013c*/ 	.word	index@(_Z31kernalApplyConditionalOneModeQ2P7double2miiiPKiPKdS2_d)
        /*0140*/ 	.word	0x00000020


	//----- nvinfo : EIATTR_FRAME_SIZE
	.align		4
.L_55:
        /*0144*/ 	.byte	0x04, 0x11
        /*0146*/ 	.short	(.L_57 - .L_56)
	.align		4
.L_56:
        /*0148*/ 	.word	index@($_Z31kernalApplyConditionalOneModeQ2P7double2miiiPKiPKdS2_d$__internal_trig_reduction_slowpathd)
        /*014c*/ 	.word	0x00000028


	//----- nvinfo : EIATTR_FRAME_SIZE
	.align		4
.L_57:
        /*0150*/ 	.byte	0x04, 0x11
        /*0152*/ 	.short	(.L_59 - .L_58)
	.align		4
.L_58:
        /*0154*/ 	.word	index@(_Z31kernalApplyConditionalOneModeQ2P7double2miiiPKiPKdS2_d)
        /*0158*/ 	.word	0x00000028


	//----- nvinfo : EIATTR_REGCOUNT
	.align		4
.L_59:
        /*015c*/ 	.byte	0x04, 0x2f
        /*015e*/ 	.short	(.L_61 - .L_60)
	.align		4
.L_60:
        /*0160*/ 	.word	index@(_Z19kernelPauliRotationP7double2miiPKiS2_id)
        /*0164*/ 	.word	0x00000028


	//----- nvinfo : EIATTR_FRAME_SIZE
	.align		4
.L_61:
        /*0168*/ 	.byte	0x04, 0x11
        /*016a*/ 	.short	(.L_63 - .L_62)
	.align		4
.L_62:
        /*016c*/ 	.word	index@($_Z19kernelPauliRotationP7double2miiPKiS2_id$__internal_trig_reduction_slowpathd)
        /*0170*/ 	.word	0x00000028


	//----- nvinfo : EIATTR_FRAME_SIZE
	.align		4
.L_63:
        /*0174*/ 	.byte	0x04, 0x11
        /*0176*/ 	.short	(.L_65 - .L_64)
	.align		4
.L_64:
        /*0178*/ 	.word	index@($__internal_11_$__cuda_sm20_div_u64)
        /*017c*/ 	.word	0x00000028


	//----- nvinfo : EIATTR_FRAME_SIZE
	.align		4
.L_65:
        /*0180*/ 	.byte	0x04, 0x11
        /*0182*/ 	.short	(.L_67 - .L_66)
	.align		4
.L_66:
        /*0184*/ 	.word	index@(_Z19kernelPauliRotationP7double2miiPKiS2_id)
        /*0188*/ 	.word	0x00000028


	//----- nvinfo : EIATTR_REGCOUNT
	.align		4
.L_67:
        /*018c*/ 	.byte	0x04, 0x2f
        /*018e*/ 	.short	(.L_69 - .L_68)
	.align		4
.L_68:
        /*0190*/ 	.word	index@(_Z14kernelHadamardP7double2miiPKiS2_)
        /*0194*/ 	.word	0x0000001a


	//----- nvinfo : EIATTR_FRAME_SIZE
	.align		4
.L_69:
        /*0198*/ 	.byte	0x04, 0x11
        /*019a*/ 	.short	(.L_71 - .L_70)
	.align		4
.L_70:
        /*019c*/ 	.word	index@($__internal_10_$__cuda_sm20_div_u64)
        /*01a0*/ 	.word	0x00000000


	//----- nvinfo : EIATTR_FRAME_SIZE
	.align		4
.L_71:
        /*01a4*/ 	.byte	0x04, 0x11
        /*01a6*/ 	.short	(.L_73 - .L_72)
	.align		4
.L_72:
        /*01a8*/ 	.word	index@(_Z14kernelHadamardP7double2miiPKiS2_)
        /*01ac*/ 	.word	0x00000000


	//----- nvinfo : EIATTR_REGCOUNT
	.align		4
.L_73:
        /*01b0*/ 	.byte	0x04, 0x2f
        /*01b2*/ 	.short	(.L_75 - .L_74)
	.align		4
.L_74:
        /*01b4*/ 	.word	index@(_Z12kernelParityP7double2miPKiS2_)
        /*01b8*/ 	.word	0x00000010


	//----- nvinfo : EIATTR_FRAME_SIZE
	.align		4
.L_75:
        /*01bc*/ 	.byte	0x04, 0x11
        /*01be*/ 	.short	(.L_77 - .L_76)
	.align		4
.L_76:
        /*01c0*/ 	.word	index@(_Z12kernelParityP7double2miPKiS2_)
        /*01c4*/ 	.word	0x00000000


	//----- nvinfo : EIATTR_REGCOUNT
	.align		4
.L_77:
        /*01c8*/ 	.byte	0x04, 0x2f
        /*01ca*/ 	.short	(.L_79 - .L_78)
	.align		4
.L_78:
        /*01cc*/ 	.word	index@(_Z23kernelConditionalParityP7double2miiiPKiS2_)
        /*01d0*/ 	.word	0x00000012


	//----- nvinfo : EIATTR_FRAME_SIZE
	.align		4
.L_79:
        /*01d4*/ 	.byte	0x04, 0x11
        /*01d6*/ 	.short	(.L_81 - .L_80)
	.align		4
.L_80:
        /*01d8*/ 	.word	index@(_Z23kernelConditionalParityP7double2miiiPKiS2_)
        /*01dc*/ 	.word	0x00000000


	//----- nvinfo : EIATTR_REGCOUNT
	.align		4
.L_81:
        /*01e0*/ 	.byte	0x04, 0x2f
        /*01e2*/ 	.short	(.L_83 - .L_82)
	.align		4
.L_82:
        /*01e4*/ 	.word	index@(_Z19kernelSwapRegistersP7double2miiPKiS2_)
        /*01e8*/ 	.word	0x00000012


	//----- nvinfo : EIATTR_FRAME_SIZE
	.align		4
.L_83:
        /*01ec*/ 	.byte	0x04, 0x11
        /*01ee*/ 	.short	(.L_85 - .L_84)
	.align		4
.L_84:
        /*01f0*/ 	.word	index@(_Z19kernelSwapRegistersP7double2miiPKiS2_)
        /*01f4*/ 	.word	0x00000000


	//----- nvinfo : EIATTR_REGCOUNT
	.align		4
.L_85:
        /*01f8*/ 	.byte	0x04, 0x2f
        /*01fa*/ 	.short	(.L_87 - .L_86)
	.align		4
.L_86:
        /*01fc*/ 	.word	index@(_Z20kernelApplyOneModeQ2P7double2miPKiPKdS2_d)
        /*0200*/ 	.word	0x00000020


	//----- nvinfo : EIATTR_FRAME_SIZE
	.align		4
.L_87:
        /*0204*/ 	.byte	0x04, 0x11
        /*0206*/ 	.short	(.L_89 - .L_88)
	.align		4
.L_88:
        /*0208*/ 	.word	index@($_Z20kernelApplyOneModeQ2P7double2miPKiPKdS2_d$__internal_trig_reduction_slowpathd)
        /*020c*/ 	.word	0x00000028


	//----- nvinfo : EIATTR_FRAME_SIZE
	.align		4
.L_89:
        /*0210*/ 	.byte	0x04, 0x11
        /*0212*/ 	.short	(.L_91 - .L_90)
	.align		4
.L_90:
        /*0214*/ 	.word	index@(_Z20kernelApplyOneModeQ2P7double2miPKiPKdS2_d)
        /*0218*/ 	.word	0x00000028


	//----- nvinfo : EIATTR_REGCOUNT
	.align		4
.L_91:
        /*021c*/ 	.byte	0x04, 0x2f
        /*021e*/ 	.short	(.L_93 - .L_92)
	.align		4
.L_92:
        /*0220*/ 	.word	index@(_Z20kernelApplyOneModeQ3P7double2miPKiPKdS2_d)
        /*0224*/ 	.word	0x00000020


	//----- nvinfo : EIATTR_FRAME_SIZE
	.align		4
.L_93:
        /*0228*/ 	.byte	0x04, 0x11
        /*022a*/ 	.short	(.L_95 - .L_94)
	.align		4
.L_94:
        /*022c*/ 	.word	index@($_Z20kernelApplyOneModeQ3P7double2miPKiPKdS2_d$__internal_trig_reduction_slowpathd)
        /*0230*/ 	.word	0x00000028


	//----- nvinfo : EIATTR_FRAME_SIZE
	.align		4
.L_95:
        /*0234*/ 	.byte	0x04, 0x11
        /*0236*/ 	.short	(.L_97 - .L_96)
	.align		4
.L_96:
        /*0238*/ 	.word	index@(_Z20kernelApplyOneModeQ3P7double2miPKiPKdS2_d)
        /*023c*/ 	.word	0x00000028


	//----- nvinfo : EIATTR_REGCOUNT
	.align		4
.L_97:
        /*0240*/ 	.byte	0x04, 0x2f
        /*0242*/ 	.short	(.L_99 - .L_98)
	.align		4
.L_98:
        /*0244*/ 	.word	index@(_Z20kernelApplyTwoModeQQP7double2miiPKiPKdS2_d)
        /*0248*/ 	.word	0x00000020


	//----- nvinfo : EIATTR_FRAME_SIZE
	.align		4
.L_99:
        /*024c*/ 	.byte	0x04, 0x11
        /*024e*/ 	.short	(.L_101 - .L_100)
	.align		4
.L_100:
        /*0250*/ 	.word	index@($_Z20kernelApplyTwoModeQQP7double2miiPKiPKdS2_d$__internal_trig_reduction_slowpathd)
        /*0254*/ 	.word	0x00000028


	//----- nvinfo : EIATTR_FRAME_SIZE
	.align		4
.L_101:
        /*0258*/ 	.byte	0x04, 0x11
        /*025a*/ 	.short	(.L_103 - .L_102)
	.align		4
.L_102:
        /*025c*/ 	.word	index@(_Z20kernelApplyTwoModeQQP7double2miiPKiPKdS2_d)
        /*0260*/ 	.word	0x00000028


	//----- nvinfo : EIATTR_REGCOUNT
	.align		4
.L_103:
        /*0264*/ 	.byte	0x04, 0x2f
        /*0266*/ 	.short	(.L_105 - .L_104)
	.align		4
.L_104:
        /*0268*/ 	.word	index@(_Z31kernelApplyConditionalTwoModeQQP7double2miiiiPKiPKdS2_d)
        /*026c*/ 	.word	0x00000020


	//----- nvinfo : EIATTR_FRAME_SIZE
	.align		4
.L_105:
        /*0270*/ 	.byte	0x04, 0x11
        /*0272*/ 	.short	(.L_107 - .L_106)
	.align		4
.L_106:
        /*0274*/ 	.word	index@($_Z31kernelApplyConditionalTwoModeQQP7double2miiiiPKiPKdS2_d$__internal_trig_reduction_slowpathd)
        /*0278*/ 	.word	0x00000028


	//----- nvinfo : EIATTR_FRAME_SIZE
	.align		4
.L_107:
        /*027c*/ 	.byte	0x04, 0x11
        /*027e*/ 	.short	(.L_109 - .L_108)
	.align		4
.L_108:
        /*0280*/ 	.word	index@(_Z31kernelApplyConditionalTwoModeQQP7double2miiiiPKiPKdS2_d)
        /*0284*/ 	.word	0x00000028


	//----- nvinfo : EIATTR_REGCOUNT
	.align		4
.L_109:
        /*0288*/ 	.byte	0x04, 0x2f
        /*028a*/ 	.short	(.L_111 - .L_110)
	.align		4
.L_110:
        /*028c*/ 	.word	index@(_Z25kernelApplyScalarRegisterP7double2miPKid)
        /*0290*/ 	.word	0x0000000a


	//----- nvinfo : EIATTR_FRAME_SIZE
	.align		4
.L_111:
        /*0294*/ 	.byte	0x04, 0x11
        /*0296*/ 	.short	(.L_113 - .L_112)
	.align		4
.L_112:
        /*0298*/ 	.word	index@(_Z25kernelApplyScalarRegisterP7double2miPKid)
        /*029c*/ 	.word	0x00000000


	//----- nvinfo : EIATTR_REGCOUNT
	.align		4
.L_113:
        /*02a0*/ 	.byte	0x04, 0x2f
        /*02a2*/ 	.short	(.L_115 - .L_114)
	.align		4
.L_114:
        /*02a4*/ 	.word	index@(_Z30kernelComputeWignerSingleSlicePdPK7double2iPKiididdS4_S4_)
        /*02a8*/ 	.word	0x00000028


	//----- nvinfo : EIATTR_FRAME_SIZE
	.align		4
.L_115:
        /*02ac*/ 	.byte	0x04, 0x11
        /*02ae*/ 	.short	(.L_117 - .L_116)
	.align		4
.L_116:
        /*02b0*/ 	.word	index@($_Z30kernelComputeWignerSingleSlicePdPK7double2iPKiididdS4_S4_$__internal_trig_reduction_slowpathd)
        /*02b4*/ 	.word	0x00000028


	//----- nvinfo : EIATTR_FRAME_SIZE
	.align		4
.L_117:
        /*02b8*/ 	.byte	0x04, 0x11
        /*02ba*/ 	.short	(.L_119 - .L_118)
	.align		4
.L_118:
        /*02bc*/ 	.word	index@($__internal_9_$__cuda_sm20_div_rn_f64_full)
        /*02c0*/ 	.word	0x00000028


	//----- nvinfo : EIATTR_FRAME_SIZE
	.align		4
.L_119:
        /*02c4*/ 	.byte	0x04, 0x11
        /*02c6*/ 	.short	(.L_121 - .L_120)
	.align		4
.L_120:
        /*02c8*/ 	.word	index@(_Z30kernelComputeWignerSingleSlicePdPK7double2iPKiididdS4_S4_)
        /*02cc*/ 	.word	0x00000028


	//----- nvinfo : EIATTR_REGCOUNT
	.align		4
.L_121:
        /*02d0*/ 	.byte	0x04, 0x2f
        /*02d2*/ 	.short	(.L_123 - .L_122)
	.align		4
.L_122:
        /*02d4*/ 	.word	index@(_Z27kernelComputeWignerFullModePdPK7double2iididdiPKiS4_)
        /*02d8*/ 	.word	0x00000034


	//----- nvinfo : EIATTR_FRAME_SIZE
	.align		4
.L_123:
        /*02dc*/ 	.byte	0x04, 0x11
        /*02de*/ 	.short	(.L_125 - .L_124)
	.align		4
.L_124:
        /*02e0*/ 	.word	index@($_Z27kernelComputeWignerFullModePdPK7double2iididdiPKiS4_$__internal_trig_reduction_slowpathd)
        /*02e4*/ 	.word	0x00000028


	//----- nvinfo : EIATTR_FRAME_SIZE
	.align		4
.L_125:
        /*02e8*/ 	.byte	0x04, 0x11
        /*02ea*/ 	.short	(.L_127 - .L_126)
	.align		4
.L_126:
        /*02ec*/ 	.word	index@($__internal_8_$__cuda_sm20_rem_u64)
        /*02f0*/ 	.word	0x00000028


	//----- nvinfo : EIATTR_FRAME_SIZE
	.align		4
.L_127:
        /*02f4*/ 	.byte	0x04, 0x11
        /*02f6*/ 	.short	(.L_129 - .L_128)
	.align		4
.L_128:
        /*02f8*/ 	.word	index@($__internal_7_$__cuda_sm20_div_u64)
        /*02fc*/ 	.word	0x00000028


	//----- nvinfo : EIATTR_FRAME_SIZE
	.align		4
.L_129:
        /*0300*/ 	.byte	0x04, 0x11
        /*0302*/ 	.short	(.L_131 - .L_130)
	.align		4
.L_130:
        /*0304*/ 	.word	index@($__internal_6_$__cuda_sm20_div_rn_f64_full)
        /*0308*/ 	.word	0x00000028


	//----- nvinfo : EIATTR_FRAME_SIZE
	.align		4
.L_131:
        /*030c*/ 	.byte	0x04, 0x11
        /*030e*/ 	.short	(.L_133 - .L_132)
	.align		4
.L_132:
        /*0310*/ 	.word	index@(_Z27kernelComputeWignerFullModePdPK7double2iididdiPKiS4_)
        /*0314*/ 	.word	0x00000028


	//----- nvinfo : EIATTR_REGCOUNT
	.align		4
.L_133:
        /*0318*/ 	.byte	0x04, 0x2f
        /*031a*/ 	.short	(.L_135 - .L_134)
	.align		4
.L_134:
        /*031c*/ 	.word	index@(_Z28kernelComputeHusimiQFullModePdPK7double2ididiPKiS4_)
        /*0320*/ 	.word	0x00000030


	//----- nvinfo : EIATTR_FRAME_SIZE
	.align		4
.L_135:
        /*0324*/ 	.byte	0x04, 0x11
        /*0326*/ 	.short	(.L_137 - .L_136)
	.align		4
.L_136:
        /*0328*/ 	.word	index@($_Z28kernelComputeHusimiQFullModePdPK7double2ididiPKiS4_$__internal_trig_reduction_slowpathd)
        /*032c*/ 	.word	0x00000028


	//----- nvinfo : EIATTR_FRAME_SIZE
	.align		4
.L_137:
        /*0330*/ 	.byte	0x04, 0x11
        /*0332*/ 	.short	(.L_139 - .L_138)
	.align		4
.L_138:
        /*0334*/ 	.word	index@($__internal_5_$__cuda_sm20_dsqrt_rn_f64_mediumpath_v1)
        /*0338*/ 	.word	0x00000028


	//----- nvinfo : EIATTR_FRAME_SIZE
	.align		4
.L_139:
        /*033c*/ 	.byte	0x04, 0x11
        /*033e*/ 	.short	(.L_141 - .L_140)
	.align		4
.L_140:
        /*0340*/ 	.word	index@($__internal_4_$__cuda_sm20_div_rn_f64_full)
        /*0344*/ 	.word	0x00000028


	//----- nvinfo : EIATTR_FRAME_SIZE
	.align		4
.L_141:
        /*0348*/ 	.byte	0x04, 0x11
        /*034a*/ 	.short	(.L_143 - .L_142)
	.align		4
.L_142:
        /*034c*/ 	.word	index@(_Z28kernelComputeHusimiQFullModePdPK7double2ididiPKiS4_)
        /*0350*/ 	.word	0x00000028


	//----- nvinfo : EIATTR_REGCOUNT
	.align		4
.L_143:
        /*0354*/ 	.byte	0x04, 0x2f
        /*0356*/ 	.short	(.L_145 - .L_144)
	.align		4
.L_144:
        /*0358*/ 	.word	index@(_Z25kernelComputeJointMeasurePdPK7double2iimiPKiS4_)
        /*035c*/ 	.word	0x00000020


	//----- nvinfo : EIATTR_FRAME_SIZE
	.align		4
.L_145:
        /*0360*/ 	.byte	0x04, 0x11
        /*0362*/ 	.short	(.L_147 - .L_146)
	.align		4
.L_146:
        /*0364*/ 	.word	index@($__internal_3_$__cuda_sm20_rem_u64)
        /*0368*/ 	.word	0x00000000


	//----- nvinfo : EIATTR_FRAME_SIZE
	.align		4
.L_147:
        /*036c*/ 	.byte	0x04, 0x11
        /*036e*/ 	.short	(.L_149 - .L_148)
	.align		4
.L_148:
        /*0370*/ 	.word	index@($__internal_2_$__cuda_sm20_div_u64)
        /*0374*/ 	.word	0x00000000


	//----- nvinfo : EIATTR_FRAME_SIZE
	.align		4
.L_149:
        /*0378*/ 	.byte	0x04, 0x11
        /*037a*/ 	.short	(.L_151 - .L_150)
	.align		4
.L_150:
        /*037c*/ 	.word	index@(_Z25kernelComputeJointMeasurePdPK7double2iimiPKiS4_)
        /*0380*/ 	.word	0x00000000


	//----- nvinfo : EIATTR_REGCOUNT
	.align		4
.L_151:
        /*0384*/ 	.byte	0x04, 0x2f
        /*0386*/ 	.short	(.L_153 - .L_152)
	.align		4
.L_152:
        /*0388*/ 	.word	index@(_Z17kernelComputeNormPdPK7double2m)
        /*038c*/ 	.word	0x00000010


	//----- nvinfo : EIATTR_FRAME_SIZE
	.align		4
.L_153:
        /*0390*/ 	.byte	0x04, 0x11
        /*0392*/ 	.short	(.L_155 - .L_154)
	.align		4
.L_154:
        /*0394*/ 	.word	index@(_Z17kernelComputeNormPdPK7double2m)
        /*0398*/ 	.word	0x00000000


	//----- nvinfo : EIATTR_REGCOUNT
	.align		4
.L_155:
        /*039c*/ 	.byte	0x04, 0x2f
        /*039e*/ 	.short	(.L_157 - .L_156)
	.align		4
.L_156:
        /*03a0*/ 	.word	index@(_Z25kernelComputeInnerProductP7double2PKS_PS0_iPKiS5_m)
        /*03a4*/ 	.word	0x00000028


	//----- nvinfo : EIATTR_FRAME_SIZE
	.align		4
.L_157:
        /*03a8*/ 	.byte	0x04, 0x11
        /*03aa*/ 	.short	(.L_159 - .L_158)
	.align		4
.L_158:
        /*03ac*/ 	.word	index@(_Z25kernelComputeInnerProductP7double2PKS_PS0_iPKiS5_m)
        /*03b0*/ 	.word	0x00000000


	//----- nvinfo : EIATTR_REGCOUNT
	.align		4
.L_159:
        /*03b4*/ 	.byte	0x04, 0x2f
        /*03b6*/ 	.short	(.L_161 - .L_160)
	.align		4
.L_160:
        /*03b8*/ 	.word	index@(kernelComputeRegisterProbabilities)
        /*03bc*/ 	.word	0x00000018


	//----- nvinfo : EIATTR_FRAME_SIZE
	.align		4
.L_161:
        /*03c0*/ 	.byte	0x04, 0x11
        /*03c2*/ 	.short	(.L_163 - .L_162)
	.align		4
.L_162:
        /*03c4*/ 	.word	index@($__internal_1_$__cuda_sm20_rem_u64)
        /*03c8*/ 	.word	0x00000000


	//----- nvinfo : EIATTR_FRAME_SIZE
	.align		4
.L_163:
        /*03cc*/ 	.byte	0x04, 0x11
        /*03ce*/ 	.short	(.L_165 - .L_164)
	.align		4
.L_164:
        /*03d0*/ 	.word	index@($__internal_0_$__cuda_sm20_div_u64)
        /*03d4*/ 	.word	0x00000000


	//----- nvinfo : EIATTR_FRAME_SIZE
	.align		4
.L_165:
        /*03d8*/ 	.byte	0x04, 0x11
        /*03da*/ 	.short	(.L_167 - .L_166)
	.align		4
.L_166:
        /*03dc*/ 	.word	index@(kernelComputeRegisterProbabilities)
        /*03e0*/ 	.word	0x00000000


	//----- nvinfo : EIATTR_MIN_STACK_SIZE
	.align		4
.L_167:
        /*03e4*/ 	.byte	0x04, 0x12
        /*03e6*/ 	.short	(.L_169 - .L_168)
	.align		4
.L_168:
        /*03e8*/ 	.word	index@(kernelComputeRegisterProbabilities)
        /*03ec*/ 	.word	0x00000000


	//----- nvinfo : EIATTR_MIN_STACK_SIZE
	.align		4
.L_169:
        /*03f0*/ 	.byte	0x04, 0x12
        /*03f2*/ 	.short	(.L_171 - .L_170)
	.align		4
.L_170:
        /*03f4*/ 	.word	index@(_Z25kernelComputeInnerProductP7double2PKS_PS0_iPKiS5_m)
        /*03f8*/ 	.word	0x00000000


	//----- nvinfo : EIATTR_MIN_STACK_SIZE
	.align		4
.L_171:
        /*03fc*/ 	.byte	0x04, 0x12
        /*03fe*/ 	.short	(.L_173 - .L_172)
	.align		4
.L_172:
        /*0400*/ 	.word	index@(_Z17kernelComputeNormPdPK7double2m)
        /*0404*/ 	.word	0x00000000


	//----- nvinfo : EIATTR_MIN_STACK_SIZE
	.align		4
.L_173:
        /*0408*/ 	.byte	0x04, 0x12
        /*040a*/ 	.short	(.L_175 - .L_174)
	.align		4
.L_174:
        /*040c*/ 	.word	index@(_Z25kernelComputeJointMeasurePdPK7double2iimiPKiS4_)
        /*0410*/ 	.word	0x00000000


	//----- nvinfo : EIATTR_MIN_STACK_SIZE
	.align		4
.L_175:
        /*0414*/ 	.byte	0x04, 0x12
        /*0416*/ 	.short	(.L_177 - .L_176)
	.align		4
.L_176:
        /*0418*/ 	.word	index@(_Z28kernelComputeHusimiQFullModePdPK7double2ididiPKiS4_)
        /*041c*/ 	.word	0x00000028


	//----- nvinfo : EIATTR_MIN_STACK_SIZE
	.align		4
.L_177:
        /*0420*/ 	.byte	0x04, 0x12
        /*0422*/ 	.short	(.L_179 - .L_178)
	.align		4
.L_178:
        /*0424*/ 	.word	index@(_Z27kernelComputeWignerFullModePdPK7double2iididdiPKiS4_)
        /*0428*/ 	.word	0x00000028


	//----- nvinfo : EIATTR_MIN_STACK_SIZE
	.align		4
.L_179:
        /*042c*/ 	.byte	0x04, 0x12
        /*042e*/ 	.short	(.L_181 - .L_180)
	.align		4
.L_180:
        /*0430*/ 	.word	index@(_Z30kernelComputeWignerSingleSlicePdPK7double2iPKiididdS4_S4_)
        /*0434*/ 	.word	0x00000028


	//----- nvinfo : EIATTR_MIN_STACK_SIZE
	.align		4
.L_181:
        /*0438*/ 	.byte	0x04, 0x12
        /*043a*/ 	.short	(.L_183 - .L_182)
	.align		4
.L_182:
        /*043c*/ 	.word	index@(_Z25kernelApplyScalarRegisterP7double2miPKid)
        /*0440*/ 	.word	0x00000000


	//----- nvinfo : EIATTR_MIN_STACK_SIZE
	.align		4
.L_183:
        /*0444*/ 	.byte	0x04, 0x12
        /*0446*/ 	.short	(.L_185 - .L_184)
	.align		4
.L_184:
        /*0448*/ 	.word	index@(_Z31kernelApplyConditionalTwoModeQQP7double2miiiiPKiPKdS2_d)
        /*044c*/ 	.word	0x00000028


	//----- nvinfo : EIATTR_MIN_STACK_SIZE
	.align		4
.L_185:
        /*0450*/ 	.byte	0x04, 0x12
        /*0452*/ 	.short	(.L_187 - .L_186)
	.align		4
.L_186:
        /*0454*/ 	.word	index@(_Z20kernelApplyTwoModeQQP7double2miiPKiPKdS2_d)
        /*0458*/ 	.word	0x00000028


	//----- nvinfo : EIATTR_MIN_STACK_SIZE
	.align		4
.L_187:
        /*045c*/ 	.byte	0x04, 0x12
        /*045e*/ 	.short	(.L_189 - .L_188)
	.align		4
.L_188:
        /*0460*/ 	.word	index@(_Z20kernelApplyOneModeQ3P7double2miPKiPKdS2_d)
        /*0464*/ 	.word	0x00000028


	//----- nvinfo : EIATTR_MIN_STACK_SIZE
	.align		4
.L_189:
        /*0468*/ 	.byte	0x04, 0x12
        /*046a*/ 	.short	(.L_191 - .L_190)
	.align		4
.L_190:
        /*046c*/ 	.word	index@(_Z20kernelApplyOneModeQ2P7double2miPKiPKdS2_d)
        /*0470*/ 	.word	0x00000028


	//----- nvinfo : EIATTR_MIN_STACK_SIZE
	.align		4
.L_191:
        /*0474*/ 	.byte	0x04, 0x12
        /*0476*/ 	.short	(.L_193 - .L_192)
	.align		4
.L_192:
        /*0478*/ 	.word	index@(_Z19kernelSwapRegistersP7double2miiPKiS2_)
        /*047c*/ 	.word	0x00000000


	//----- nvinfo : EIATTR_MIN_STACK_SIZE
	.align		4
.L_193:
        /*0480*/ 	.byte	0x04, 0x12
        /*0482*/ 	.short	(.L_195 - .L_194)
	.align		4
.L_194:
        /*0484*/ 	.word	index@(_Z23kernelConditionalParityP7double2miiiPKiS2_)
        /*0488*/ 	.word	0x00000000


	//----- nvinfo : EIATTR_MIN_STACK_SIZE
	.align		4
.L_195:
        /*048c*/ 	.byte	0x04, 0x12
        /*048e*/ 	.short	(.L_197 - .L_196)
	.align		4
.L_196:
        /*0490*/ 	.word	index@(_Z12kernelParityP7double2miPKiS2_)
        /*0494*/ 	.word	0x00000000


	//----- nvinfo : EIATTR_MIN_STACK_SIZE
	.align		4
.L_197:
        /*0498*/ 	.byte	0x04, 0x12
        /*049a*/ 	.short	(.L_199 - .L_198)
	.align		4
.L_198:
        /*049c*/ 	.word	index@(_Z14kernelHadamardP7double2miiPKiS2_)
        /*04a0*/ 	.word	0x00000000


	//----- nvinfo : EIATTR_MIN_STACK_SIZE
	.align		4
.L_199:
        /*04a4*/ 	.byte	0x04, 0x12
        /*04a6*/ 	.short	(.L_201 - .L_200)
	.align		4
.L_200:
        /*04a8*/ 	.word	index@(_Z19kernelPauliRotationP7double2miiPKiS2_id)
        /*04ac*/ 	.word	0x00000028


	//----- nvinfo : EIATTR_MIN_STACK_SIZE
	.align		4
.L_201:
        /*04b0*/ 	.byte	0x04, 0x12
        /*04b2*/ 	.short	(.L_203 - .L_202)
	.align		4
.L_202:
        /*04b4*/ 	.word	index@(_Z31kernalApplyConditionalOneModeQ2P7double2miiiPKiPKdS2_d)
        /*04b8*/ 	.word	0x00000028


	//----- nvinfo : EIATTR_MIN_STACK_SIZE
	.align		4
.L_203:
        /*04bc*/ 	.byte	0x04, 0x12
        /*04be*/ 	.short	(.L_205 - .L_204)
	.align		4
.L_204:
        /*04c0*/ 	.word	index@(_Z30kernelApplyConditionalOneModeQP7double2miiiPKiPKdS2_d)
        /*04c4*/ 	.word	0x00000028


	//----- nvinfo : EIATTR_MIN_STACK_SIZE
	.align		4
.L_205:
        /*04c8*/ 	.byte	0x04, 0x12
        /*04ca*/ 	.short	(.L_207 - .L_206)
	.align		4
.L_206:
        /*04cc*/ 	.word	index@(_Z19kernelApplyOneModeQP7double2miPKiPKdS2_d)
        /*04d0*/ 	.word	0x00000028


	//----- nvinfo : EIATTR_MIN_STACK_SIZE
	.align		4
.L_207:
        /*04d4*/ 	.byte	0x04, 0x12
        /*04d6*/ 	.short	(.L_209 - .L_208)
	.align		4
.L_208:
        /*04d8*/ 	.word	index@(_Z23kernelNormalizeRegisterP7double2id)
        /*04dc*/ 	.word	0x00000000


	//----- nvinfo : EIATTR_MIN_STACK_SIZE
	.align		4
.L_209:
        /*04e0*/ 	.byte	0x04, 0x12
        /*04e2*/ 	.short	(.L_211 - .L_210)
	.align		4
.L_210:
        /*04e4*/ 	.word	index@(_Z25kernelComputeRegisterNormPdPK7double2i)
        /*04e8*/ 	.word	0x00000000


	//----- nvinfo : EIATTR_MIN_STACK_SIZE
	.align		4
.L_211:
        /*04ec*/ 	.byte	0x04, 0x12
        /*04ee*/ 	.short	(.L_213 - .L_212)
	.align		4
.L_212:
        /*04f0*/ 	.word	index@(_Z12kernelSetCatP7double2idPKS_S2_i)
        /*04f4*/ 	.word	0x00000028


	//----- nvinfo : EIATTR_MIN_STACK_SIZE
	.align		4
.L_213:
        /*04f8*/ 	.byte	0x04, 0x12
        /*04fa*/ 	.short	(.L_215 - .L_214)
	.align		4
.L_214:
        /*04fc*/ 	.word	index@(_Z14kernelSetFocksP7double2idPKS_i)
        /*0500*/ 	.word	0x00000000


	//----- nvinfo : EIATTR_MIN_STACK_SIZE
	.align		4
.L_215:
        /*0504*/ 	.byte	0x04, 0x12
        /*0506*/ 	.short	(.L_217 - .L_216)
	.align		4
.L_216:
        /*0508*/ 	.word	index@(_Z13kernelSetFockP7double2idi)
        /*050c*/ 	.word	0x00000000


	//----- nvinfo : EIATTR_MIN_STACK_SIZE
	.align		4
.L_217:
        /*0510*/ 	.byte	0x04, 0x12
        /*0512*/ 	.short	(.L_219 - .L_218)
	.align		4
.L_218:
        /*0514*/ 	.word	index@(_Z17kernelSetCoherentP7double2iddd)
        /*0518*/ 	.word	0x00000028
.L_219:


//--------------------- .nv.compat                --------------------------
	.section	.nv.compat,"",@"SHT_CUDA_COMPAT_INFO"
	.align	4
        /*0000*/ 	.byte	0x02, 0x09, 0x00, 0x00, 0x02, 0x02, 0x01, 0x00, 0x02, 0x05, 0x05, 0x00, 0x03, 0x07, 0x01, 0x01
        /*0010*/ 	.byte	0x02, 0x03, 0x00, 0x00, 0x02, 0x06, 0x01, 0x00, 0x04, 0x0b, 0x08, 0x00, 0x01, 0x00, 0x00, 0x00
        /*0020*/ 	.byte	0x00, 0x00, 0x00, 0x00


//--------------------- .nv.info.kernelComputeRegisterProbabilities --------------------------
	.section	.nv.info.kernelComputeRegisterProbabilities,"",@"SHT_CUDA_INFO"
	.sectionflags	@""
	.align	4


	//----- nvinfo : EIATTR_CUDA_API_VERSION
	.align		4
        /*0000*/ 	.byte	0x04, 0x37
        /*0002*/ 	.short	(.L_221 - .L_220)
.L_220:
        /*0004*/ 	.word	0x00000082


	//----- nvinfo : EIATTR_KPARAM_INFO
	.align		4
.L_221:
        /*0008*/ 	.byte	0x04, 0x17
        /*000a*/ 	.short	(.L_223 - .L_222)
.L_222:
        /*000c*/ 	.word	0x00000000
        /*0010*/ 	.short	0x0005
        /*0012*/ 	.short	0x0020
        /*0014*/ 	.byte	0x00, 0xf5, 0x21, 0x00


	//----- nvinfo : EIATTR_KPARAM_INFO
	.align		4
.L_223:
        /*0018*/ 	.byte	0x04, 0x17
        /*001a*/ 	.short	(.L_225 - .L_224)
.L_224:
        /*001c*/ 	.word	0x00000000
        /*0020*/ 	.short	0x0004
        /*0022*/ 	.short	0x0018
        /*0024*/ 	.byte	0x00, 0xf5, 0x21, 0x00


	//----- nvinfo : EIATTR_KPARAM_INFO
	.align		4
.L_225:
        /*0028*/ 	.byte	0x04, 0x17
        /*002a*/ 	.short	(.L_227 - .L_226)
.L_226:
        /*002c*/ 	.word	0x00000000
        /*0030*/ 	.short	0x0003
        /*0032*/ 	.short	0x0014
        /*0034*/ 	.byte	0x00, 0xf0, 0x11, 0x00


	//----- nvinfo : EIATTR_KPARAM_INFO
	.align		4
.L_227:
        /*0038*/ 	.byte	0x04, 0x17
        /*003a*/ 	.short	(.L_229 - .L_228)
.L_228:
        /*003c*/ 	.word	0x00000000
        /*0040*/ 	.short	0x0002
        /*0042*/ 	.short	0x0010
        /*0044*/ 	.byte	0x00, 0xf0, 0x11, 0x00


	//----- nvinfo : EIATTR_KPARAM_INFO
	.align		4
.L_229:
        /*0048*/ 	.byte	0x04, 0x17
        /*004a*/ 	.short	(.L_231 - .L_230)
.L_230:
        /*004c*/ 	.word	0x00000000
        /*0050*/ 	.short	0x0001
        /*0052*/ 	.short	0x0008
        /*0054*/ 	.byte	0x00, 0xf5, 0x21, 0x00


	//----- nvinfo : EIATTR_KPARAM_INFO
	.align		4
.L_231:
        /*0058*/ 	.byte	0x04, 0x17
        /*005a*/ 	.short	(.L_233 - .L_232)
.L_232:
        /*005c*/ 	.word	0x00000000
        /*0060*/ 	.short	0x0000
        /*0062*/ 	.short	0x0000
        /*0064*/ 	.byte	0x00, 0xf5, 0x21, 0x00


	//----- nvinfo : EIATTR_SPARSE_MMA_MASK
	.align		4
.L_233:
        /*0068*/ 	.byte	0x03, 0x50
        /*006a*/ 	.short	0x0000


	//----- nvinfo : EIATTR_MAXREG_COUNT
	.align		4
        /*006c*/ 	.byte	0x03, 0x1b
        /*006e*/ 	.short	0x00ff


	//----- nvinfo : EIATTR_MERCURY_ISA_VERSION
	.align		4
        /*0070*/ 	.byte	0x03, 0x5f
        /*0072*/ 	.short	0x0101


	//----- nvinfo : EIATTR_VRC_CTA_INIT_COUNT
	.align		4
        /*0074*/ 	.byte	0x02, 0x4a
	.zero		1
	.zero		1


	//----- nvinfo : EIATTR_EXIT_INSTR_OFFSETS
	.align		4
        /*0078*/ 	.byte	0x04, 0x1c
        /*007a*/ 	.short	(.L_235 - .L_234)


	//   ....[0]....
.L_234:
        /*007c*/ 	.word	0x00000120


	//   ....[1]....
        /*0080*/ 	.word	0x00004300


	//----- nvinfo : EIATTR_CRS_STACK_SIZE
	.align		4
.L_235:
        /*0084*/ 	.byte	0x04, 0x1e
        /*0086*/ 	.short	(.L_237 - .L_236)
.L_236:
        /*0088*/ 	.word	0x00000000


	//----- nvinfo : EIATTR_CBANK_PARAM_SIZE
	.align		4
.L_237:
        /*008c*/ 	.byte	0x03, 0x19
        /*008e*/ 	.short	0x0028


	//----- nvinfo : EIATTR_PARAM_CBANK
	.align		4
        /*0090*/ 	.byte	0x04, 0x0a
        /*0092*/ 	.short	(.L_239 - .L_238)
	.align		4
.L_238:
        /*0094*/ 	.word	index@(.nv.constant0.kernelComputeRegisterProbabilities)
        /*0098*/ 	.short	0x0380
        /*009a*/ 	.short	0x0028


	//----- nvinfo : EIATTR_SW_WAR
	.align		4
.L_239:
        /*009c*/ 	.byte	0x04, 0x36
        /*009e*/ 	.short	(.L_241 - .L_240)
.L_240:
        /*00a0*/ 	.word	0x00000008
.L_241:


//--------------------- .nv.info._Z25kernelComputeInnerProductP7double2PKS_PS0_iPKiS5_m --------------------------
	.section	.nv.info._Z25kernelComputeInnerProductP7double2PKS_PS0_iPKiS5_m,"",@"SHT_CUDA_INFO"
	.sectionflags	@""
	.align	4


	//----- nvinfo : EIATTR_CUDA_API_VERSION
	.align		4
        /*0000*/ 	.byte	0x04, 0x37
        /*0002*/ 	.short	(.L_243 - .L_242)
.L_242:
        /*0004*/ 	.word	0x00000082


	//----- nvinfo : EIATTR_KPARAM_INFO
	.align		4
.L_243:
        /*0008*/ 	.byte	0x04, 0x17
        /*000a*/ 	.short	(.L_245 - .L_244)
.L_244:
        /*000c*/ 	.word	0x00000000
        /*0010*/ 	.short	0x0006
        /*0012*/ 	.short	0x0030
        /*0014*/ 	.byte	0x00, 0xf0, 0x21, 0x00


	//----- nvinfo : EIATTR_KPARAM_INFO
	.align		4
.L_245:
        /*0018*/ 	.byte	0x04, 0x17
        /*001a*/ 	.short	(.L_247 - .L_246)
.L_246:
        /*001c*/ 	.word	0x00000000
        /*0020*/ 	.short	0x0005
        /*0022*/ 	.short	0x0028
        /*0024*/ 	.byte	0x00, 0xf5, 0x21, 0x00


	//----- nvinfo : EIATTR_KPARAM_INFO
	.align		4
.L_247:
        /*0028*/ 	.byte	0x04, 0x17
        /*002a*/ 	.short	(.L_249 - .L_248)
.L_248:
        /*002c*/ 	.word	0x00000000
        /*0030*/ 	.short	0x0004
        /*0032*/ 	.short	0x0020
        /*0034*/ 	.byte	0x00, 0xf5, 0x21, 0x00


	//----- nvinfo : EIATTR_KPARAM_INFO
	.align		4
.L_249:
        /*0038*/ 	.byte	0x04, 0x17
        /*003a*/ 	.short	(.L_251 - .L_250)
.L_250:
        /*003c*/ 	.word	0x00000000
        /*0040*/ 	.short	0x0003
        /*0042*/ 	.short	0x0018
        /*0044*/ 	.byte	0x00, 0xf0, 0x11, 0x00


	//----- nvinfo : EIATTR_KPARAM_INFO
	.align		4
.L_251:
        /*0048*/ 	.byte	0x04, 0x17
        /*004a*/ 	.short	(.L_253 - .L_252)
.L_252:
        /*004c*/ 	.word	0x00000000
        /*0050*/ 	.short	0x0002
        /*0052*/ 	.short	0x0010
        /*0054*/ 	.byte	0x00, 0xf5, 0x21, 0x00


	//----- nvinfo : EIATTR_KPARAM_INFO
	.align		4
.L_253:
        /*0058*/ 	.byte	0x04, 0x17
        /*005a*/ 	.short	(.L_255 - .L_254)
.L_254:
        /*005c*/ 	.word	0x00000000
        /*0060*/ 	.short	0x0001
        /*0062*/ 	.short	0x0008
        /*0064*/ 	.byte	0x00, 0xf5, 0x21, 0x00


	//----- nvinfo : EIATTR_KPARAM_INFO
	.align		4
.L_255:
        /*0068*/ 	.byte	0x04, 0x17
        /*006a*/ 	.short	(.L_257 - .L_256)
.L_256:
        /*006c*/ 	.word	0x00000000
        /*0070*/ 	.short	0x0000
        /*0072*/ 	.short	0x0000
        /*0074*/ 	.byte	0x00, 0xf5, 0x21, 0x00


	//----- nvinfo : EIATTR_SPARSE_MMA_MASK
	.align		4
.L_257:
        /*0078*/ 	.byte	0x03, 0x50
        /*007a*/ 	.short	0x0000


	//----- nvinfo : EIATTR_MAXREG_COUNT
	.align		4
        /*007c*/ 	.byte	0x03, 0x1b
        /*007e*/ 	.short	0x00ff


	//----- nvinfo : EIATTR_NUM_BARRIERS
	.align		4
        /*0080*/ 	.byte	0x02, 0x4c
        /*0082*/ 	.byte	0x01
	.zero		1


	//----- nvinfo : EIATTR_MERCURY_ISA_VERSION
	.align		4
        /*0084*/ 	.byte	0x03, 0x5f
        /*0086*/ 	.short	0x0101


	//----- nvinfo : EIATTR_VRC_CTA_INIT_COUNT
	.align		4
        /*0088*/ 	.byte	0x02, 0x4a
	.zero		1
	.zero		1


	//----- nvinfo : EIATTR_EXIT_INSTR_OFFSETS
	.align		4
        /*008c*/ 	.byte	0x04, 0x1c
        /*008e*/ 	.short	(.L_259 - .L_258)


	//   ....[0]....
.L_258:
        /*0090*/ 	.word	0x000016d0


	//   ....[1]....
        /*0094*/ 	.word	0x00001750


	//----- nvinfo : EIATTR_CRS_STACK_SIZE
	.align		4
.L_259:
        /*0098*/ 	.byte	0x04, 0x1e
        /*009a*/ 	.short	(.L_261 - .L_260)
.L_260:
        /*009c*/ 	.word	0x00000000


	//----- nvinfo : EIATTR_CBANK_PARAM_SIZE
	.align		4
.L_261:
        /*00a0*/ 	.byte	0x03, 0x19
        /*00a2*/ 	.short	0x0038


	//----- nvinfo : EIATTR_PARAM_CBANK
	.align		4
        /*00a4*/ 	.byte	0x04, 0x0a
        /*00a6*/ 	.short	(.L_263 - .L_262)
	.align		4
.L_262:
        /*00a8*/ 	.word	index@(.nv.constant0._Z25kernelComputeInnerProductP7double2PKS_PS0_iPKiS5_m)
        /*00ac*/ 	.short	0x0380
        /*00ae*/ 	.short	0x0038


	//----- nvinfo : EIATTR_SW_WAR
	.align		4
.L_263:
        /*00b0*/ 	.byte	0x04, 0x36
        /*00b2*/ 	.short	(.L_265 - .L_264)
.L_264:
        /*00b4*/ 	.word	0x00000008
.L_265:


//--------------------- .nv.info._Z17kernelComputeNormPdPK7double2m --------------------------
	.section	.nv.info._Z17kernelComputeNormPdPK7double2m,"",@"SHT_CUDA_INFO"
	.sectionflags	@""
	.align	4


	//----- nvinfo : EIATTR_CUDA_API_VERSION
	.align		4
        /*0000*/ 	.byte	0x04, 0x37
        /*0002*/ 	.short	(.L_267 - .L_266)
.L_266:
        /*0004*/ 	.word	0x00000082


	//----- nvinfo : EIATTR_KPARAM_INFO
	.align		4
.L_267:
        /*0008*/ 	.byte	0x04, 0x17
        /*000a*/ 	.short	(.L_269 - .L_268)
.L_268:
        /*000c*/ 	.word	0x00000000
        /*0010*/ 	.short	0x0002
        /*0012*/ 	.short	0x0010
        /*0014*/ 	.byte	0x00, 0xf0, 0x21, 0x00


	//----- nvinfo : EIATTR_KPARAM_INFO
	.align		4
.L_269:
        /*0018*/ 	.byte	0x04, 0x17
        /*001a*/ 	.short	(.L_271 - .L_270)
.L_270:
        /*001c*/ 	.word	0x00000000
        /*0020*/ 	.short	0x0001
        /*0022*/ 	.short	0x0008
        /*0024*/ 	.byte	0x00, 0xf5, 0x21, 0x00


	//----- nvinfo : EIATTR_KPARAM_INFO
	.align		4
.L_271:
        /*0028*/ 	.byte	0x04, 0x17
        /*002a*/ 	.short	(.L_273 - .L_272)
.L_272:
        /*002c*/ 	.word	0x00000000
        /*0030*/ 	.short	0x0000
        /*0032*/ 	.short	0x0000
        /*0034*/ 	.byte	0x00, 0xf5, 0x21, 0x00


	//----- nvinfo : EIATTR_SPARSE_MMA_MASK
	.align		4
.L_273:
        /*0038*/ 	.byte	0x03, 0x50
        /*003a*/ 	.short	0x0000


	//----- nvinfo : EIATTR_MAXREG_COUNT
	.align		4
        /*003c*/ 	.byte	0x03, 0x1b
        /*003e*/ 	.short	0x00ff


	//----- nvinfo : EIATTR_NUM_BARRIERS
	.align		4
        /*0040*/ 	.byte	0x02, 0x4c
        /*0042*/ 	.byte	0x01
	.zero		1


	//----- nvinfo : EIATTR_MERCURY_ISA_VERSION
	.align		4
        /*0044*/ 	.byte	0x03, 0x5f
        /*0046*/ 	.short	0x0101


	//----- nvinfo : EIATTR_VRC_CTA_INIT_COUNT
	.align		4
        /*0048*/ 	.byte	0x02, 0x4a
	.zero		1
	.zero		1


	//----- nvinfo : EIATTR_EXIT_INSTR_OFFSETS
	.align		4
        /*004c*/ 	.byte	0x04, 0x1c
        /*004e*/ 	.short	(.L_275 - .L_274)


	//   ....[0]....
.L_274:
        /*0050*/ 	.word	0x00000330


	//   ....[1]....
        /*0054*/ 	.word	0x000003b0


	//----- nvinfo : EIATTR_CRS_STACK_SIZE
	.align		4
.L_275:
        /*0058*/ 	.byte	0x04, 0x1e
        /*005a*/ 	.short	(.L_277 - .L_276)
.L_276:
        /*005c*/ 	.word	0x00000000


	//----- nvinfo : EIATTR_CBANK_PARAM_SIZE
	.align		4
.L_277:
        /*0060*/ 	.byte	0x03, 0x19
        /*0062*/ 	.short	0x0018


	//----- nvinfo : EIATTR_PARAM_CBANK
	.align		4
        /*0064*/ 	.byte	0x04, 0x0a
        /*0066*/ 	.short	(.L_279 - .L_278)
	.align		4
.L_278:
        /*0068*/ 	.word	index@(.nv.constant0._Z17kernelComputeNormPdPK7double2m)
        /*006c*/ 	.short	0x0380
        /*006e*/ 	.short	0x0018


	//----- nvinfo : EIATTR_SW_WAR
	.align		4
.L_279:
        /*0070*/ 	.byte	0x04, 0x36
        /*0072*/ 	.short	(.L_281 - .L_280)
.L_280:
        /*0074*/ 	.word	0x00000008
.L_281:


//--------------------- .nv.info._Z25kernelComputeJointMeasurePdPK7double2iimiPKiS4_ --------------------------
	.section	.nv.info._Z25kernelComputeJointMeasurePdPK7double2iimiPKiS4_,"",@"SHT_CUDA_INFO"
	.sectionflags	@""
	.align	4


	//----- nvinfo : EIATTR_CUDA_API_VERSION
	.align		4
        /*0000*/ 	.byte	0x04, 0x37
        /*0002*/ 	.short	(.L_283 - .L_282)
.L_282:
        /*0004*/ 	.word	0x00000082


	//----- nvinfo : EIATTR_KPARAM_INFO
	.align		4
.L_283:
        /*0008*/ 	.byte	0x04, 0x17
        /*000a*/ 	.short	(.L_285 - .L_284)
.L_284:
        /*000c*/ 	.word	0x00000000
        /*0010*/ 	.short	0x0007
        /*0012*/ 	.short	0x0030
        /*0014*/ 	.byte	0x00, 0xf5, 0x21, 0x00


	//----- nvinfo : EIATTR_KPARAM_INFO
	.align		4
.L_285:
        /*0018*/ 	.byte	0x04, 0x17
        /*001a*/ 	.short	(.L_287 - .L_286)
.L_286:
        /*001c*/ 	.word	0x00000000
        /*0020*/ 	.short	0x0006
        /*0022*/ 	.short	0x0028
        /*0024*/ 	.byte	0x00, 0xf5, 0x21, 0x00


	//----- nvinfo : EIATTR_KPARAM_INFO
	.align		4
.L_287:
        /*0028*/ 	.byte	0x04, 0x17
        /*002a*/ 	.short	(.L_289 - .L_288)
.L_288:
        /*002c*/ 	.word	0x00000000
        /*0030*/ 	.short	0x0005
        /*0032*/ 	.short	0x0020
        /*0034*/ 	.byte	0x00, 0xf0, 0x11, 0x00


	//----- nvinfo : EIATTR_KPARAM_INFO
	.align		4
.L_289:
        /*0038*/ 	.byte	0x04, 0x17
        /*003a*/ 	.short	(.L_291 - .L_290)
.L_290:
        /*003c*/ 	.word	0x00000000
        /*0040*/ 	.short	0x0004
        /*0042*/ 	.short	0x0018
        /*0044*/ 	.byte	0x00, 0xf0, 0x21, 0x00


	//----- nvinfo : EIATTR_KPARAM_INFO
	.align		4
.L_291:
        /*0048*/ 	.byte	0x04, 0x17
        /*004a*/ 	.short	(.L_293 - .L_292)
.L_292:
        /*004c*/ 	.word	0x00000000
        /*0050*/ 	.short	0x0003
        /*0052*/ 	.short	0x0014
        /*0054*/ 	.byte	0x00, 0xf0, 0x11, 0x00


	//----- nvinfo : EIATTR_KPARAM_INFO
	.align		4
.L_293:
        /*0058*/ 	.byte	0x04, 0x17
        /*005a*/ 	.short	(.L_295 - .L_294)
.L_294:
        /*005c*/ 	.word	0x00000000
        /*0060*/ 	.short	0x0002
        /*0062*/ 	.short	0x0010
        /*0064*/ 	.byte	0x00, 0xf0, 0x11, 0x00


	//----- nvinfo : EIATTR_KPARAM_INFO
	.align		4
.L_295:
        /*0068*/ 	.byte	0x04, 0x17
        /*006a*/ 	.short	(.L_297 - .L_296)
.L_296:
        /*006c*/ 	.word	0x00000000
        /*0070*/ 	.short	0x0001
        /*0072*/ 	.short	0x0008
        /*0074*/ 	.byte	0x00, 0xf5, 0x21, 0x00


	//----- nvinfo : EIATTR_KPARAM_INFO
	.align		4
.L_297:
        /*0078*/ 	.byte	0x04, 0x17
        /*007a*/ 	.short	(.L_299 - .L_298)
.L_298:
        /*007c*/ 	.word	0x00000000
        /*0080*/ 	.short	0x0000
        /*0082*/ 	.short	0x0000
        /*0084*/ 	.byte	0x00, 0xf5, 0x21, 0x00


	//----- nvinfo : EIATTR_SPARSE_MMA_MASK
	.align		4
.L_299:
        /*0088*/ 	.byte	0x03, 0x50
        /*008a*/ 	.short	0x0000


	//----- nvinfo : EIATTR_MAXREG_COUNT
	.align		4
        /*008c*/ 	.byte	0x03, 0x1b
        /*008e*/ 	.short	0x00ff


	//----- nvinfo : EIATTR_MERCURY_ISA_VERSION
	.align		4
        /*0090*/ 	.byte	0x03, 0x5f
        /*0092*/ 	.short	0x0101


	//----- nvinfo : EIATTR_VRC_CTA_INIT_COUNT
	.align		4
        /*0094*/ 	.byte	0x02, 0x4a
	.zero		1
	.zero		1


	//----- nvinfo : EIATTR_EXIT_INSTR_OFFSETS
	.align		4
        /*0098*/ 	.byte	0x04, 0x1c
        /*009a*/ 	.short	(.L_301 - .L_300)


	//   ....[0]....
.L_300:
        /*009c*/ 	.word	0x00000140


	//   ....[1]....
        /*00a0*/ 	.word	0x000027c0


	//----- nvinfo : EIATTR_CRS_STACK_SIZE
	.align		4
.L_301:
        /*00a4*/ 	.byte	0x04, 0x1e
        /*00a6*/ 	.short	(.L_303 - .L_302)
.L_302:
        /*00a8*/ 	.word	0x00000000


	//----- nvinfo : EIATTR_CBANK_PARAM_SIZE
	.align		4
.L_303:
        /*00ac*/ 	.byte	0x03, 0x19
        /*00ae*/ 	.short	0x0038


	//----- nvinfo : EIATTR_PARAM_CBANK
	.align		4
        /*00b0*/ 	.byte	0x04, 0x0a
        /*00b2*/ 	.short	(.L_305 - .L_304)
	.align		4
.L_304:
        /*00b4*/ 	.word	index@(.nv.constant0._Z25kernelComputeJointMeasurePdPK7double2iimiPKiS4_)
        /*00b8*/ 	.short	0x0380
        /*00ba*/ 	.short	0x0038


	//----- nvinfo : EIATTR_SW_WAR
	.align		4
.L_305:
        /*00bc*/ 	.byte	0x04, 0x36
        /*00be*/ 	.short	(.L_307 - .L_306)
.L_306:
        /*00c0*/ 	.word	0x00000008
.L_307:


//--------------------- .nv.info._Z28kernelComputeHusimiQFullModePdPK7double2ididiPKiS4_ --------------------------
	.section	.nv.info._Z28kernelComputeHusimiQFullModePdPK7double2ididiPKiS4_,"",@"SHT_CUDA_INFO"
	.sectionflags	@""
	.align	4


	//----- nvinfo : EIATTR_CUDA_API_VERSION
	.align		4
        /*0000*/ 	.byte	0x04, 0x37
        /*0002*/ 	.short	(.L_309 - .L_308)
.L_308:
        /*0004*/ 	.word	0x00000082


	//----- nvinfo : EIATTR_KPARAM_INFO
	.align		4
.L_309:
        /*0008*/ 	.byte	0x04, 0x17
        /*000a*/ 	.short	(.L_311 - .L_310)
.L_310:
        /*000c*/ 	.word	0x00000000
        /*0010*/ 	.short	0x0008
        /*0012*/ 	.short	0x0040
        /*0014*/ 	.byte	0x00, 0xf5, 0x21, 0x00


	//----- nvinfo : EIATTR_KPARAM_INFO
	.align		4
.L_311:
        /*0018*/ 	.byte	0x04, 0x17
        /*001a*/ 	.short	(.L_313 - .L_312)
.L_312:
        /*001c*/ 	.word	0x00000000
        /*0020*/ 	.short	0x0007
        /*0022*/ 	.short	0x0038
        /*0024*/ 	.byte	0x00, 0xf5, 0x21, 0x00


	//----- nvinfo : EIATTR_KPARAM_INFO
	.align		4
.L_313:
        /*0028*/ 	.byte	0x04, 0x17
        /*002a*/ 	.short	(.L_315 - .L_314)
.L_314:
        /*002c*/ 	.word	0x00000000
        /*0030*/ 	.short	0x0006
        /*0032*/ 	.short	0x0030
        /*0034*/ 	.byte	0x00, 0xf0, 0x11, 0x00


	//----- nvinfo : EIATTR_KPARAM_INFO
	.align		4
.L_315:
        /*0038*/ 	.byte	0x04, 0x17
        /*003a*/ 	.short	(.L_317 - .L_316)
.L_316:
        /*003c*/ 	.word	0x00000000
        /*0040*/ 	.short	0x0005
        /*0042*/ 	.short	0x0028
        /*0044*/ 	.byte	0x00, 0xf0, 0x21, 0x00


	//----- nvinfo : EIATTR_KPARAM_INFO
	.align		4
.L_317:
        /*0048*/ 	.byte	0x04, 0x17
        /*004a*/ 	.short	(.L_319 - .L_318)
.L_318:
        /*004c*/ 	.word	0x00000000
        /*0050*/ 	.short	0x0004
        /*0052*/ 	.short	0x0020
        /*0054*/ 	.byte	0x00, 0xf0, 0x11, 0x00


	//----- nvinfo : EIATTR_KPARAM_INFO
	.align		4
.L_319:
        /*0058*/ 	.byte	0x04, 0x17
        /*005a*/ 	.short	(.L_321 - .L_320)
.L_320:
        /*005c*/ 	.word	0x00000000
        /*0060*/ 	.short	0x0003
        /*0062*/ 	.short	0x0018
        /*0064*/ 	.byte	0x00, 0xf0, 0x21, 0x00


	//----- nvinfo : EIATTR_KPARAM_INFO
	.align		4
.L_321:
        /*0068*/ 	.byte	0x04, 0x17
        /*006a*/ 	.short	(.L_323 - .L_322)
.L_322:
        /*006c*/ 	.word	0x00000000
        /*0070*/ 	.short	0x0002
        /*0072*/ 	.short	0x0010
        /*0074*/ 	.byte	0x00, 0xf0, 0x11, 0x00


	//----- nvinfo : EIATTR_KPARAM_INFO
	.align		4
.L_323:
        /*0078*/ 	.byte	0x04, 0x17
        /*007a*/ 	.short	(.L_325 - .L_324)
.L_324:
        /*007c*/ 	.word	0x00000000
        /*0080*/ 	.short	0x0001
        /*0082*/ 	.short	0x0008
        /*0084*/ 	.byte	0x00, 0xf5, 0x21, 0x00


	//----- nvinfo : EIATTR_KPARAM_INFO
	.align		4
.L_325:
        /*0088*/ 	.byte	0x04, 0x17
        /*008a*/ 	.short	(.L_327 - .L_326)
.L_326:
        /*008c*/ 	.word	0x00000000
        /*0090*/ 	.short	0x0000
        /*0092*/ 	.short	0x0000
        /*0094*/ 	.byte	0x00, 0xf5, 0x21, 0x00


	//----- nvinfo : EIATTR_SPARSE_MMA_MASK
	.align		4
.L_327:
        /*0098*/ 	.byte	0x03, 0x50
        /*009a*/ 	.short	0x0000


	//----- nvinfo : EIATTR_MAXREG_COUNT
	.align		4
        /*009c*/ 	.byte	0x03, 0x1b
        /*009e*/ 	.short	0x00ff


	//----- nvinfo : EIATTR_MERCURY_ISA_VERSION
	.align		4
        /*00a0*/ 	.byte	0x03, 0x5f
        /*00a2*/ 	.short	0x0101


	//----- nvinfo : EIATTR_VRC_CTA_INIT_COUNT
	.align		4
        /*00a4*/ 	.byte	0x02, 0x4a
	.zero		1
	.zero		1


	//----- nvinfo : EIATTR_EXIT_INSTR_OFFSETS
	.align		4
        /*00a8*/ 	.byte	0x04, 0x1c
        /*00aa*/ 	.short	(.L_329 - .L_328)


	//   ....[0]....
.L_328:
        /*00ac*/ 	.word	0x00000090


	//   ....[1]....
        /*00b0*/ 	.word	0x00001750


	//----- nvinfo : EIATTR_CRS_STACK_SIZE
	.align		4
.L_329:
        /*00b4*/ 	.byte	0x04, 0x1e
        /*00b6*/ 	.short	(.L_331 - .L_330)
.L_330:
        /*00b8*/ 	.word	0x00000000


	//----- nvinfo : EIATTR_CBANK_PARAM_SIZE
	.align		4
.L_331:
        /*00bc*/ 	.byte	0x03, 0x19
        /*00be*/ 	.short	0x0048


	//----- nvinfo : EIATTR_PARAM_CBANK
	.align		4
        /*00c0*/ 	.byte	0x04, 0x0a
        /*00c2*/ 	.short	(.L_333 - .L_332)
	.align		4
.L_332:
        /*00c4*/ 	.word	index@(.nv.constant0._Z28kernelComputeHusimiQFullModePdPK7double2ididiPKiS4_)
        /*00c8*/ 	.short	0x0380
        /*00ca*/ 	.short	0x0048


	//----- nvinfo : EIATTR_SW_WAR
	.align		4
.L_333:
        /*00cc*/ 	.byte	0x04, 0x36
        /*00ce*/ 	.short	(.L_335 - .L_334)
.L_334:
        /*00d0*/ 	.word	0x00000008
.L_335:


//--------------------- .nv.info._Z27kernelComputeWignerFullModePdPK7double2iididdiPKiS4_ --------------------------
	.section	.nv.info._Z27kernelComputeWignerFullModePdPK7double2iididdiPKiS4_,"",@"SHT_CUDA_INFO"
	.sectionflags	@""
	.align	4


	//----- nvinfo : EIATTR_CUDA_API_VERSION
	.align		4
        /*0000*/ 	.byte	0x04, 0x37
        /*0002*/ 	.short	(.L_337 - .L_336)
.L_336:
        /*0004*/ 	.word	0x00000082


	//----- nvinfo : EIATTR_KPARAM_INFO
	.align		4
.L_337:
        /*0008*/ 	.byte	0x04, 0x17
        /*000a*/ 	.short	(.L_339 - .L_338)
.L_338:
        /*000c*/ 	.word	0x00000000
        /*0010*/ 	.short	0x000a
        /*0012*/ 	.short	0x0048
        /*0014*/ 	.byte	0x00, 0xf5, 0x21, 0x00


	//----- nvinfo : EIATTR_KPARAM_INFO
	.align		4
.L_339:
        /*0018*/ 	.byte	0x04, 0x17
        /*001a*/ 	.short	(.L_341 - .L_340)
.L_340:
        /*001c*/ 	.word	0x00000000
        /*0020*/ 	.short	0x0009
        /*0022*/ 	.short	0x0040
        /*0024*/ 	.byte	0x00, 0xf5, 0x21, 0x00


	//----- nvinfo : EIATTR_KPARAM_INFO
	.align		4
.L_341:
        /*0028*/ 	.byte	0x04, 0x17
        /*002a*/ 	.short	(.L_343 - .L_342)
.L_342:
        /*002c*/ 	.word	0x00000000
        /*0030*/ 	.short	0x0008
        /*0032*/ 	.short	0x0038
        /*0034*/ 	.byte	0x00, 0xf0, 0x11, 0x00


	//----- nvinfo : EIATTR_KPARAM_INFO
	.align		4
.L_343:
        /*0038*/ 	.byte	0x04, 0x17
        /*003a*/ 	.short	(.L_345 - .L_344)
.L_344:
        /*003c*/ 	.word	0x00000000
        /*0040*/ 	.short	0x0007
        /*0042*/ 	.short	0x0030
        /*0044*/ 	.byte	0x00, 0xf0, 0x21, 0x00


	//----- nvinfo : EIATTR_KPARAM_INFO
	.align		4
.L_345:
        /*0048*/ 	.byte	0x04, 0x17
        /*004a*/ 	.short	(.L_347 - .L_346)
.L_346:
        /*004c*/ 	.word	0x00000000
        /*0050*/ 	.short	0x0006
        /*0052*/ 	.short	0x0028
        /*0054*/ 	.byte	0x00, 0xf0, 0x21, 0x00


	//----- nvinfo : EIATTR_KPARAM_INFO
	.align		4
.L_347:
        /*0058*/ 	.byte	0x04, 0x17
        /*005a*/ 	.short	(.L_349 - .L_348)
.L_348:
        /*005c*/ 	.word	0x00000000
        /*0060*/ 	.short	0x0005
        /*0062*/ 	.short	0x0020
        /*0064*/ 	.byte	0x00, 0xf0, 0x11, 0x00


	//----- nvinfo : EIATTR_KPARAM_INFO
	.align		4
.L_349:
        /*0068*/ 	.byte	0x04, 0x17
        /*006a*/ 	.short	(.L_351 - .L_350)
.L_350:
        /*006c*/ 	.word	0x00000000
        /*0070*/ 	.short	0x0004
        /*0072*/ 	.short	0x0018
        /*0074*/ 	.byte	0x00, 0xf0, 0x21, 0x00


	//----- nvinfo : EIATTR_KPARAM_INFO
	.align		4
.L_351:
        /*0078*/ 	.byte	0x04, 0x17
        /*007a*/ 	.short	(.L_353 - .L_352)
.L_352:
        /*007c*/ 	.word	0x00000000
        /*0080*/ 	.short	0x0003
        /*0082*/ 	.short	0x0014
        /*0084*/ 	.byte	0x00, 0xf0, 0x11, 0x00


	//----- nvinfo : EIATTR_KPARAM_INFO
	.align		4
.L_353:
        /*0088*/ 	.byte	0x04, 0x17
        /*008a*/ 	.short	(.L_355 - .L_354)
.L_354:
        /*008c*/ 	.word	0x00000000
        /*0090*/ 	.short	0x0002
        /*0092*/ 	.short	0x0010
        /*0094*/ 	.byte	0x00, 0xf0, 0x11, 0x00


	//----- nvinfo : EIATTR_KPARAM_INFO
	.align		4
.L_355:
        /*0098*/ 	.byte	0x04, 0x17
        /*009a*/ 	.short	(.L_357 - .L_356)
.L_356:
        /*009c*/ 	.word	0x00000000
        /*00a0*/ 	.short	0x0001
        /*00a2*/ 	.short	0x0008
        /*00a4*/ 	.byte	0x00, 0xf5, 0x21, 0x00


	//----- nvinfo : EIATTR_KPARAM_INFO
	.align		4
.L_357:
        /*00a8*/ 	.byte	0x04, 0x17
        /*00aa*/ 	.short	(.L_359 - .L_358)
.L_358:
        /*00ac*/ 	.word	0x00000000
        /*00b0*/ 	.short	0x0000
        /*00b2*/ 	.short	0x0000
        /*00b4*/ 	.byte	0x00, 0xf5, 0x21, 0x00


	//----- nvinfo : EIATTR_SPARSE_MMA_MASK
	.align		4
.L_359:
        /*00b8*/ 	.byte	0x03, 0x50
        /*00ba*/ 	.short	0x0000


	//----- nvinfo : EIATTR_MAXREG_COUNT
	.align		4
        /*00bc*/ 	.byte	0x03, 0x1b
        /*00be*/ 	.short	0x00ff


	//----- nvinfo : EIATTR_MERCURY_ISA_VERSION
	.align		4
        /*00c0*/ 	.byte	0x03, 0x5f
        /*00c2*/ 	.short	0x0101


	//----- nvinfo : EIATTR_VRC_CTA_INIT_COUNT
	.align		4
        /*00c4*/ 	.byte	0x02, 0x4a
	.zero		1
	.zero		1


	//----- nvinfo : EIATTR_EXIT_INSTR_OFFSETS
	.align		4
        /*00c8*/ 	.byte	0x04, 0x1c
        /*00ca*/ 	.short	(.L_361 - .L_360)


	//   ....[0]....
.L_360:
        /*00cc*/ 	.word	0x000004c0


	//   ....[1]....
        /*00d0*/ 	.word	0x000017c0


	//   ....[2]....
        /*00d4*/ 	.word	0x000061d0


	//   ....[3]....
        /*00d8*/ 	.word	0x000063f0


	//   ....[4]....
        /*00dc*/ 	.word	0x000065e0


	//----- nvinfo : EIATTR_CRS_STACK_SIZE
	.align		4
.L_361:
        /*00e0*/ 	.byte	0x04, 0x1e
        /*00e2*/ 	.short	(.L_363 - .L_362)
.L_362:
        /*00e4*/ 	.word	0x00000000


	//----- nvinfo : EIATTR_CBANK_PARAM_SIZE
	.align		4
.L_363:
        /*00e8*/ 	.byte	0x03, 0x19
        /*00ea*/ 	.short	0x0050


	//----- nvinfo : EIATTR_PARAM_CBANK
	.align		4
        /*00ec*/ 	.byte	0x04, 0x0a
        /*00ee*/ 	.short	(.L_365 - .L_364)
	.align		4
.L_364:
        /*00f0*/ 	.word	index@(.nv.constant0._Z27kernelComputeWignerFullModePdPK7double2iididdiPKiS4_)
        /*00f4*/ 	.short	0x0380
        /*00f6*/ 	.short	0x0050


	//----- nvinfo : EIATTR_SW_WAR
	.align		4
.L_365:
        /*00f8*/ 	.byte	0x04, 0x36
        /*00fa*/ 	.short	(.L_367 - .L_366)
.L_366:
        /*00fc*/ 	.word	0x00000008
.L_367:


//--------------------- .nv.info._Z30kernelComputeWignerSingleSlicePdPK7double2iPKiididdS4_S4_ --------------------------
	.section	.nv.info._Z30kernelComputeWignerSingleSlicePdPK7double2iPKiididdS4_S4_,"",@"SHT_CUDA_INFO"
	.sectionflags	@""
	.align	4


	//----- nvinfo : EIATTR_CUDA_API_VERSION
	.align		4
        /*0000*/ 	.byte	0x04, 0x37
        /*0002*/ 	.short	(.L_369 - .L_368)
.L_368:
        /*0004*/ 	.word	0x00000082


	//----- nvinfo : EIATTR_KPARAM_INFO
	.align		4
.L_369:
        /*0008*/ 	.byte	0x04, 0x17
        /*000a*/ 	.short	(.L_371 - .L_370)
.L_370:
        /*000c*/ 	.word	0x00000000
        /*0010*/ 	.short	0x000a
        /*0012*/ 	.short	0x0050
        /*0014*/ 	.byte	0x00, 0xf5, 0x21, 0x00


	//----- nvinfo : EIATTR_KPARAM_INFO
	.align		4
.L_371:
        /*0018*/ 	.byte	0x04, 0x17
        /*001a*/ 	.short	(.L_373 - .L_372)
.L_372:
        /*001c*/ 	.word	0x00000000
        /*0020*/ 	.short	0x0009
        /*0022*/ 	.short	0x0048
        /*0024*/ 	.byte	0x00, 0xf5, 0x21, 0x00


	//----- nvinfo : EIATTR_KPARAM_INFO
	.align		4
.L_373:
        /*0028*/ 	.byte	0x04, 0x17
        /*002a*/ 	.short	(.L_375 - .L_374)
.L_374:
        /*002c*/ 	.word	0x00000000
        /*0030*/ 	.short	0x0008
        /*0032*/ 	.short	0x0040
        /*0034*/ 	.byte	0x00, 0xf0, 0x21, 0x00


	//----- nvinfo : EIATTR_KPARAM_INFO
	.align		4
.L_375:
        /*0038*/ 	.byte	0x04, 0x17
        /*003a*/ 	.short	(.L_377 - .L_376)
.L_376:
        /*003c*/ 	.word	0x00000000
        /*0040*/ 	.short	0x0007
        /*0042*/ 	.short	0x0038
        /*0044*/ 	.byte	0x00, 0xf0, 0x21, 0x00


	//----- nvinfo : EIATTR_KPARAM_INFO
	.align		4
.L_377:
        /*0048*/ 	.byte	0x04, 0x17
        /*004a*/ 	.short	(.L_379 - .L_378)
.L_378:
        /*004c*/ 	.word	0x00000000
        /*0050*/ 	.short	0x0006
        /*0052*/ 	.short	0x0030
        /*0054*/ 	.byte	0x00, 0xf0, 0x11, 0x00


	//----- nvinfo : EIATTR_KPARAM_INFO
	.align		4
.L_379:
        /*0058*/ 	.byte	0x04, 0x17
        /*005a*/ 	.short	(.L_381 - .L_380)
.L_380:
        /*005c*/ 	.word	0x00000000
        /*0060*/ 	.short	0x0005
        /*0062*/ 	.short	0x0028
        /*0064*/ 	.byte	0x00, 0xf0, 0x21, 0x00


	//----- nvinfo : EIATTR_KPARAM_INFO
	.align		4
.L_381:
        /*0068*/ 	.byte	0x04, 0x17
        /*006a*/ 	.short	(.L_383 - .L_382)
.L_382:
        /*006c*/ 	.word	0x00000000
        /*0070*/ 	.short	0x0004
        /*0072*/ 	.short	0x0020
        /*0074*/ 	.byte	0x00, 0xf0, 0x11, 0x00


	//----- nvinfo : EIATTR_KPARAM_INFO
	.align		4
.L_383:
        /*0078*/ 	.byte	0x04, 0x17
        /*007a*/ 	.short	(.L_385 - .L_384)
.L_384:
        /*007c*/ 	.word	0x00000000
        /*0080*/ 	.short	0x0003
        /*0082*/ 	.short	0x0018
        /*0084*/ 	.byte	0x00, 0xf5, 0x21, 0x00


	//----- nvinfo : EIATTR_KPARAM_INFO
	.align		4
.L_385:
        /*0088*/ 	.byte	0x04, 0x17
        /*008a*/ 	.short	(.L_387 - .L_386)
.L_386:
        /*008c*/ 	.word	0x00000000
        /*0090*/ 	.short	0x0002
        /*0092*/ 	.short	0x0010
        /*0094*/ 	.byte	0x00, 0xf0, 0x11, 0x00


	//----- nvinfo : EIATTR_KPARAM_INFO
	.align		4
.L_387:
        /*0098*/ 	.byte	0x04, 0x17
        /*009a*/ 	.short	(.L_389 - .L_388)
.L_388:
        /*009c*/ 	.word	0x00000000
        /*00a0*/ 	.short	0x0001
        /*00a2*/ 	.short	0x0008
        /*00a4*/ 	.byte	0x00, 0xf5, 0x21, 0x00


	//----- nvinfo : EIATTR_KPARAM_INFO
	.align		4
.L_389:
        /*00a8*/ 	.byte	0x04, 0x17
        /*00aa*/ 	.short	(.L_391 - .L_390)
.L_390:
        /*00ac*/ 	.word	0x00000000
        /*00b0*/ 	.short	0x0000
        /*00b2*/ 	.short	0x0000
        /*00b4*/ 	.byte	0x00, 0xf5, 0x21, 0x00


	//----- nvinfo : EIATTR_SPARSE_MMA_MASK
	.align		4
.L_391:
        /*00b8*/ 	.byte	0x03, 0x50
        /*00ba*/ 	.short	0x0000


	//----- nvinfo : EIATTR_MAXREG_COUNT
	.align		4
        /*00bc*/ 	.byte	0x03, 0x1b
        /*00be*/ 	.short	0x00ff


	//----- nvinfo : EIATTR_MERCURY_ISA_VERSION
	.align		4
        /*00c0*/ 	.byte	0x03, 0x5f
        /*00c2*/ 	.short	0x0101


	//----- nvinfo : EIATTR_VRC_CTA_INIT_COUNT
	.align		4
        /*00c4*/ 	.byte	0x02, 0x4a
	.zero		1
	.zero		1


	//----- nvinfo : EIATTR_EXIT_INSTR_OFFSETS
	.align		4
        /*00c8*/ 	.byte	0x04, 0x1c
        /*00ca*/ 	.short	(.L_393 - .L_392)


	//   ....[0]....
.L_392:
        /*00cc*/ 	.word	0x00000090


	//   ....[1]....
        /*00d0*/ 	.word	0x000016d0


	//----- nvinfo : EIATTR_CRS_STACK_SIZE
	.align		4
.L_393:
        /*00d4*/ 	.byte	0x04, 0x1e
        /*00d6*/ 	.short	(.L_395 - .L_394)
.L_394:
        /*00d8*/ 	.word	0x00000000


	//----- nvinfo : EIATTR_CBANK_PARAM_SIZE
	.align		4
.L_395:
        /*00dc*/ 	.byte	0x03, 0x19
        /*00de*/ 	.short	0x0058


	//----- nvinfo : EIATTR_PARAM_CBANK
	.align		4
        /*00e0*/ 	.byte	0x04, 0x0a
        /*00e2*/ 	.short	(.L_397 - .L_396)
	.align		4
.L_396:
        /*00e4*/ 	.word	index@(.nv.constant0._Z30kernelComputeWignerSingleSlicePdPK7double2iPKiididdS4_S4_)
        /*00e8*/ 	.short	0x0380
        /*00ea*/ 	.short	0x0058


	//----- nvinfo : EIATTR_SW_WAR
	.align		4
.L_397:
        /*00ec*/ 	.byte	0x04, 0x36
        /*00ee*/ 	.short	(.L_399 - .L_398)
.L_398:
        /*00f0*/ 	.word	0x00000008
.L_399:


//--------------------- .nv.info._Z25kernelApplyScalarRegisterP7double2miPKid --------------------------
	.section	.nv.info._Z25kernelApplyScalarRegisterP7double2miPKid,"",@"SHT_CUDA_INFO"
	.sectionflags	@""
	.align	4


	//----- nvinfo : EIATTR_CUDA_API_VERSION
	.align		4
        /*0000*/ 	.byte	0x04, 0x37
        /*0002*/ 	.short	(.L_401 - .L_400)
.L_400:
        /*0004*/ 	.word	0x00000082


	//----- nvinfo : EIATTR_KPARAM_INFO
	.align		4
.L_401:
        /*0008*/ 	.byte	0x04, 0x17
        /*000a*/ 	.short	(.L_403 - .L_402)
.L_402:
        /*000c*/ 	.word	0x00000000
        /*0010*/ 	.short	0x0004
        /*0012*/ 	.short	0x0020
        /*0014*/ 	.byte	0x00, 0xf0, 0x21, 0x00


	//----- nvinfo : EIATTR_KPARAM_INFO
	.align		4
.L_403:
        /*0018*/ 	.byte	0x04, 0x17
        /*001a*/ 	.short	(.L_405 - .L_404)
.L_404:
        /*001c*/ 	.word	0x00000000
        /*0020*/ 	.short	0x0003
        /*0022*/ 	.short	0x0018
        /*0024*/ 	.byte	0x00, 0xf5, 0x21, 0x00


	//----- nvinfo : EIATTR_KPARAM_INFO
	.align		4
.L_405:
        /*0028*/ 	.byte	0x04, 0x17
        /*002a*/ 	.short	(.L_407 - .L_406)
.L_406:
        /*002c*/ 	.word	0x00000000
        /*0030*/ 	.short	0x0002
        /*0032*/ 	.short	0x0010
        /*0034*/ 	.byte	0x00, 0xf0, 0x11, 0x00


	//----- nvinfo : EIATTR_KPARAM_INFO
	.align		4
.L_407:
        /*0038*/ 	.byte	0x04, 0x17
        /*003a*/ 	.short	(.L_409 - .L_408)
.L_408:
        /*003c*/ 	.word	0x00000000
        /*0040*/ 	.short	0x0001
        /*0042*/ 	.short	0x0008
        /*0044*/ 	.byte	0x00, 0xf0, 0x21, 0x00


	//----- nvinfo : EIATTR_KPARAM_INFO
	.align		4
.L_409:
        /*0048*/ 	.byte	0x04, 0x17
        /*004a*/ 	.short	(.L_411 - .L_410)
.L_410:
        /*004c*/ 	.word	0x00000000
        /*0050*/ 	.short	0x0000
        /*0052*/ 	.short	0x0000
        /*0054*/ 	.byte	0x00, 0xf5, 0x21, 0x00


	//----- nvinfo : EIATTR_SPARSE_MMA_MASK
	.align		4
.L_411:
        /*0058*/ 	.byte	0x03, 0x50
        /*005a*/ 	.short	0x0000


	//----- nvinfo : EIATTR_MAXREG_COUNT
	.align		4
        /*005c*/ 	.byte	0x03, 0x1b
        /*005e*/ 	.short	0x00ff


	//----- nvinfo : EIATTR_MERCURY_ISA_VERSION
	.align		4
        /*0060*/ 	.byte	0x03, 0x5f
        /*0062*/ 	.short	0x0101


	//----- nvinfo : EIATTR_VRC_CTA_INIT_COUNT
	.align		4
        /*0064*/ 	.byte	0x02, 0x4a
	.zero		1
	.zero		1


	//----- nvinfo : EIATTR_EXIT_INSTR_OFFSETS
	.align		4
        /*0068*/ 	.byte	0x04, 0x1c
        /*006a*/ 	.short	(.L_413 - .L_412)


	//   ....[0]....
.L_412:
        /*006c*/ 	.word	0x00000080


	//   ....[1]....
        /*0070*/ 	.word	0x00000120


	//----- nvinfo : EIATTR_CBANK_PARAM_SIZE
	.align		4
.L_413:
        /*0074*/ 	.byte	0x03, 0x19
        /*0076*/ 	.short	0x0028


	//----- nvinfo : EIATTR_PARAM_CBANK
	.align		4
        /*0078*/ 	.byte	0x04, 0x0a
        /*007a*/ 	.short	(.L_415 - .L_414)
	.align		4
.L_414:
        /*007c*/ 	.word	index@(.nv.constant0._Z25kernelApplyScalarRegisterP7double2miPKid)
        /*0080*/ 	.short	0x0380
        /*0082*/ 	.short	0x0028


	//----- nvinfo : EIATTR_SW_WAR
	.align		4
.L_415:
        /*0084*/ 	.byte	0x04, 0x36
        /*0086*/ 	.short	(.L_417 - .L_416)
.L_416:
        /*0088*/ 	.word	0x00000008
.L_417:


//--------------------- .nv.info._Z31kernelApplyConditionalTwoModeQQP7double2miiiiPKiPKdS2_d --------------------------
	.section	.nv.info._Z31kernelApplyConditionalTwoModeQQP7double2miiiiPKiPKdS2_d,"",@"SHT_CUDA_INFO"
	.sectionflags	@""
	.align	4


	//----- nvinfo : EIATTR_CUDA_API_VERSION
	.align		4
        /*0000*/ 	.byte	0x04, 0x37
        /*0002*/ 	.short	(.L_419 - .L_418)
.L_418:
        /*0004*/ 	.word	0x00000082


	//----- nvinfo : EIATTR_KPARAM_INFO
	.align		4
.L_419:
        /*0008*/ 	.byte	0x04, 0x17
        /*000a*/ 	.short	(.L_421 - .L_420)
.L_420:
        /*000c*/ 	.word	0x00000000
        /*0010*/ 	.short	0x0009
        /*0012*/ 	.short	0x0038
        /*0014*/ 	.byte	0x00, 0xf0, 0x21, 0x00


	//----- nvinfo : EIATTR_KPARAM_INFO
	.align		4
.L_421:
        /*0018*/ 	.byte	0x04, 0x17
        /*001a*/ 	.short	(.L_423 - .L_422)
.L_422:
        /*001c*/ 	.word	0x00000000
        /*0020*/ 	.short	0x0008
        /*0022*/ 	.short	0x0030
        /*0024*/ 	.byte	0x00, 0xf5, 0x21, 0x00


	//----- nvinfo : EIATTR_KPARAM_INFO
	.align		4
.L_423:
        /*0028*/ 	.byte	0x04, 0x17
        /*002a*/ 	.short	(.L_425 - .L_424)
.L_424:
        /*002c*/ 	.word	0x00000000
        /*0030*/ 	.short	0x0007
        /*0032*/ 	.short	0x0028
        /*0034*/ 	.byte	0x00, 0xf5, 0x21, 0x00


	//----- nvinfo : EIATTR_KPARAM_INFO
	.align		4
.L_425:
        /*0038*/ 	.byte	0x04, 0x17
        /*003a*/ 	.short	(.L_427 - .L_426)
.L_426:
        /*003c*/ 	.word	0x00000000
        /*0040*/ 	.short	0x0006
        /*0042*/ 	.short	0x0020
        /*0044*/ 	.byte	0x00, 0xf5, 0x21, 0x00


	//----- nvinfo : EIATTR_KPARAM_INFO
	.align		4
.L_427:
        /*0048*/ 	.byte	0x04, 0x17
        /*004a*/ 	.short	(.L_429 - .L_428)
.L_428:
        /*004c*/ 	.word	0x00000000
        /*0050*/ 	.short	0x0005
        /*0052*/ 	.short	0x001c
        /*0054*/ 	.byte	0x00, 0xf0, 0x11, 0x00


	//----- nvinfo : EIATTR_KPARAM_INFO
	.align		4
.L_429:
        /*0058*/ 	.byte	0x04, 0x17
        /*005a*/ 	.short	(.L_431 - .L_430)
.L_430:
        /*005c*/ 	.word	0x00000000
        /*0060*/ 	.short	0x0004
        /*0062*/ 	.short	0x0018
        /*0064*/ 	.byte	0x00, 0xf0, 0x11, 0x00


	//----- nvinfo : EIATTR_KPARAM_INFO
	.align		4
.L_431:
        /*0068*/ 	.byte	0x04, 0x17
        /*006a*/ 	.short	(.L_433 - .L_432)
.L_432:
        /*006c*/ 	.word	0x00000000
        /*0070*/ 	.short	0x0003
        /*0072*/ 	.short	0x0014
        /*0074*/ 	.byte	0x00, 0xf0, 0x11, 0x00


	//----- nvinfo : EIATTR_KPARAM_INFO
	.align		4
.L_433:
        /*0078*/ 	.byte	0x04, 0x17
        /*007a*/ 	.short	(.L_435 - .L_434)
.L_434:
        /*007c*/ 	.word	0x00000000
        /*0080*/ 	.short	0x0002
        /*0082*/ 	.short	0x0010
        /*0084*/ 	.byte	0x00, 0xf0, 0x11, 0x00


	//----- nvinfo : EIATTR_KPARAM_INFO
	.align		4
.L_435:
        /*0088*/ 	.byte	0x04, 0x17
        /*008a*/ 	.short	(.L_437 - .L_436)
.L_436:
        /*008c*/ 	.word	0x00000000
        /*0090*/ 	.short	0x0001
        /*0092*/ 	.short	0x0008
        /*0094*/ 	.byte	0x00, 0xf0, 0x21, 0x00


	//----- nvinfo : EIATTR_KPARAM_INFO
	.align		4
.L_437:
        /*0098*/ 	.byte	0x04, 0x17
        /*009a*/ 	.short	(.L_439 - .L_438)
.L_438:
        /*009c*/ 	.word	0x00000000
        /*00a0*/ 	.short	0x0000
        /*00a2*/ 	.short	0x0000
        /*00a4*/ 	.byte	0x00, 0xf5, 0x21, 0x00


	//----- nvinfo : EIATTR_SPARSE_MMA_MASK
	.align		4
.L_439:
        /*00a8*/ 	.byte	0x03, 0x50
        /*00aa*/ 	.short	0x0000


	//----- nvinfo : EIATTR_MAXREG_COUNT
	.align		4
        /*00ac*/ 	.byte	0x03, 0x1b
        /*00ae*/ 	.short	0x00ff


	//----- nvinfo : EIATTR_MERCURY_ISA_VERSION
	.align		4
        /*00b0*/ 	.byte	0x03, 0x5f
        /*00b2*/ 	.short	0x0101


	//----- nvinfo : EIATTR_VRC_CTA_INIT_COUNT
	.align		4
        /*00b4*/ 	.byte	0x02, 0x4a
	.zero		1
	.zero		1


	//----- nvinfo : EIATTR_EXIT_INSTR_OFFSETS
	.align		4
        /*00b8*/ 	.byte	0x04, 0x1c
        /*00ba*/ 	.short	(.L_441 - .L_440)


	//   ....[0]....
.L_440:
        /*00bc*/ 	.word	0x00000090


	//   ....[1]....
        /*00c0*/ 	.word	0x00000bd0


	//   ....[2]....
        /*00c4*/ 	.word	0x000013a0


	//----- nvinfo : EIATTR_CRS_STACK_SIZE
	.align		4
.L_441:
        /*00c8*/ 	.byte	0x04, 0x1e
        /*00ca*/ 	.short	(.L_443 - .L_442)
.L_442:
        /*00cc*/ 	.word	0x00000000


	//----- nvinfo : EIATTR_CBANK_PARAM_SIZE
	.align		4
.L_443:
        /*00d0*/ 	.byte	0x03, 0x19
        /*00d2*/ 	.short	0x0040


	//----- nvinfo : EIATTR_PARAM_CBANK
	.align		4
        /*00d4*/ 	.byte	0x04, 0x0a
        /*00d6*/ 	.short	(.L_445 - .L_444)
	.align		4
.L_444:
        /*00d8*/ 	.word	index@(.nv.constant0._Z31kernelApplyConditionalTwoModeQQP7double2miiiiPKiPKdS2_d)
        /*00dc*/ 	.short	0x0380
        /*00de*/ 	.short	0x0040


	//----- nvinfo : EIATTR_SW_WAR
	.align		4
.L_445:
        /*00e0*/ 	.byte	0x04, 0x36
        /*00e2*/ 	.short	(.L_447 - .L_446)
.L_446:
        /*00e4*/ 	.word	0x00000008
.L_447:


//--------------------- .nv.info._Z20kernelApplyTwoModeQQP7double2miiPKiPKdS2_d --------------------------
	.section	.nv.info._Z20kernelApplyTwoModeQQP7double2miiPKiPKdS2_d,"",@"SHT_CUDA_INFO"
	.sectionflags	@""
	.align	4


	//----- nvinfo : EIATTR_CUDA_API_VERSION
	.align		4
        /*0000*/ 	.byte	0x04, 0x37
        /*0002*/ 	.short	(.L_449 - .L_448)
.L_448:
        /*0004*/ 	.word	0x00000082


	//----- nvinfo : EIATTR_KPARAM_INFO
	.align		4
.L_449:
        /*0008*/ 	.byte	0x04, 0x17
        /*000a*/ 	.short	(.L_451 - .L_450)
.L_450:
        /*000c*/ 	.word	0x00000000
        /*0010*/ 	.short	0x0007
        /*0012*/ 	.short	0x0030
        /*0014*/ 	.byte	0x00, 0xf0, 0x21, 0x00


	//----- nvinfo : EIATTR_KPARAM_INFO
	.align		4
.L_451:
        /*0018*/ 	.byte	0x04, 0x17
        /*001a*/ 	.short	(.L_453 - .L_452)
.L_452:
        /*001c*/ 	.word	0x00000000
        /*0020*/ 	.short	0x0006
        /*0022*/ 	.short	0x0028
        /*0024*/ 	.byte	0x00, 0xf5, 0x21, 0x00


	//----- nvinfo : EIATTR_KPARAM_INFO
	.align		4
.L_453:
        /*0028*/ 	.byte	0x04, 0x17
        /*002a*/ 	.short	(.L_455 - .L_454)
.L_454:
        /*002c*/ 	.word	0x00000000
        /*0030*/ 	.short	0x0005
        /*0032*/ 	.short	0x0020
        /*0034*/ 	.byte	0x00, 0xf5, 0x21, 0x00


	//----- nvinfo : EIATTR_KPARAM_INFO
	.align		4
.L_455:
        /*0038*/ 	.byte	0x04, 0x17
        /*003a*/ 	.short	(.L_457 - .L_456)
.L_456:
        /*003c*/ 	.word	0x00000000
        /*0040*/ 	.short	0x0004
        /*0042*/ 	.short	0x0018
        /*0044*/ 	.byte	0x00, 0xf5, 0x21, 0x00


	//----- nvinfo : EIATTR_KPARAM_INFO
	.align		4
.L_457:
        /*0048*/ 	.byte	0x04, 0x17
        /*004a*/ 	.short	(.L_459 - .L_458)
.L_458:
        /*004c*/ 	.word	0x00000000
        /*0050*/ 	.short	0x0003
        /*0052*/ 	.short	0x0014
        /*0054*/ 	.byte	0x00, 0xf0, 0x11, 0x00


	//----- nvinfo : EIATTR_KPARAM_INFO
	.align		4
.L_459:
        /*0058*/ 	.byte	0x04, 0x17
        /*005a*/ 	.short	(.L_461 - .L_460)
.L_460:
        /*005c*/ 	.word	0x00000000
        /*0060*/ 	.short	0x0002
        /*0062*/ 	.short	0x0010
        /*0064*/ 	.byte	0x00, 0xf0, 0x11, 0x00


	//----- nvinfo : EIATTR_KPARAM_INFO
	.align		4
.L_461:
        /*0068*/ 	.byte	0x04, 0x17
        /*006a*/ 	.short	(.L_463 - .L_462)
.L_462:
        /*006c*/ 	.word	0x00000000
        /*0070*/ 	.short	0x0001
        /*0072*/ 	.short	0x0008
        /*0074*/ 	.byte	0x00, 0xf0, 0x21, 0x00


	//----- nvinfo : EIATTR_KPARAM_INFO
	.align		4
.L_463:
        /*0078*/ 	.byte	0x04, 0x17
        /*007a*/ 	.short	(.L_465 - .L_464)
.L_464:
        /*007c*/ 	.word	0x00000000
        /*0080*/ 	.short	0x0000
        /*0082*/ 	.short	0x0000
        /*0084*/ 	.byte	0x00, 0xf5, 0x21, 0x00


	//----- nvinfo : EIATTR_SPARSE_MMA_MASK
	.align		4
.L_465:
        /*0088*/ 	.byte	0x03, 0x50
        /*008a*/ 	.short	0x0000


	//----- nvinfo : EIATTR_MAXREG_COUNT
	.align		4
        /*008c*/ 	.byte	0x03, 0x1b
        /*008e*/ 	.short	0x00ff


	//----- nvinfo : EIATTR_MERCURY_ISA_VERSION
	.align		4
        /*0090*/ 	.byte	0x03, 0x5f
        /*0092*/ 	.short	0x0101


	//----- nvinfo : EIATTR_VRC_CTA_INIT_COUNT
	.align		4
        /*0094*/ 	.byte	0x02, 0x4a
	.zero		1
	.zero		1


	//----- nvinfo : EIATTR_EXIT_INSTR_OFFSETS
	.align		4
        /*0098*/ 	.byte	0x04, 0x1c
        /*009a*/ 	.short	(.L_467 - .L_466)


	//   ....[0]....
.L_466:
        /*009c*/ 	.word	0x00000090


	//   ....[1]....
        /*00a0*/ 	.word	0x00000af0


	//----- nvinfo : EIATTR_CRS_STACK_SIZE
	.align		4
.L_467:
        /*00a4*/ 	.byte	0x04, 0x1e
        /*00a6*/ 	.short	(.L_469 - .L_468)
.L_468:
        /*00a8*/ 	.word	0x00000000


	//----- nvinfo : EIATTR_CBANK_PARAM_SIZE
	.align		4
.L_469:
        /*00ac*/ 	.byte	0x03, 0x19
        /*00ae*/ 	.short	0x0038


	//----- nvinfo : EIATTR_PARAM_CBANK
	.align		4
        /*00b0*/ 	.byte	0x04, 0x0a
        /*00b2*/ 	.short	(.L_471 - .L_470)
	.align		4
.L_470:
        /*00b4*/ 	.word	index@(.nv.constant0._Z20kernelApplyTwoModeQQP7double2miiPKiPKdS2_d)
        /*00b8*/ 	.short	0x0380
        /*00ba*/ 	.short	0x0038


	//----- nvinfo : EIATTR_SW_WAR
	.align		4
.L_471:
        /*00bc*/ 	.byte	0x04, 0x36
        /*00be*/ 	.short	(.L_473 - .L_472)
.L_472:
        /*00c0*/ 	.word	0x00000008
.L_473:


//--------------------- .nv.info._Z20kernelApplyOneModeQ3P7double2miPKiPKdS2_d --------------------------
	.section	.nv.info._Z20kernelApplyOneModeQ3P7double2miPKiPKdS2_d,"",@"SHT_CUDA_INFO"
	.sectionflags	@""
	.align	4


	//----- nvinfo : EIATTR_CUDA_API_VERSION
	.align		4
        /*0000*/ 	.byte	0x04, 0x37
        /*0002*/ 	.short	(.L_475 - .L_474)
.L_474:
        /*0004*/ 	.word	0x00000082


	//----- nvinfo : EIATTR_KPARAM_INFO
	.align		4
.L_475:
        /*0008*/ 	.byte	0x04, 0x17
        /*000a*/ 	.short	(.L_477 - .L_476)
.L_476:
        /*000c*/ 	.word	0x00000000
        /*0010*/ 	.short	0x0006
        /*0012*/ 	.short	0x0030
        /*0014*/ 	.byte	0x00, 0xf0, 0x21, 0x00


	//----- nvinfo : EIATTR_KPARAM_INFO
	.align		4
.L_477:
        /*0018*/ 	.byte	0x04, 0x17
        /*001a*/ 	.short	(.L_479 - .L_478)
.L_478:
        /*001c*/ 	.word	0x00000000
        /*0020*/ 	.short	0x0005
        /*0022*/ 	.short	0x0028
        /*0024*/ 	.byte	0x00, 0xf5, 0x21, 0x00


	//----- nvinfo : EIATTR_KPARAM_INFO
	.align		4
.L_479:
        /*0028*/ 	.byte	0x04, 0x17
        /*002a*/ 	.short	(.L_481 - .L_480)
.L_480:
        /*002c*/ 	.word	0x00000000
        /*0030*/ 	.short	0x0004
        /*0032*/ 	.short	0x0020
        /*0034*/ 	.byte	0x00, 0xf5, 0x21, 0x00


	//----- nvinfo : EIATTR_KPARAM_INFO
	.align		4
.L_481:
        /*0038*/ 	.byte	0x04, 0x17
        /*003a*/ 	.short	(.L_483 - .L_482)
.L_482:
        /*003c*/ 	.word	0x00000000
        /*0040*/ 	.short	0x0003
        /*0042*/ 	.short	0x0018
        /*0044*/ 	.byte	0x00, 0xf5, 0x21, 0x00


	//----- nvinfo : EIATTR_KPARAM_INFO
	.align		4
.L_483:
        /*0048*/ 	.byte	0x04, 0x17
        /*004a*/ 	.short	(.L_485 - .L_484)
.L_484:
        /*004c*/ 	.word	0x00000000
        /*0050*/ 	.short	0x0002
        /*0052*/ 	.short	0x0010
        /*0054*/ 	.byte	0x00, 0xf0, 0x11, 0x00


	//----- nvinfo : EIATTR_KPARAM_INFO
	.align		4
.L_485:
        /*0058*/ 	.byte	0x04, 0x17
        /*005a*/ 	.short	(.L_487 - .L_486)
.L_486:
        /*005c*/ 	.word	0x00000000
        /*0060*/ 	.short	0x0001
        /*0062*/ 	.short	0x0008
        /*0064*/ 	.byte	0x00, 0xf0, 0x21, 0x00


	//----- nvinfo : EIATTR_KPARAM_INFO
	.align		4
.L_487:
        /*0068*/ 	.byte	0x04, 0x17
        /*006a*/ 	.short	(.L_489 - .L_488)
.L_488:
        /*006c*/ 	.word	0x00000000
        /*0070*/ 	.short	0x0000
        /*0072*/ 	.short	0x0000
        /*0074*/ 	.byte	0x00, 0xf5, 0x21, 0x00


	//----- nvinfo : EIATTR_SPARSE_MMA_MASK
	.align		4
.L_489:
        /*0078*/ 	.byte	0x03, 0x50
        /*007a*/ 	.short	0x0000


	//----- nvinfo : EIATTR_MAXREG_COUNT
	.align		4
        /*007c*/ 	.byte	0x03, 0x1b
        /*007e*/ 	.short	0x00ff


	//----- nvinfo : EIATTR_MERCURY_ISA_VERSION
	.align		4
        /*0080*/ 	.byte	0x03, 0x5f
        /*0082*/ 	.short	0x0101


	//----- nvinfo : EIATTR_VRC_CTA_INIT_COUNT
	.align		4
        /*0084*/ 	.byte	0x02, 0x4a
	.zero		1
	.zero		1


	//----- nvinfo : EIATTR_EXIT_INSTR_OFFSETS
	.align		4
        /*0088*/ 	.byte	0x04, 0x1c
        /*008a*/ 	.short	(.L_491 - .L_490)


	//   ....[0]....
.L_490:
        /*008c*/ 	.word	0x00000090


	//   ....[1]....
        /*0090*/ 	.word	0x00000a20


	//----- nvinfo : EIATTR_CRS_STACK_SIZE
	.align		4
.L_491:
        /*0094*/ 	.byte	0x04, 0x1e
        /*0096*/ 	.short	(.L_493 - .L_492)
.L_492:
        /*0098*/ 	.word	0x00000000


	//----- nvinfo : EIATTR_CBANK_PARAM_SIZE
	.align		4
.L_493:
        /*009c*/ 	.byte	0x03, 0x19
        /*009e*/ 	.short	0x0038


	//----- nvinfo : EIATTR_PARAM_CBANK
	.align		4
        /*00a0*/ 	.byte	0x04, 0x0a
        /*00a2*/ 	.short	(.L_495 - .L_494)
	.align		4
.L_494:
        /*00a4*/ 	.word	index@(.nv.constant0._Z20kernelApplyOneModeQ3P7double2miPKiPKdS2_d)
        /*00a8*/ 	.short	0x0380
        /*00aa*/ 	.short	0x0038


	//----- nvinfo : EIATTR_SW_WAR
	.align		4
.L_495:
        /*00ac*/ 	.byte	0x04, 0x36
        /*00ae*/ 	.short	(.L_497 - .L_496)
.L_496:
        /*00b0*/ 	.word	0x00000008
.L_497:


//--------------------- .nv.info._Z20kernelApplyOneModeQ2P7double2miPKiPKdS2_d --------------------------
	.section	.nv.info._Z20kernelApplyOneModeQ2P7double2miPKiPKdS2_d,"",@"SHT_CUDA_INFO"
	.sectionflags	@""
	.align	4


	//----- nvinfo : EIATTR_CUDA_API_VERSION
	.align		4
        /*0000*/ 	.byte	0x04, 0x37
        /*0002*/ 	.short	(.L_499 - .L_498)
.L_498:
        /*0004*/ 	.word	0x00000082


	//----- nvinfo : EIATTR_KPARAM_INFO
	.align		4
.L_499:
        /*0008*/ 	.byte	0x04, 0x17
        /*000a*/ 	.short	(.L_501 - .L_500)
.L_500:
        /*000c*/ 	.word	0x00000000
        /*0010*/ 	.short	0x0006
        /*0012*/ 	.short	0x0030
        /*0014*/ 	.byte	0x00, 0xf0, 0x21, 0x00


	//----- nvinfo : EIATTR_KPARAM_INFO
	.align		4
.L_501:
        /*0018*/ 	.byte	0x04, 0x17
        /*001a*/ 	.short	(.L_503 - .L_502)
.L_502:
        /*001c*/ 	.word	0x00000000
        /*0020*/ 	.short	0x0005
        /*0022*/ 	.short	0x0028
        /*0024*/ 	.byte	0x00, 0xf5, 0x21, 0x00


	//----- nvinfo : EIATTR_KPARAM_INFO
	.align		4
.L_503:
        /*0028*/ 	.byte	0x04, 0x17
        /*002a*/ 	.short	(.L_505 - .L_504)
.L_504:
        /*002c*/ 	.word	0x00000000
        /*0030*/ 	.short	0x0004
        /*0032*/ 	.short	0x0020
        /*0034*/ 	.byte	0x00, 0xf5, 0x21, 0x00


	//----- nvinfo : EIATTR_KPARAM_INFO
	.align		4
.L_505:
        /*0038*/ 	.byte	0x04, 0x17
        /*003a*/ 	.short	(.L_507 - .L_506)
.L_506:
        /*003c*/ 	.word	0x00000000
        /*0040*/ 	.short	0x0003
        /*0042*/ 	.short	0x0018
        /*0044*/ 	.byte	0x00, 0xf5, 0x21, 0x00


	//----- nvinfo : EIATTR_KPARAM_INFO
	.align		4
.L_507:
        /*0048*/ 	.byte	0x04, 0x17
        /*004a*/ 	.short	(.L_509 - .L_508)
.L_508:
        /*004c*/ 	.word	0x00000000
        /*0050*/ 	.short	0x0002
        /*0052*/ 	.short	0x0010
        /*0054*/ 	.byte	0x00, 0xf0, 0x11, 0x00


	//----- nvinfo : EIATTR_KPARAM_INFO
	.align		4
.L_509:
        /*0058*/ 	.byte	0x04, 0x17
        /*005a*/ 	.short	(.L_511 - .L_510)
.L_510:
        /*005c*/ 	.word	0x00000000
        /*0060*/ 	.short	0x0001
        /*0062*/ 	.short	0x0008
        /*0064*/ 	.byte	0x00, 0xf0, 0x21, 0x00


	//----- nvinfo : EIATTR_KPARAM_INFO
	.align		4
.L_511:
        /*0068*/ 	.byte	0x04, 0x17
        /*006a*/ 	.short	(.L_513 - .L_512)
.L_512:
        /*006c*/ 	.word	0x00000000
        /*0070*/ 	.short	0x0000
        /*0072*/ 	.short	0x0000
        /*0074*/ 	.byte	0x00, 0xf5, 0x21, 0x00


	//----- nvinfo : EIATTR_SPARSE_MMA_MASK
	.align		4
.L_513:
        /*0078*/ 	.byte	0x03, 0x50
        /*007a*/ 	.short	0x0000


	//----- nvinfo : EIATTR_MAXREG_COUNT
	.align		4
        /*007c*/ 	.byte	0x03, 0x1b
        /*007e*/ 	.short	0x00ff


	//----- nvinfo : EIATTR_MERCURY_ISA_VERSION
	.align		4
        /*0080*/ 	.byte	0x03, 0x5f
        /*0082*/ 	.short	0x0101


	//----- nvinfo : EIATTR_VRC_CTA_INIT_COUNT
	.align		4
        /*0084*/ 	.byte	0x02, 0x4a
	.zero		1
	.zero		1


	//----- nvinfo : EIATTR_EXIT_INSTR_OFFSETS
	.align		4
        /*0088*/ 	.byte	0x04, 0x1c
        /*008a*/ 	.short	(.L_515 - .L_514)


	//   ....[0]....
.L_514:
        /*008c*/ 	.word	0x00000090


	//   ....[1]....
        /*0090*/ 	.word	0x00000a10


	//----- nvinfo : EIATTR_CRS_STACK_SIZE
	.align		4
.L_515:
        /*0094*/ 	.byte	0x04, 0x1e
        /*0096*/ 	.short	(.L_517 - .L_516)
.L_516:
        /*0098*/ 	.word	0x00000000


	//----- nvinfo : EIATTR_CBANK_PARAM_SIZE
	.align		4
.L_517:
        /*009c*/ 	.byte	0x03, 0x19
        /*009e*/ 	.short	0x0038


	//----- nvinfo : EIATTR_PARAM_CBANK
	.align		4
        /*00a0*/ 	.byte	0x04, 0x0a
        /*00a2*/ 	.short	(.L_519 - .L_518)
	.align		4
.L_518:
        /*00a4*/ 	.word	index@(.nv.constant0._Z20kernelApplyOneModeQ2P7double2miPKiPKdS2_d)
        /*00a8*/ 	.short	0x0380
        /*00aa*/ 	.short	0x0038


	//----- nvinfo : EIATTR_SW_WAR
	.align		4
.L_519:
        /*00ac*/ 	.byte	0x04, 0x36
        /*00ae*/ 	.short	(.L_521 - .L_520)
.L_520:
        /*00b0*/ 	.word	0x00000008
.L_521:


//--------------------- .nv.info._Z19kernelSwapRegistersP7double2miiPKiS2_ --------------------------
	.section	.nv.info._Z19kernelSwapRegistersP7double2miiPKiS2_,"",@"SHT_CUDA_INFO"
	.sectionflags	@""
	.align	4


	//----- nvinfo : EIATTR_CUDA_API_VERSION
	.align		4
        /*0000*/ 	.byte	0x04, 0x37
        /*0002*/ 	.short	(.L_523 - .L_522)
.L_522:
        /*0004*/ 	.word	0x00000082


	//----- nvinfo : EIATTR_KPARAM_INFO
	.align		4
.L_523:
        /*0008*/ 	.byte	0x04, 0x17
        /*000a*/ 	.short	(.L_525 - .L_524)
.L_524:
        /*000c*/ 	.word	0x00000000
        /*0010*/ 	.short	0x0005
        /*0012*/ 	.short	0x0020
        /*0014*/ 	.byte	0x00, 0xf5, 0x21, 0x00


	//----- nvinfo : EIATTR_KPARAM_INFO
	.align		4
.L_525:
        /*0018*/ 	.byte	0x04, 0x17
        /*001a*/ 	.short	(.L_527 - .L_526)
.L_526:
        /*001c*/ 	.word	0x00000000
        /*0020*/ 	.short	0x0004
        /*0022*/ 	.short	0x0018
        /*0024*/ 	.byte	0x00, 0xf5, 0x21, 0x00


	//----- nvinfo : EIATTR_KPARAM_INFO
	.align		4
.L_527:
        /*0028*/ 	.byte	0x04, 0x17
        /*002a*/ 	.short	(.L_529 - .L_528)
.L_528:
        /*002c*/ 	.word	0x00000000
        /*0030*/ 	.short	0x0003
        /*0032*/ 	.short	0x0014
        /*0034*/ 	.byte	0x00, 0xf0, 0x11, 0x00


	//----- nvinfo : EIATTR_KPARAM_INFO
	.align		4
.L_529:
        /*0038*/ 	.byte	0x04, 0x17
        /*003a*/ 	.short	(.L_531 - .L_530)
.L_530:
        /*003c*/ 	.word	0x00000000
        /*0040*/ 	.short	0x0002
        /*0042*/ 	.short	0x0010
        /*0044*/ 	.byte	0x00, 0xf0, 0x11, 0x00


	//----- nvinfo : EIATTR_KPARAM_INFO
	.align		4
.L_531:
        /*0048*/ 	.byte	0x04, 0x17
        /*004a*/ 	.short	(.L_533 - .L_532)
.L_532:
        /*004c*/ 	.word	0x00000000
        /*0050*/ 	.short	0x0001
        /*0052*/ 	.short	0x0008
        /*0054*/ 	.byte	0x00, 0xf0, 0x21, 0x00


	//----- nvinfo : EIATTR_KPARAM_INFO
	.align		4
.L_533:
        /*0058*/ 	.byte	0x04, 0x17
        /*005a*/ 	.short	(.L_535 - .L_534)
.L_534:
        /*005c*/ 	.word	0x00000000
        /*0060*/ 	.short	0x0000
        /*0062*/ 	.short	0x0000
        /*0064*/ 	.byte	0x00, 0xf5, 0x21, 0x00


	//----- nvinfo : EIATTR_SPARSE_MMA_MASK
	.align		4
.L_535:
        /*0068*/ 	.byte	0x03, 0x50
        /*006a*/ 	.short	0x0000


	//----- nvinfo : EIATTR_MAXREG_COUNT
	.align		4
        /*006c*/ 	.byte	0x03, 0x1b
        /*006e*/ 	.short	0x00ff


	//----- nvinfo : EIATTR_MERCURY_ISA_VERSION
	.align		4
        /*0070*/ 	.byte	0x03, 0x5f
        /*0072*/ 	.short	0x0101


	//----- nvinfo : EIATTR_VRC_CTA_INIT_COUNT
	.align		4
        /*0074*/ 	.byte	0x02, 0x4a
	.zero		1
	.zero		1


	//----- nvinfo : EIATTR_EXIT_INSTR_OFFSETS
	.align		4
        /*0078*/ 	.byte	0x04, 0x1c
        /*007a*/ 	.short	(.L_537 - .L_536)


	//   ....[0]....
.L_536:
        /*007c*/ 	.word	0x00000080


	//   ....[1]....
        /*0080*/ 	.word	0x00000200


	//   ....[2]....
        /*0084*/ 	.word	0x000003c0


	//----- nvinfo : EIATTR_CBANK_PARAM_SIZE
	.align		4
.L_537:
        /*0088*/ 	.byte	0x03, 0x19
        /*008a*/ 	.short	0x0028


	//----- nvinfo : EIATTR_PARAM_CBANK
	.align		4
        /*008c*/ 	.byte	0x04, 0x0a
        /*008e*/ 	.short	(.L_539 - .L_538)
	.align		4
.L_538:
        /*0090*/ 	.word	index@(.nv.constant0._Z19kernelSwapRegistersP7double2miiPKiS2_)
        /*0094*/ 	.short	0x0380
        /*0096*/ 	.short	0x0028


	//----- nvinfo : EIATTR_SW_WAR
	.align		4
.L_539:
        /*0098*/ 	.byte	0x04, 0x36
        /*009a*/ 	.short	(.L_541 - .L_540)
.L_540:
        /*009c*/ 	.word	0x00000008
.L_541:


//--------------------- .nv.info._Z23kernelConditionalParityP7double2miiiPKiS2_ --------------------------
	.section	.nv.info._Z23kernelConditionalParityP7double2miiiPKiS2_,"",@"SHT_CUDA_INFO"
	.sectionflags	@""
	.align	4


	//----- nvinfo : EIATTR_CUDA_API_VERSION
	.align		4
        /*0000*/ 	.byte	0x04, 0x37
        /*0002*/ 	.short	(.L_543 - .L_542)
.L_542:
        /*0004*/ 	.word	0x00000082


	//----- nvinfo : EIATTR_KPARAM_INFO
	.align		4
.L_543:
        /*0008*/ 	.byte	0x04, 0x17
        /*000a*/ 	.short	(.L_545 - .L_544)
.L_544:
        /*000c*/ 	.word	0x00000000
        /*0010*/ 	.short	0x0006
        /*0012*/ 	.short	0x0028
        /*0014*/ 	.byte	0x00, 0xf5, 0x21, 0x00


	//----- nvinfo : EIATTR_KPARAM_INFO
	.align		4
.L_545:
        /*0018*/ 	.byte	0x04, 0x17
        /*001a*/ 	.short	(.L_547 - .L_546)
.L_546:
        /*001c*/ 	.word	0x00000000
        /*0020*/ 	.short	0x0005
        /*0022*/ 	.short	0x0020
        /*0024*/ 	.byte	0x00, 0xf5, 0x21, 0x00


	//----- nvinfo : EIATTR_KPARAM_INFO
	.align		4
.L_547:
        /*0028*/ 	.byte	0x04, 0x17
        /*002a*/ 	.short	(.L_549 - .L_548)
.L_548:
        /*002c*/ 	.word	0x00000000
        /*0030*/ 	.short	0x0004
        /*0032*/ 	.short	0x0018
        /*0034*/ 	.byte	0x00, 0xf0, 0x11, 0x00


	//----- nvinfo : EIATTR_KPARAM_INFO
	.align		4
.L_549:
        /*0038*/ 	.byte	0x04, 0x17
        /*003a*/ 	.short	(.L_551 - .L_550)
.L_550:
        /*003c*/ 	.word	0x00000000
        /*0040*/ 	.short	0x0003
        /*0042*/ 	.short	0x0014
        /*0044*/ 	.byte	0x00, 0xf0, 0x11, 0x00


	//----- nvinfo : EIATTR_KPARAM_INFO
	.align		4
.L_551:
        /*0048*/ 	.byte	0x04, 0x17
        /*004a*/ 	.short	(.L_553 - .L_552)
.L_552:
        /*004c*/ 	.word	0x00000000
        /*0050*/ 	.short	0x0002
        /*0052*/ 	.short	0x0010
        /*0054*/ 	.byte	0x00, 0xf0, 0x11, 0x00


	//----- nvinfo : EIATTR_KPARAM_INFO
	.align		4
.L_553:
        /*0058*/ 	.byte	0x04, 0x17
        /*005a*/ 	.short	(.L_555 - .L_554)
.L_554:
        /*005c*/ 	.word	0x00000000
        /*0060*/ 	.short	0x0001
        /*0062*/ 	.short	0x0008
        /*0064*/ 	.byte	0x00, 0xf0, 0x21, 0x00


	//----- nvinfo : EIATTR_KPARAM_INFO
	.align		4
.L_555:
        /*0068*/ 	.byte	0x04, 0x17
        /*006a*/ 	.short	(.L_557 - .L_556)
.L_556:
        /*006c*/ 	.word	0x00000000
        /*0070*/ 	.short	0x0000
        /*0072*/ 	.short	0x0000
        /*0074*/ 	.byte	0x00, 0xf5, 0x21, 0x00


	//----- nvinfo : EIATTR_SPARSE_MMA_MASK
	.align		4
.L_557:
        /*0078*/ 	.byte	0x03, 0x50
        /*007a*/ 	.short	0x0000


	//----- nvinfo : EIATTR_MAXREG_COUNT
	.align		4
        /*007c*/ 	.byte	0x03, 0x1b
        /*007e*/ 	.short	0x00ff


	//----- nvinfo : EIATTR_MERCURY_ISA_VERSION
	.align		4
        /*0080*/ 	.byte	0x03, 0x5f
        /*0082*/ 	.short	0x0101


	//----- nvinfo : EIATTR_VRC_CTA_INIT_COUNT
	.align		4
        /*0084*/ 	.byte	0x02, 0x4a
	.zero		1
	.zero		1


	//----- nvinfo : EIATTR_EXIT_INSTR_OFFSETS
	.align		4
        /*0088*/ 	.byte	0x04, 0x1c
        /*008a*/ 	.short	(.L_559 - .L_558)


	//   ....[0]....
.L_558:
        /*008c*/ 	.word	0x00000080


	//   ....[1]....
        /*0090*/ 	.word	0x000001d0


	//   ....[2]....
        /*0094*/ 	.word	0x000002d0


	//   ....[3]....
        /*0098*/ 	.word	0x000003f0


	//----- nvinfo : EIATTR_CBANK_PARAM_SIZE
	.align		4
.L_559:
        /*009c*/ 	.byte	0x03, 0x19
        /*009e*/ 	.short	0x0030


	//----- nvinfo : EIATTR_PARAM_CBANK
	.align		4
        /*00a0*/ 	.byte	0x04, 0x0a
        /*00a2*/ 	.short	(.L_561 - .L_560)
	.align		4
.L_560:
        /*00a4*/ 	.word	index@(.nv.constant0._Z23kernelConditionalParityP7double2miiiPKiS2_)
        /*00a8*/ 	.short	0x0380
        /*00aa*/ 	.short	0x0030


	//----- nvinfo : EIATTR_SW_WAR
	.align		4
.L_561:
        /*00ac*/ 	.byte	0x04, 0x36
        /*00ae*/ 	.short	(.L_563 - .L_562)
.L_562:
        /*00b0*/ 	.word	0x00000008
.L_563:


//--------------------- .nv.info._Z12kernelParityP7double2miPKiS2_ --------------------------
	.section	.nv.info._Z12kernelParityP7double2miPKiS2_,"",@"SHT_CUDA_INFO"
	.sectionflags	@""
	.align	4


	//----- nvinfo : EIATTR_CUDA_API_VERSION
	.align		4
        /*0000*/ 	.byte	0x04, 0x37
        /*0002*/ 	.short	(.L_565 - .L_564)
.L_564:
        /*0004*/ 	.word	0x00000082


	//----- nvinfo : EIATTR_KPARAM_INFO
	.align		4
.L_565:
        /*0008*/ 	.byte	0x04, 0x17
        /*000a*/ 	.short	(.L_567 - .L_566)
.L_566:
        /*000c*/ 	.word	0x00000000
        /*0010*/ 	.short	0x0004
        /*0012*/ 	.short	0x0020
        /*0014*/ 	.byte	0x00, 0xf5, 0x21, 0x00


	//----- nvinfo : EIATTR_KPARAM_INFO
	.align		4
.L_567:
        /*0018*/ 	.byte	0x04, 0x17
        /*001a*/ 	.short	(.L_569 - .L_568)
.L_568:
        /*001c*/ 	.word	0x00000000
        /*0020*/ 	.short	0x0003
        /*0022*/ 	.short	0x0018
        /*0024*/ 	.byte	0x00, 0xf5, 0x21, 0x00


	//----- nvinfo : EIATTR_KPARAM_INFO
	.align		4
.L_569:
        /*0028*/ 	.byte	0x04, 0x17
        /*002a*/ 	.short	(.L_571 - .L_570)
.L_570:
        /*002c*/ 	.word	0x00000000
        /*0030*/ 	.short	0x0002
        /*0032*/ 	.short	0x0010
        /*0034*/ 	.byte	0x00, 0xf0, 0x11, 0x00


	//----- nvinfo : EIATTR_KPARAM_INFO
	.align		4
.L_571:
        /*0038*/ 	.byte	0x04, 0x17
        /*003a*/ 	.short	(.L_573 - .L_572)
.L_572:
        /*003c*/ 	.word	0x00000000
        /*0040*/ 	.short	0x0001
        /*0042*/ 	.short	0x0008
        /*0044*/ 	.byte	0x00, 0xf0, 0x21, 0x00


	//----- nvinfo : EIATTR_KPARAM_INFO
	.align		4
.L_573:
        /*0048*/ 	.byte	0x04, 0x17
        /*004a*/ 	.short	(.L_575 - .L_574)
.L_574:
        /*004c*/ 	.word	0x00000000
        /*0050*/ 	.short	0x0000
        /*0052*/ 	.short	0x0000
        /*0054*/ 	.byte	0x00, 0xf5, 0x21, 0x00


	//----- nvinfo : EIATTR_SPARSE_MMA_MASK
	.align		4
.L_575:
        /*0058*/ 	.byte	0x03, 0x50
        /*005a*/ 	.short	0x0000


	//----- nvinfo : EIATTR_MAXREG_COUNT
	.align		4
        /*005c*/ 	.byte	0x03, 0x1b
        /*005e*/ 	.short	0x00ff


	//----- nvinfo : EIATTR_MERCURY_ISA_VERSION
	.align		4
        /*0060*/ 	.byte	0x03, 0x5f
        /*0062*/ 	.short	0x0101


	//----- nvinfo : EIATTR_VRC_CTA_INIT_COUNT
	.align		4
        /*0064*/ 	.byte	0x02, 0x4a
	.zero		1
	.zero		1


	//----- nvinfo : EIATTR_EXIT_INSTR_OFFSETS
	.align		4
        /*0068*/ 	.byte	0x04, 0x1c
        /*006a*/ 	.short	(.L_577 - .L_576)


	//   ....[0]....
.L_576:
        /*006c*/ 	.word	0x00000080


	//   ....[1]....
        /*0070*/ 	.word	0x000001d0


	//   ....[2]....
        /*0074*/ 	.word	0x000002f0


	//----- nvinfo : EIATTR_CBANK_PARAM_SIZE
	.align		4
.L_577:
        /*0078*/ 	.byte	0x03, 0x19
        /*007a*/ 	.short	0x0028


	//----- nvinfo : EIATTR_PARAM_CBANK
	.align		4
        /*007c*/ 	.byte	0x04, 0x0a
        /*007e*/ 	.short	(.L_579 - .L_578)
	.align		4
.L_578:
        /*0080*/ 	.word	index@(.nv.constant0._Z12kernelParityP7double2miPKiS2_)
        /*0084*/ 	.short	0x0380
        /*0086*/ 	.short	0x0028


	//----- nvinfo : EIATTR_SW_WAR
	.align		4
.L_579:
        /*0088*/ 	.byte	0x04, 0x36
        /*008a*/ 	.short	(.L_581 - .L_580)
.L_580:
        /*008c*/ 	.word	0x00000008
.L_581:


//--------------------- .nv.info._Z14kernelHadamardP7double2miiPKiS2_ --------------------------
	.section	.nv.info._Z14kernelHadamardP7double2miiPKiS2_,"",@"SHT_CUDA_INFO"
	.sectionflags	@""
	.align	4


	//----- nvinfo : EIATTR_CUDA_API_VERSION
	.align		4
        /*0000*/ 	.byte	0x04, 0x37
        /*0002*/ 	.short	(.L_583 - .L_582)
.L_582:
        /*0004*/ 	.word	0x00000082


	//----- nvinfo : EIATTR_KPARAM_INFO
	.align		4
.L_583:
        /*0008*/ 	.byte	0x04, 0x17
        /*000a*/ 	.short	(.L_585 - .L_584)
.L_584:
        /*000c*/ 	.word	0x00000000
        /*0010*/ 	.short	0x0005
        /*0012*/ 	.short	0x0020
        /*0014*/ 	.byte	0x00, 0xf5, 0x21, 0x00


	//----- nvinfo : EIATTR_KPARAM_INFO
	.align		4
.L_585:
        /*0018*/ 	.byte	0x04, 0x17
        /*001a*/ 	.short	(.L_587 - .L_586)
.L_586:
        /*001c*/ 	.word	0x00000000
        /*0020*/ 	.short	0x0004
        /*0022*/ 	.short	0x0018
        /*0024*/ 	.byte	0x00, 0xf5, 0x21, 0x00


	//----- nvinfo : EIATTR_KPARAM_INFO
	.align		4
.L_587:
        /*0028*/ 	.byte	0x04, 0x17
        /*002a*/ 	.short	(.L_589 - .L_588)
.L_588:
        /*002c*/ 	.word	0x00000000
        /*0030*/ 	.short	0x0003
        /*0032*/ 	.short	0x0014
        /*0034*/ 	.byte	0x00, 0xf0, 0x11, 0x00


	//----- nvinfo : EIATTR_KPARAM_INFO
	.align		4
.L_589:
        /*0038*/ 	.byte	0x04, 0x17
        /*003a*/ 	.short	(.L_591 - .L_590)
.L_590:
        /*003c*/ 	.word	0x00000000
        /*0040*/ 	.short	0x0002
        /*0042*/ 	.short	0x0010
        /*0044*/ 	.byte	0x00, 0xf0, 0x11, 0x00


	//----- nvinfo : EIATTR_KPARAM_INFO
	.align		4
.L_591:
        /*0048*/ 	.byte	0x04, 0x17
        /*004a*/ 	.short	(.L_593 - .L_592)
.L_592:
        /*004c*/ 	.word	0x00000000
        /*0050*/ 	.short	0x0001
        /*0052*/ 	.short	0x0008
        /*0054*/ 	.byte	0x00, 0xf0, 0x21, 0x00


	//----- nvinfo : EIATTR_KPARAM_INFO
	.align		4
.L_593:
        /*0058*/ 	.byte	0x04, 0x17
        /*005a*/ 	.short	(.L_595 - .L_594)
.L_594:
        /*005c*/ 	.word	0x00000000
        /*0060*/ 	.short	0x0000
        /*0062*/ 	.short	0x0000
        /*0064*/ 	.byte	0x00, 0xf5, 0x21, 0x00


	//----- nvinfo : EIATTR_SPARSE_MMA_MASK
	.align		4
.L_595:
        /*0068*/ 	.byte	0x03, 0x50
        /*006a*/ 	.short	0x0000


	//----- nvinfo : EIATTR_MAXREG_COUNT
	.align		4
        /*006c*/ 	.byte	0x03, 0x1b
        /*006e*/ 	.short	0x00ff


	//----- nvinfo : EIATTR_MERCURY_ISA_VERSION
	.align		4
        /*0070*/ 	.byte	0x03, 0x5f
        /*0072*/ 	.short	0x0101


	//----- nvinfo : EIATTR_VRC_CTA_INIT_COUNT
	.align		4
        /*0074*/ 	.byte	0x02, 0x4a
	.zero		1
	.zero		1


	//----- nvinfo : EIATTR_EXIT_INSTR_OFFSETS
	.align		4
        /*0078*/ 	.byte	0x04, 0x1c
        /*007a*/ 	.short	(.L_597 - .L_596)


	//   ....[0]....
.L_596:
        /*007c*/ 	.word	0x000000b0


	//   ....[1]....
        /*0080*/ 	.word	0x00000a00


	//----- nvinfo : EIATTR_CRS_STACK_SIZE
	.align		4
.L_597:
        /*0084*/ 	.byte	0x04, 0x1e
        /*0086*/ 	.short	(.L_599 - .L_598)
.L_598:
        /*0088*/ 	.word	0x00000000


	//----- nvinfo : EIATTR_CBANK_PARAM_SIZE
	.align		4
.L_599:
        /*008c*/ 	.byte	0x03, 0x19
        /*008e*/ 	.short	0x0028


	//----- nvinfo : EIATTR_PARAM_CBANK
	.align		4
        /*0090*/ 	.byte	0x04, 0x0a
        /*0092*/ 	.short	(.L_601 - .L_600)
	.align		4
.L_600:
        /*0094*/ 	.word	index@(.nv.constant0._Z14kernelHadamardP7double2miiPKiS2_)
        /*0098*/ 	.short	0x0380
        /*009a*/ 	.short	0x0028


	//----- nvinfo : EIATTR_SW_WAR
	.align		4
.L_601:
        /*009c*/ 	.byte	0x04, 0x36
        /*009e*/ 	.short	(.L_603 - .L_602)
.L_602:
        /*00a0*/ 	.word	0x00000008
.L_603:


//--------------------- .nv.info._Z19kernelPauliRotationP7double2miiPKiS2_id --------------------------
	.section	.nv.info._Z19kernelPauliRotationP7double2miiPKiS2_id,"",@"SHT_CUDA_INFO"
	.sectionflags	@""
	.align	4


	//----- nvinfo : EIATTR_CUDA_API_VERSION
	.align		4
        /*0000*/ 	.byte	0x04, 0x37
        /*0002*/ 	.short	(.L_605 - .L_604)
.L_604:
        /*0004*/ 	.word	0x00000082


	//----- nvinfo : EIATTR_KPARAM_INFO
	.align		4
.L_605:
        /*0008*/ 	.byte	0x04, 0x17
        /*000a*/ 	.short	(.L_607 - .L_606)
.L_606:
        /*000c*/ 	.word	0x00000000
        /*0010*/ 	.short	0x0007
        /*0012*/ 	.short	0x0030
        /*0014*/ 	.byte	0x00, 0xf0, 0x21, 0x00


	//----- nvinfo : EIATTR_KPARAM_INFO
	.align		4
.L_607:
        /*0018*/ 	.byte	0x04, 0x17
        /*001a*/ 	.short	(.L_609 - .L_608)
.L_608:
        /*001c*/ 	.word	0x00000000
        /*0020*/ 	.short	0x0006
        /*0022*/ 	.short	0x0028
        /*0024*/ 	.byte	0x00, 0xf0, 0x11, 0x00


	//----- nvinfo : EIATTR_KPARAM_INFO
	.align		4
.L_609:
        /*0028*/ 	.byte	0x04, 0x17
        /*002a*/ 	.short	(.L_611 - .L_610)
.L_610:
        /*002c*/ 	.word	0x00000000
        /*0030*/ 	.short	0x0005
        /*0032*/ 	.short	0x0020
        /*0034*/ 	.byte	0x00, 0xf5, 0x21, 0x00


	//----- nvinfo : EIATTR_KPARAM_INFO
	.align		4
.L_611:
        /*0038*/ 	.byte	0x04, 0x17
        /*003a*/ 	.short	(.L_613 - .L_612)
.L_612:
        /*003c*/ 	.word	0x00000000
        /*0040*/ 	.short	0x0004
        /*0042*/ 	.short	0x0018
        /*0044*/ 	.byte	0x00, 0xf5, 0x21, 0x00


	//----- nvinfo : EIATTR_KPARAM_INFO
	.align		4
.L_613:
        /*0048*/ 	.byte	0x04, 0x17
        /*004a*/ 	.short	(.L_615 - .L_614)
.L_614:
        /*004c*/ 	.word	0x00000000
        /*0050*/ 	.short	0x0003
        /*0052*/ 	.short	0x0014
        /*0054*/ 	.byte	0x00, 0xf0, 0x11, 0x00


	//----- nvinfo : EIATTR_KPARAM_INFO
	.align		4
.L_615:
        /*0058*/ 	.byte	0x04, 0x17
        /*005a*/ 	.short	(.L_617 - .L_616)
.L_616:
        /*005c*/ 	.word	0x00000000
        /*0060*/ 	.short	0x0002
        /*0062*/ 	.short	0x0010
        /*0064*/ 	.byte	0x00, 0xf0, 0x11, 0x00


	//----- nvinfo : EIATTR_KPARAM_INFO
	.align		4
.L_617:
        /*0068*/ 	.byte	0x04, 0x17
        /*006a*/ 	.short	(.L_619 - .L_618)
.L_618:
        /*006c*/ 	.word	0x00000000
        /*0070*/ 	.short	0x0001
        /*0072*/ 	.short	0x0008
        /*0074*/ 	.byte	0x00, 0xf0, 0x21, 0x00


	//----- nvinfo : EIATTR_KPARAM_INFO
	.align		4
.L_619:
        /*0078*/ 	.byte	0x04, 0x17
        /*007a*/ 	.short	(.L_621 - .L_620)
.L_620:
        /*007c*/ 	.word	0x00000000
        /*0080*/ 	.short	0x0000
        /*0082*/ 	.short	0x0000
        /*0084*/ 	.byte	0x00, 0xf5, 0x21, 0x00


	//----- nvinfo : EIATTR_SPARSE_MMA_MASK
	.align		4
.L_621:
        /*0088*/ 	.byte	0x03, 0x50
        /*008a*/ 	.short	0x0000


	//----- nvinfo : EIATTR_MAXREG_COUNT
	.align		4
        /*008c*/ 	.byte	0x03, 0x1b
        /*008e*/ 	.short	0x00ff


	//----- nvinfo : EIATTR_MERCURY_ISA_VERSION
	.align		4
        /*0090*/ 	.byte	0x03, 0x5f
        /*0092*/ 	.short	0x0101


	//----- nvinfo : EIATTR_VRC_CTA_INIT_COUNT
	.align		4
        /*0094*/ 	.byte	0x02, 0x4a
	.zero		1
	.zero		1


	//----- nvinfo : EIATTR_EXIT_INSTR_OFFSETS
	.align		4
        /*0098*/ 	.byte	0x04, 0x1c
        /*009a*/ 	.short	(.L_623 - .L_622)


	//   ....[0]....
.L_622:
        /*009c*/ 	.word	0x000000c0


	//   ....[1]....
        /*00a0*/ 	.word	0x00001290


	//----- nvinfo : EIATTR_CRS_STACK_SIZE
	.align		4
.L_623:
        /*00a4*/ 	.byte	0x04, 0x1e
        /*00a6*/ 	.short	(.L_625 - .L_624)
.L_624:
        /*00a8*/ 	.word	0x00000000


	//----- nvinfo : EIATTR_CBANK_PARAM_SIZE
	.align		4
.L_625:
        /*00ac*/ 	.byte	0x03, 0x19
        /*00ae*/ 	.short	0x0038


	//----- nvinfo : EIATTR_PARAM_CBANK
	.align		4
        /*00b0*/ 	.byte	0x04, 0x0a
        /*00b2*/ 	.short	(.L_627 - .L_626)
	.align		4
.L_626:
        /*00b4*/ 	.word	index@(.nv.constant0._Z19kernelPauliRotationP7double2miiPKiS2_id)
        /*00b8*/ 	.short	0x0380
        /*00ba*/ 	.short	0x0038


	//----- nvinfo : EIATTR_SW_WAR
	.align		4
.L_627:
        /*00bc*/ 	.byte	0x04, 0x36
        /*00be*/ 	.short	(.L_629 - .L_628)
.L_628:
        /*00c0*/ 	.word	0x00000008
.L_629:


//--------------------- .nv.info._Z31kernalApplyConditionalOneModeQ2P7double2miiiPKiPKdS2_d --------------------------
	.section	.nv.info._Z31kernalApplyConditionalOneModeQ2P7double2miiiPKiPKdS2_d,"",@"SHT_CUDA_INFO"
	.sectionflags	@""
	.align	4


	//----- nvinfo : EIATTR_CUDA_API_VERSION
	.align		4
        /*0000*/ 	.byte	0x04, 0x37
        /*0002*/ 	.short	(.L_631 - .L_630)
.L_630:
        /*0004*/ 	.word	0x00000082


	//----- nvinfo : EIATTR_KPARAM_INFO
	.align		4
.L_631:
        /*0008*/ 	.byte	0x04, 0x17
        /*000a*/ 	.short	(.L_633 - .L_632)
.L_632:
        /*000c*/ 	.word	0x00000000
        /*0010*/ 	.short	0x0008
        /*0012*/ 	.short	0x0038
        /*0014*/ 	.byte	0x00, 0xf0, 0x21, 0x00


	//----- nvinfo : EIATTR_KPARAM_INFO
	.align		4
.L_633:
        /*0018*/ 	.byte	0x04, 0x17
        /*001a*/ 	.short	(.L_635 - .L_634)
.L_634:
        /*001c*/ 	.word	0x00000000
        /*0020*/ 	.short	0x0007
        /*0022*/ 	.short	0x0030
        /*0024*/ 	.byte	0x00, 0xf5, 0x21, 0x00


	//----- nvinfo : EIATTR_KPARAM_INFO
	.align		4
.L_635:
        /*0028*/ 	.byte	0x04, 0x17
        /*002a*/ 	.short	(.L_637 - .L_636)
.L_636:
        /*002c*/ 	.word	0x00000000
        /*0030*/ 	.short	0x0006
        /*0032*/ 	.short	0x0028
        /*0034*/ 	.byte	0x00, 0xf5, 0x21, 0x00


	//----- nvinfo : EIATTR_KPARAM_INFO
	.align		4
.L_637:
        /*0038*/ 	.byte	0x04, 0x17
        /*003a*/ 	.short	(.L_639 - .L_638)
.L_638:
        /*003c*/ 	.word	0x00000000
        /*0040*/ 	.short	0x0005
        /*0042*/ 	.short	0x0020
        /*0044*/ 	.byte	0x00, 0xf5, 0x21, 0x00


	//----- nvinfo : EIATTR_KPARAM_INFO
	.align		4
.L_639:
        /*0048*/ 	.byte	0x04, 0x17
        /*004a*/ 	.short	(.L_641 - .L_640)
.L_640:
        /*004c*/ 	.word	0x00000000
        /*0050*/ 	.short	0x0004
        /*0052*/ 	.short	0x0018
        /*0054*/ 	.byte	0x00, 0xf0, 0x11, 0x00


	//----- nvinfo : EIATTR_KPARAM_INFO
	.align		4
.L_641:
        /*0058*/ 	.byte	0x04, 0x17
        /*005a*/ 	.short	(.L_643 - .L_642)
.L_642:
        /*005c*/ 	.word	0x00000000
        /*0060*/ 	.short	0x0003
        /*0062*/ 	.short	0x0014
        /*0064*/ 	.byte	0x00, 0xf0, 0x11, 0x00


	//----- nvinfo : EIATTR_KPARAM_INFO
	.align		4
.L_643:
        /*0068*/ 	.byte	0x04, 0x17
        /*006a*/ 	.short	(.L_645 - .L_644)
.L_644:
        /*006c*/ 	.word	0x00000000
        /*0070*/ 	.short	0x0002
        /*0072*/ 	.short	0x0010
        /*0074*/ 	.byte	0x00, 0xf0, 0x11, 0x00


	//----- nvinfo : EIATTR_KPARAM_INFO
	.align		4
.L_645:
        /*0078*/ 	.byte	0x04, 0x17
        /*007a*/ 	.short	(.L_647 - .L_646)
.L_646:
        /*007c*/ 	.word	0x00000000
        /*0080*/ 	.short	0x0001
        /*0082*/ 	.short	0x0008
        /*0084*/ 	.byte	0x00, 0xf0, 0x21, 0x00


	//----- nvinfo : EIATTR_KPARAM_INFO
	.align		4
.L_647:
        /*0088*/ 	.byte	0x04, 0x17
        /*008a*/ 	.short	(.L_649 - .L_648)
.L_648:
        /*008c*/ 	.word	0x00000000
        /*0090*/ 	.short	0x0000
        /*0092*/ 	.short	0x0000
        /*0094*/ 	.byte	0x00, 0xf5, 0x21, 0x00


	//----- nvinfo : EIATTR_SPARSE_MMA_MASK
	.align		4
.L_649:
        /*0098*/ 	.byte	0x03, 0x50
        /*009a*/ 	.short	0x0000


	//----- nvinfo : EIATTR_MAXREG_COUNT
	.align		4
        /*009c*/ 	.byte	0x03, 0x1b
        /*009e*/ 	.short	0x00ff


	//----- nvinfo : EIATTR_MERCURY_ISA_VERSION
	.align		4
        /*00a0*/ 	.byte	0x03, 0x5f
        /*00a2*/ 	.short	0x0101


	//----- nvinfo : EIATTR_VRC_CTA_INIT_COUNT
	.align		4
        /*00a4*/ 	.byte	0x02, 0x4a
	.zero		1
	.zero		1


	//----- nvinfo : EIATTR_EXIT_INSTR_OFFSETS
	.align		4
        /*00a8*/ 	.byte	0x04, 0x1c
        /*00aa*/ 	.short	(.L_651 - .L_650)


	//   ....[0]....
.L_650:
        /*00ac*/ 	.word	0x00000090


	//   ....[1]....
        /*00b0*/ 	.word	0x00000af0


	//   ....[2]....
        /*00b4*/ 	.word	0x000012c0


	//----- nvinfo : EIATTR_CRS_STACK_SIZE
	.align		4
.L_651:
        /*00b8*/ 	.byte	0x04, 0x1e
        /*00ba*/ 	.short	(.L_653 - .L_652)
.L_652:
        /*00bc*/ 	.word	0x00000000


	//----- nvinfo : EIATTR_CBANK_PARAM_SIZE
	.align		4
.L_653:
        /*00c0*/ 	.byte	0x03, 0x19
        /*00c2*/ 	.short	0x0040


	//----- nvinfo : EIATTR_PARAM_CBANK
	.align		4
        /*00c4*/ 	.byte	0x04, 0x0a
        /*00c6*/ 	.short	(.L_655 - .L_654)
	.align		4
.L_654:
        /*00c8*/ 	.word	index@(.nv.constant0._Z31kernalApplyConditionalOneModeQ2P7double2miiiPKiPKdS2_d)
        /*00cc*/ 	.short	0x0380
        /*00ce*/ 	.short	0x0040


	//----- nvinfo : EIATTR_SW_WAR
	.align		4
.L_655:
        /*00d0*/ 	.byte	0x04, 0x36
        /*00d2*/ 	.short	(.L_657 - .L_656)
.L_656:
        /*00d4*/ 	.word	0x00000008
.L_657:


//--------------------- .nv.info._Z30kernelApplyConditionalOneModeQP7double2miiiPKiPKdS2_d --------------------------
	.section	.nv.info._Z30kernelApplyConditionalOneModeQP7double2miiiPKiPKdS2_d,"",@"SHT_CUDA_INFO"
	.sectionflags	@""
	.align	4


	//----- nvinfo : EIATTR_CUDA_API_VERSION
	.align		4
        /*0000*/ 	.byte	0x04, 0x37
        /*0002*/ 	.short	(.L_659 - .L_658)
.L_658:
        /*0004*/ 	.word	0x00000082


	//----- nvinfo : EIATTR_KPARAM_INFO
	.align		4
.L_659:
        /*0008*/ 	.byte	0x04, 0x17
        /*000a*/ 	.short	(.L_661 - .L_660)
.L_660:
        /*000c*/ 	.word	0x00000000
        /*0010*/ 	.short	0x0008
        /*0012*/ 	.short	0x0038
        /*0014*/ 	.byte	0x00, 0xf0, 0x21, 0x00


	//----- nvinfo : EIATTR_KPARAM_INFO
	.align		4
.L_661:
        /*0018*/ 	.byte	0x04, 0x17
        /*001a*/ 	.short	(.L_663 - .L_662)
.L_662:
        /*001c*/ 	.word	0x00000000
        /*0020*/ 	.short	0x0007
        /*0022*/ 	.short	0x0030
        /*0024*/ 	.byte	0x00, 0xf5, 0x21, 0x00


	//----- nvinfo : EIATTR_KPARAM_INFO
	.align		4
.L_663:
        /*0028*/ 	.byte	0x04, 0x17
        /*002a*/ 	.short	(.L_665 - .L_664)
.L_664:
        /*002c*/ 	.word	0x00000000
        /*0030*/ 	.short	0x0006
        /*0032*/ 	.short	0x0028
        /*0034*/ 	.byte	0x00, 0xf5, 0x21, 0x00


	//----- nvinfo : EIATTR_KPARAM_INFO
	.align		4
.L_665:
        /*0038*/ 	.byte	0x04, 0x17
        /*003a*/ 	.short	(.L_667 - .L_666)
.L_666:
        /*003c*/ 	.word	0x00000000
        /*0040*/ 	.short	0x0005
        /*0042*/ 	.short	0x0020
        /*0044*/ 	.byte	0x00, 0xf5, 0x21, 0x00


	//----- nvinfo : EIATTR_KPARAM_INFO
	.align		4
.L_667:
        /*0048*/ 	.byte	0x04, 0x17
        /*004a*/ 	.short	(.L_669 - .L_668)
.L_668:
        /*004c*/ 	.word	0x00000000
        /*0050*/ 	.short	0x0004
        /*0052*/ 	.short	0x0018
        /*0054*/ 	.byte	0x00, 0xf0, 0x11, 0x00


	//----- nvinfo : EIATTR_KPARAM_INFO
	.align		4
.L_669:
        /*0058*/ 	.byte	0x04, 0x17
        /*005a*/ 	.short	(.L_671 - .L_670)
.L_670:
        /*005c*/ 	.word	0x00000000
        /*0060*/ 	.short	0x0003
        /*0062*/ 	.short	0x0014
        /*0064*/ 	.byte	0x00, 0xf0, 0x11, 0x00


	//----- nvinfo : EIATTR_KPARAM_INFO
	.align		4
.L_671:
        /*0068*/ 	.byte	0x04, 0x17
        /*006a*/ 	.short	(.L_673 - .L_672)
.L_672:
        /*006c*/ 	.word	0x00000000
        /*0070*/ 	.short	0x0002
        /*0072*/ 	.short	0x0010
        /*0074*/ 	.byte	0x00, 0xf0, 0x11, 0x00


	//----- nvinfo : EIATTR_KPARAM_INFO
	.align		4
.L_673:
        /*0078*/ 	.byte	0x04, 0x17
        /*007a*/ 	.short	(.L_675 - .L_674)
.L_674:
        /*007c*/ 	.word	0x00000000
        /*0080*/ 	.short	0x0001
        /*0082*/ 	.short	0x0008
        /*0084*/ 	.byte	0x00, 0xf0, 0x21, 0x00


	//----- nvinfo : EIATTR_KPARAM_INFO
	.align		4
.L_675:
        /*0088*/ 	.byte	0x04, 0x17
        /*008a*/ 	.short	(.L_677 - .L_676)
.L_676:
        /*008c*/ 	.word	0x00000000
        /*0090*/ 	.short	0x0000
        /*0092*/ 	.short	0x0000
        /*0094*/ 	.byte	0x00, 0xf5, 0x21, 0x00


	//----- nvinfo : EIATTR_SPARSE_MMA_MASK
	.align		4
.L_677:
        /*0098*/ 	.byte	0x03, 0x50
        /*009a*/ 	.short	0x0000


	//----- nvinfo : EIATTR_MAXREG_COUNT
	.align		4
        /*009c*/ 	.byte	0x03, 0x1b
        /*009e*/ 	.short	0x00ff


	//----- nvinfo : EIATTR_MERCURY_ISA_VERSION
	.align		4
        /*00a0*/ 	.byte	0x03, 0x5f
        /*00a2*/ 	.short	0x0101


	//----- nvinfo : EIATTR_VRC_CTA_INIT_COUNT
	.align		4
        /*00a4*/ 	.byte	0x02, 0x4a
	.zero		1
	.zero		1


	//----- nvinfo : EIATTR_EXIT_INSTR_OFFSETS
	.align		4
        /*00a8*/ 	.byte	0x04, 0x1c
        /*00aa*/ 	.short	(.L_679 - .L_678)


	//   ....[0]....
.L_678:
        /*00ac*/ 	.word	0x00000090


	//   ....[1]....
        /*00b0*/ 	.word	0x00000ae0


	//   ....[2]....
        /*00b4*/ 	.word	0x000012b0


	//----- nvinfo : EIATTR_CRS_STACK_SIZE
	.align		4
.L_679:
        /*00b8*/ 	.byte	0x04, 0x1e
        /*00ba*/ 	.short	(.L_681 - .L_680)
.L_680:
        /*00bc*/ 	.word	0x00000000


	//----- nvinfo : EIATTR_CBANK_PARAM_SIZE
	.align		4
.L_681:
        /*00c0*/ 	.byte	0x03, 0x19
        /*00c2*/ 	.short	0x0040


	//----- nvinfo : EIATTR_PARAM_CBANK
	.align		4
        /*00c4*/ 	.byte	0x04, 0x0a
        /*00c6*/ 	.short	(.L_683 - .L_682)
	.align		4
.L_682:
        /*00c8*/ 	.word	index@(.nv.constant0._Z30kernelApplyConditionalOneModeQP7double2miiiPKiPKdS2_d)
        /*00cc*/ 	.short	0x0380
        /*00ce*/ 	.short	0x0040


	//----- nvinfo : EIATTR_SW_WAR
	.align		4
.L_683:
        /*00d0*/ 	.byte	0x04, 0x36
        /*00d2*/ 	.short	(.L_685 - .L_684)
.L_684:
        /*00d4*/ 	.word	0x00000008
.L_685:


//--------------------- .nv.info._Z19kernelApplyOneModeQP7double2miPKiPKdS2_d --------------------------
	.section	.nv.info._Z19kernelApplyOneModeQP7double2miPKiPKdS2_d,"",@"SHT_CUDA_INFO"
	.sectionflags	@""
	.align	4


	//----- nvinfo : EIATTR_CUDA_API_VERSION
	.align		4
        /*0000*/ 	.byte	0x04, 0x37
        /*0002*/ 	.short	(.L_687 - .L_686)
.L_686:
        /*0004*/ 	.word	0x00000082


	//----- nvinfo : EIATTR_KPARAM_INFO
	.align		4
.L_687:
        /*0008*/ 	.byte	0x04, 0x17
        /*000a*/ 	.short	(.L_689 - .L_688)
.L_688:
        /*000c*/ 	.word	0x00000000
        /*0010*/ 	.short	0x0006
        /*0012*/ 	.short	0x0030
        /*0014*/ 	.byte	0x00, 0xf0, 0x21, 0x00


	//----- nvinfo : EIATTR_KPARAM_INFO
	.align		4
.L_689:
        /*0018*/ 	.byte	0x04, 0x17
        /*001a*/ 	.short	(.L_691 - .L_690)
.L_690:
        /*001c*/ 	.word	0x00000000
        /*0020*/ 	.short	0x0005
        /*0022*/ 	.short	0x0028
        /*0024*/ 	.byte	0x00, 0xf5, 0x21, 0x00


	//----- nvinfo : EIATTR_KPARAM_INFO
	.align		4
.L_691:
        /*0028*/ 	.byte	0x04, 0x17
        /*002a*/ 	.short	(.L_693 - .L_692)
.L_692:
        /*002c*/ 	.word	0x00000000
        /*0030*/ 	.short	0x0004
        /*0032*/ 	.short	0x0020
        /*0034*/ 	.byte	0x00, 0xf5, 0x21, 0x00


	//----- nvinfo : EIATTR_KPARAM_INFO
	.align		4
.L_693:
        /*0038*/ 	.byte	0x04, 0x17
        /*003a*/ 	.short	(.L_695 - .L_694)
.L_694:
        /*003c*/ 	.word	0x00000000
        /*0040*/ 	.short	0x0003
        /*0042*/ 	.short	0x0018
        /*0044*/ 	.byte	0x00, 0xf5, 0x21, 0x00


	//----- nvinfo : EIATTR_KPARAM_INFO
	.align		4
.L_695:
        /*0048*/ 	.byte	0x04, 0x17
        /*004a*/ 	.short	(.L_697 - .L_696)
.L_696:
        /*004c*/ 	.word	0x00000000
        /*0050*/ 	.short	0x0002
        /*0052*/ 	.short	0x0010
        /*0054*/ 	.byte	0x00, 0xf0, 0x11, 0x00


	//----- nvinfo : EIATTR_KPARAM_INFO
	.align		4
.L_697:
        /*0058*/ 	.byte	0x04, 0x17
        /*005a*/ 	.short	(.L_699 - .L_698)
.L_698:
        /*005c*/ 	.word	0x00000000
        /*0060*/ 	.short	0x0001
        /*0062*/ 	.short	0x0008
        /*0064*/ 	.byte	0x00, 0xf0, 0x21, 0x00


	//----- nvinfo : EIATTR_KPARAM_INFO
	.align		4
.L_699:
        /*0068*/ 	.byte	0x04, 0x17
        /*006a*/ 	.short	(.L_701 - .L_700)
.L_700:
        /*006c*/ 	.word	0x00000000
        /*0070*/ 	.short	0x0000
        /*0072*/ 	.short	0x0000
        /*0074*/ 	.byte	0x00, 0xf5, 0x21, 0x00


	//----- nvinfo : EIATTR_SPARSE_MMA_MASK
	.align		4
.L_701:
        /*0078*/ 	.byte	0x03, 0x50
        /*007a*/ 	.short	0x0000


	//----- nvinfo : EIATTR_MAXREG_COUNT
	.align		4
        /*007c*/ 	.byte	0x03, 0x1b
        /*007e*/ 	.short	0x00ff


	//----- nvinfo : EIATTR_MERCURY_ISA_VERSION
	.align		4
        /*0080*/ 	.byte	0x03, 0x5f
        /*0082*/ 	.short	0x0101


	//----- nvinfo : EIATTR_VRC_CTA_INIT_COUNT
	.align		4
        /*0084*/ 	.byte	0x02, 0x4a
	.zero		1
	.zero		1


	//----- nvinfo : EIATTR_EXIT_INSTR_OFFSETS
	.align		4
        /*0088*/ 	.byte	0x04, 0x1c
        /*008a*/ 	.short	(.L_703 - .L_702)


	//   ....[0]....
.L_702:
        /*008c*/ 	.word	0x00000090


	//   ....[1]....
        /*0090*/ 	.word	0x00000a00


	//----- nvinfo : EIATTR_CRS_STACK_SIZE
	.align		4
.L_703:
        /*0094*/ 	.byte	0x04, 0x1e
        /*0096*/ 	.short	(.L_705 - .L_704)
.L_704:
        /*0098*/ 	.word	0x00000000


	//----- nvinfo : EIATTR_CBANK_PARAM_SIZE
	.align		4
.L_705:
        /*009c*/ 	.byte	0x03, 0x19
        /*009e*/ 	.short	0x0038


	//----- nvinfo : EIATTR_PARAM_CBANK
	.align		4
        /*00a0*/ 	.byte	0x04, 0x0a
        /*00a2*/ 	.short	(.L_707 - .L_706)
	.align		4
.L_706:
        /*00a4*/ 	.word	index@(.nv.constant0._Z19kernelApplyOneModeQP7double2miPKiPKdS2_d)
        /*00a8*/ 	.short	0x0380
        /*00aa*/ 	.short	0x0038


	//----- nvinfo : EIATTR_SW_WAR
	.align		4
.L_707:
        /*00ac*/ 	.byte	0x04, 0x36
        /*00ae*/ 	.short	(.L_709 - .L_708)
.L_708:
        /*00b0*/ 	.word	0x00000008
.L_709:


//--------------------- .nv.info._Z23kernelNormalizeRegisterP7double2id --------------------------
	.section	.nv.info._Z23kernelNormalizeRegisterP7double2id,"",@"SHT_CUDA_INFO"
	.sectionflags	@""
	.align	4


	//----- nvinfo : EIATTR_CUDA_API_VERSION
	.align		4
        /*0000*/ 	.byte	0x04, 0x37
        /*0002*/ 	.short	(.L_711 - .L_710)
.L_710:
        /*0004*/ 	.word	0x00000082


	//----- nvinfo : EIATTR_KPARAM_INFO
	.align		4
.L_711:
        /*0008*/ 	.byte	0x04, 0x17
        /*000a*/ 	.short	(.L_713 - .L_712)
.L_712:
        /*000c*/ 	.word	0x00000000
        /*0010*/ 	.short	0x0002
        /*0012*/ 	.short	0x0010
        /*0014*/ 	.byte	0x00, 0xf0, 0x21, 0x00


	//----- nvinfo : EIATTR_KPARAM_INFO
	.align		4
.L_713:
        /*0018*/ 	.byte	0x04, 0x17
        /*001a*/ 	.short	(.L_715 - .L_714)
.L_714:
        /*001c*/ 	.word	0x00000000
        /*0020*/ 	.short	0x0001
        /*0022*/ 	.short	0x0008
        /*0024*/ 	.byte	0x00, 0xf0, 0x11, 0x00


	//----- nvinfo : EIATTR_KPARAM_INFO
	.align		4
.L_715:
        /*0028*/ 	.byte	0x04, 0x17
        /*002a*/ 	.short	(.L_717 - .L_716)
.L_716:
        /*002c*/ 	.word	0x00000000
        /*0030*/ 	.short	0x0000
        /*0032*/ 	.short	0x0000
        /*0034*/ 	.byte	0x00, 0xf5, 0x21, 0x00


	//----- nvinfo : EIATTR_SPARSE_MMA_MASK
	.align		4
.L_717:
        /*0038*/ 	.byte	0x03, 0x50
        /*003a*/ 	.short	0x0000


	//----- nvinfo : EIATTR_MAXREG_COUNT
	.align		4
        /*003c*/ 	.byte	0x03, 0x1b
        /*003e*/ 	.short	0x00ff


	//----- nvinfo : EIATTR_MERCURY_ISA_VERSION
	.align		4
        /*0040*/ 	.byte	0x03, 0x5f
        /*0042*/ 	.short	0x0101


	//----- nvinfo : EIATTR_VRC_CTA_INIT_COUNT
	.align		4
        /*0044*/ 	.byte	0x02, 0x4a
	.zero		1
	.zero		1


	//----- nvinfo : EIATTR_EXIT_INSTR_OFFSETS
	.align		4
        /*0048*/ 	.byte	0x04, 0x1c
        /*004a*/ 	.short	(.L_719 - .L_718)


	//   ....[0]....
.L_718:
        /*004c*/ 	.word	0x00000070


	//   ....[1]....
        /*0050*/ 	.word	0x00000100


	//----- nvinfo : EIATTR_CBANK_PARAM_SIZE
	.align		4
.L_719:
        /*0054*/ 	.byte	0x03, 0x19
        /*0056*/ 	.short	0x0018


	//----- nvinfo : EIATTR_PARAM_CBANK
	.align		4
        /*0058*/ 	.byte	0x04, 0x0a
        /*005a*/ 	.short	(.L_721 - .L_720)
	.align		4
.L_720:
        /*005c*/ 	.word	index@(.nv.constant0._Z23kernelNormalizeRegisterP7double2id)
        /*0060*/ 	.short	0x0380
        /*0062*/ 	.short	0x0018


	//----- nvinfo : EIATTR_SW_WAR
	.align		4
.L_721:
        /*0064*/ 	.byte	0x04, 0x36
        /*0066*/ 	.short	(.L_723 - .L_722)
.L_722:
        /*0068*/ 	.word	0x00000008
.L_723:


//--------------------- .nv.info._Z25kernelComputeRegisterNormPdPK7double2i --------------------------
	.section	.nv.info._Z25kernelComputeRegisterNormPdPK7double2i,"",@"SHT_CUDA_INFO"
	.sectionflags	@""
	.align	4


	//----- nvinfo : EIATTR_CUDA_API_VERSION
	.align		4
        /*0000*/ 	.byte	0x04, 0x37
        /*0002*/ 	.short	(.L_725 - .L_724)
.L_724:
        /*0004*/ 	.word	0x00000082


	//----- nvinfo : EIATTR_KPARAM_INFO
	.align		4
.L_725:
        /*0008*/ 	.byte	0x04, 0x17
        /*000a*/ 	.short	(.L_727 - .L_726)
.L_726:
        /*000c*/ 	.word	0x00000000
        /*0010*/ 	.short	0x0002
        /*0012*/ 	.short	0x0010
        /*0014*/ 	.byte	0x00, 0xf0, 0x11, 0x00


	//----- nvinfo : EIATTR_KPARAM_INFO
	.align		4
.L_727:
        /*0018*/ 	.byte	0x04, 0x17
        /*001a*/ 	.short	(.L_729 - .L_728)
.L_728:
        /*001c*/ 	.word	0x00000000
        /*0020*/ 	.short	0x0001
        /*0022*/ 	.short	0x0008
        /*0024*/ 	.byte	0x00, 0xf5, 0x21, 0x00


	//----- nvinfo : EIATTR_KPARAM_INFO
	.align		4
.L_729:
        /*0028*/ 	.byte	0x04, 0x17
        /*002a*/ 	.short	(.L_731 - .L_730)
.L_730:
        /*002c*/ 	.word	0x00000000
        /*0030*/ 	.short	0x0000
        /*0032*/ 	.short	0x0000
        /*0034*/ 	.byte	0x00, 0xf5, 0x21, 0x00


	//----- nvinfo : EIATTR_SPARSE_MMA_MASK
	.align		4
.L_731:
        /*0038*/ 	.byte	0x03, 0x50
        /*003a*/ 	.short	0x0000


	//----- nvinfo : EIATTR_MAXREG_COUNT
	.align		4
        /*003c*/ 	.byte	0x03, 0x1b
        /*003e*/ 	.short	0x00ff


	//----- nvinfo : EIATTR_NUM_BARRIERS
	.align		4
        /*0040*/ 	.byte	0x02, 0x4c
        /*0042*/ 	.byte	0x01
	.zero		1


	//----- nvinfo : EIATTR_MERCURY_ISA_VERSION
	.align		4
        /*0044*/ 	.byte	0x03, 0x5f
        /*0046*/ 	.short	0x0101


	//----- nvinfo : EIATTR_VRC_CTA_INIT_COUNT
	.align		4
        /*0048*/ 	.byte	0x02, 0x4a
	.zero		1
	.zero		1


	//----- nvinfo : EIATTR_EXIT_INSTR_OFFSETS
	.align		4
        /*004c*/ 	.byte	0x04, 0x1c
        /*004e*/ 	.short	(.L_733 - .L_732)


	//   ....[0]....
.L_732:
        /*0050*/ 	.word	0x000002e0


	//   ....[1]....
        /*0054*/ 	.word	0x00000360


	//----- nvinfo : EIATTR_CRS_STACK_SIZE
	.align		4
.L_733:
        /*0058*/ 	.byte	0x04, 0x1e
        /*005a*/ 	.short	(.L_735 - .L_734)
.L_734:
        /*005c*/ 	.word	0x00000000


	//----- nvinfo : EIATTR_CBANK_PARAM_SIZE
	.align		4
.L_735:
        /*0060*/ 	.byte	0x03, 0x19
        /*0062*/ 	.short	0x0014


	//----- nvinfo : EIATTR_PARAM_CBANK
	.align		4
        /*0064*/ 	.byte	0x04, 0x0a
        /*0066*/ 	.short	(.L_737 - .L_736)
	.align		4
.L_736:
        /*0068*/ 	.word	index@(.nv.constant0._Z25kernelComputeRegisterNormPdPK7double2i)
        /*006c*/ 	.short	0x0380
        /*006e*/ 	.short	0x0014


	//----- nvinfo : EIATTR_SW_WAR
	.align		4
.L_737:
        /*0070*/ 	.byte	0x04, 0x36
        /*0072*/ 	.short	(.L_739 - .L_738)
.L_738:
        /*0074*/ 	.word	0x00000008
.L_739:


//--------------------- .nv.info._Z12kernelSetCatP7double2idPKS_S2_i --------------------------
	.section	.nv.info._Z12kernelSetCatP7double2idPKS_S2_i,"",@"SHT_CUDA_INFO"
	.sectionflags	@""
	.align	4


	//----- nvinfo : EIATTR_CUDA_API_VERSION
	.align		4
        /*0000*/ 	.byte	0x04, 0x37
        /*0002*/ 	.short	(.L_741 - .L_740)
.L_740:
        /*0004*/ 	.word	0x00000082


	//----- nvinfo : EIATTR_KPARAM_INFO
	.align		4
.L_741:
        /*0008*/ 	.byte	0x04, 0x17
        /*000a*/ 	.short	(.L_743 - .L_742)
.L_742:
        /*000c*/ 	.word	0x00000000
        /*0010*/ 	.short	0x0005
        /*0012*/ 	.short	0x0028
        /*0014*/ 	.byte	0x00, 0xf0, 0x11, 0x00


	//----- nvinfo : EIATTR_KPARAM_INFO
	.align		4
.L_743:
        /*0018*/ 	.byte	0x04, 0x17
        /*001a*/ 	.short	(.L_745 - .L_744)
.L_744:
        /*001c*/ 	.word	0x00000000
        /*0020*/ 	.short	0x0004
        /*0022*/ 	.short	0x0020
        /*0024*/ 	.byte	0x00, 0xf5, 0x21, 0x00


	//----- nvinfo : EIATTR_KPARAM_INFO
	.align		4
.L_745:
        /*0028*/ 	.byte	0x04, 0x17
        /*002a*/ 	.short	(.L_747 - .L_746)
.L_746:
        /*002c*/ 	.word	0x00000000
        /*0030*/ 	.short	0x0003
        /*0032*/ 	.short	0x0018
        /*0034*/ 	.byte	0x00, 0xf5, 0x21, 0x00


	//----- nvinfo : EIATTR_KPARAM_INFO
	.align		4
.L_747:
        /*0038*/ 	.byte	0x04, 0x17
        /*003a*/ 	.short	(.L_749 - .L_748)
.L_748:
        /*003c*/ 	.word	0x00000000
        /*0040*/ 	.short	0x0002
        /*0042*/ 	.short	0x0010
        /*0044*/ 	.byte	0x00, 0xf0, 0x21, 0x00


	//----- nvinfo : EIATTR_KPARAM_INFO
	.align		4
.L_749:
        /*0048*/ 	.byte	0x04, 0x17
        /*004a*/ 	.short	(.L_751 - .L_750)
.L_750:
        /*004c*/ 	.word	0x00000000
        /*0050*/ 	.short	0x0001
        /*0052*/ 	.short	0x0008
        /*0054*/ 	.byte	0x00, 0xf0, 0x11, 0x00


	//----- nvinfo : EIATTR_KPARAM_INFO
	.align		4
.L_751:
        /*0058*/ 	.byte	0x04, 0x17
        /*005a*/ 	.short	(.L_753 - .L_752)
.L_752:
        /*005c*/ 	.word	0x00000000
        /*0060*/ 	.short	0x0000
        /*0062*/ 	.short	0x0000
        /*0064*/ 	.byte	0x00, 0xf5, 0x21, 0x00


	//----- nvinfo : EIATTR_SPARSE_MMA_MASK
	.align		4
.L_753:
        /*0068*/ 	.byte	0x03, 0x50
        /*006a*/ 	.short	0x0000


	//----- nvinfo : EIATTR_MAXREG_COUNT
	.align		4
        /*006c*/ 	.byte	0x03, 0x1b
        /*006e*/ 	.short	0x00ff


	//----- nvinfo : EIATTR_MERCURY_ISA_VERSION
	.align		4
        /*0070*/ 	.byte	0x03, 0x5f
        /*0072*/ 	.short	0x0101


	//----- nvinfo : EIATTR_VRC_CTA_INIT_COUNT
	.align		4
        /*0074*/ 	.byte	0x02, 0x4a
	.zero		1
	.zero		1


	//----- nvinfo : EIATTR_EXIT_INSTR_OFFSETS
	.align		4
        /*0078*/ 	.byte	0x04, 0x1c
        /*007a*/ 	.short	(.L_755 - .L_754)


	//   ....[0]....
.L_754:
        /*007c*/ 	.word	0x00000080


	//   ....[1]....
        /*0080*/ 	.word	0x000010b0


	//----- nvinfo : EIATTR_CRS_STACK_SIZE
	.align		4
.L_755:
        /*0084*/ 	.byte	0x04, 0x1e
        /*0086*/ 	.short	(.L_757 - .L_756)
.L_756:
        /*0088*/ 	.word	0x00000000


	//----- nvinfo : EIATTR_CBANK_PARAM_SIZE
	.align		4
.L_757:
        /*008c*/ 	.byte	0x03, 0x19
        /*008e*/ 	.short	0x002c


	//----- nvinfo : EIATTR_PARAM_CBANK
	.align		4
        /*0090*/ 	.byte	0x04, 0x0a
        /*0092*/ 	.short	(.L_759 - .L_758)
	.align		4
.L_758:
        /*0094*/ 	.word	index@(.nv.constant0._Z12kernelSetCatP7double2idPKS_S2_i)
        /*0098*/ 	.short	0x0380
        /*009a*/ 	.short	0x002c


	//----- nvinfo : EIATTR_SW_WAR
	.align		4
.L_759:
        /*009c*/ 	.byte	0x04, 0x36
        /*009e*/ 	.short	(.L_761 - .L_760)
.L_760:
        /*00a0*/ 	.word	0x00000008
.L_761:


//--------------------- .nv.info._Z14kernelSetFocksP7double2idPKS_i --------------------------
	.section	.nv.info._Z14kernelSetFocksP7double2idPKS_i,"",@"SHT_CUDA_INFO"
	.sectionflags	@""
	.align	4


	//----- nvinfo : EIATTR_CUDA_API_VERSION
	.align		4
        /*0000*/ 	.byte	0x04, 0x37
        /*0002*/ 	.short	(.L_763 - .L_762)
.L_762:
        /*0004*/ 	.word	0x00000082


	//----- nvinfo : EIATTR_KPARAM_INFO
	.align		4
.L_763:
        /*0008*/ 	.byte	0x04, 0x17
        /*000a*/ 	.short	(.L_765 - .L_764)
.L_764:
        /*000c*/ 	.word	0x00000000
        /*0010*/ 	.short	0x0004
        /*0012*/ 	.short	0x0020
        /*0014*/ 	.byte	0x00, 0xf0, 0x11, 0x00


	//----- nvinfo : EIATTR_KPARAM_INFO
	.align		4
.L_765:
        /*0018*/ 	.byte	0x04, 0x17
        /*001a*/ 	.short	(.L_767 - .L_766)
.L_766:
        /*001c*/ 	.word	0x00000000
        /*0020*/ 	.short	0x0003
        /*0022*/ 	.short	0x0018
        /*0024*/ 	.byte	0x00, 0xf5, 0x21, 0x00


	//----- nvinfo : EIATTR_KPARAM_INFO
	.align		4
.L_767:
        /*0028*/ 	.byte	0x04, 0x17
        /*002a*/ 	.short	(.L_769 - .L_768)
.L_768:
        /*002c*/ 	.word	0x00000000
        /*0030*/ 	.short	0x0002
        /*0032*/ 	.short	0x0010
        /*0034*/ 	.byte	0x00, 0xf0, 0x21, 0x00


	//----- nvinfo : EIATTR_KPARAM_INFO
	.align		4
.L_769:
        /*0038*/ 	.byte	0x04, 0x17
        /*003a*/ 	.short	(.L_771 - .L_770)
.L_770:
        /*003c*/ 	.word	0x00000000
        /*0040*/ 	.short	0x0001
        /*0042*/ 	.short	0x0008
        /*0044*/ 	.byte	0x00, 0xf0, 0x11, 0x00


	//----- nvinfo : EIATTR_KPARAM_INFO
	.align		4
.L_771:
        /*0048*/ 	.byte	0x04, 0x17
        /*004a*/ 	.short	(.L_773 - .L_772)
.L_772:
        /*004c*/ 	.word	0x00000000
        /*0050*/ 	.short	0x0000
        /*0052*/ 	.short	0x0000
        /*0054*/ 	.byte	0x00, 0xf5, 0x21, 0x00


	//----- nvinfo : EIATTR_SPARSE_MMA_MASK
	.align		4
.L_773:
        /*0058*/ 	.byte	0x03, 0x50
        /*005a*/ 	.short	0x0000


	//----- nvinfo : EIATTR_MAXREG_COUNT
	.align		4
        /*005c*/ 	.byte	0x03, 0x1b
        /*005e*/ 	.short	0x00ff


	//----- nvinfo : EIATTR_MERCURY_ISA_VERSION
	.align		4
        /*0060*/ 	.byte	0x03, 0x5f
        /*0062*/ 	.short	0x0101


	//----- nvinfo : EIATTR_VRC_CTA_INIT_COUNT
	.align		4
        /*0064*/ 	.byte	0x02, 0x4a
	.zero		1
	.zero		1


	//----- nvinfo : EIATTR_EXIT_INSTR_OFFSETS
	.align		4
        /*0068*/ 	.byte	0x04, 0x1c
        /*006a*/ 	.short	(.L_775 - .L_774)


	//   ....[0]....
.L_774:
        /*006c*/ 	.word	0x00000070


	//   ....[1]....
        /*0070*/ 	.word	0x00003ae0


	//----- nvinfo : EIATTR_CRS_STACK_SIZE
	.align		4
.L_775:
        /*0074*/ 	.byte	0x04, 0x1e
        /*0076*/ 	.short	(.L_777 - .L_776)
.L_776:
        /*0078*/ 	.word	0x00000000


	//----- nvinfo : EIATTR_CBANK_PARAM_SIZE
	.align		4
.L_777:
        /*007c*/ 	.byte	0x03, 0x19
        /*007e*/ 	.short	0x0024


	//----- nvinfo : EIATTR_PARAM_CBANK
	.align		4
        /*0080*/ 	.byte	0x04, 0x0a
        /*0082*/ 	.short	(.L_779 - .L_778)
	.align		4
.L_778:
        /*0084*/ 	.word	index@(.nv.constant0._Z14kernelSetFocksP7double2idPKS_i)
        /*0088*/ 	.short	0x0380
        /*008a*/ 	.short	0x0024


	//----- nvinfo : EIATTR_SW_WAR
	.align		4
.L_779:
        /*008c*/ 	.byte	0x04, 0x36
        /*008e*/ 	.short	(.L_781 - .L_780)
.L_780:
        /*0090*/ 	.word	0x00000008
.L_781:


//--------------------- .nv.info._Z13kernelSetFockP7double2idi --------------------------
	.section	.nv.info._Z13kernelSetFockP7double2idi,"",@"SHT_CUDA_INFO"
	.sectionflags	@""
	.align	4


	//----- nvinfo : EIATTR_CUDA_API_VERSION
	.align		4
        /*0000*/ 	.byte	0x04, 0x37
        /*0002*/ 	.short	(.L_783 - .L_782)
.L_782:
        /*0004*/ 	.word	0x00000082


	//----- nvinfo : EIATTR_KPARAM_INFO
	.align		4
.L_783:
        /*0008*/ 	.byte	0x04, 0x17
        /*000a*/ 	.short	(.L_785 - .L_784)
.L_784:
        /*000c*/ 	.word	0x00000000
        /*0010*/ 	.short	0x0003
        /*0012*/ 	.short	0x0018
        /*0014*/ 	.byte	0x00, 0xf0, 0x11, 0x00


	//----- nvinfo : EIATTR_KPARAM_INFO
	.align		4
.L_785:
        /*0018*/ 	.byte	0x04, 0x17
        /*001a*/ 	.short	(.L_787 - .L_786)
.L_786:
        /*001c*/ 	.word	0x00000000
        /*0020*/ 	.short	0x0002
        /*0022*/ 	.short	0x0010
        /*0024*/ 	.byte	0x00, 0xf0, 0x21, 0x00


	//----- nvinfo : EIATTR_KPARAM_INFO
	.align		4
.L_787:
        /*0028*/ 	.byte	0x04, 0x17
        /*002a*/ 	.short	(.L_789 - .L_788)
.L_788:
        /*002c*/ 	.word	0x00000000
        /*0030*/ 	.short	0x0001
        /*0032*/ 	.short	0x0008
        /*0034*/ 	.byte	0x00, 0xf0, 0x11, 0x00


	//----- nvinfo : EIATTR_KPARAM_INFO
	.align		4
.L_789:
        /*0038*/ 	.byte	0x04, 0x17
        /*003a*/ 	.short	(.L_791 - .L_790)
.L_790:
        /*003c*/ 	.word	0x00000000
        /*0040*/ 	.short	0x0000
        /*0042*/ 	.short	0x0000
        /*0044*/ 	.byte	0x00, 0xf5, 0x21, 0x00


	//----- nvinfo : EIATTR_SPARSE_MMA_MASK
	.align		4
.L_791:
        /*0048*/ 	.byte	0x03, 0x50
        /*004a*/ 	.short	0x0000


	//----- nvinfo : EIATTR_MAXREG_COUNT
	.align		4
        /*004c*/ 	.byte	0x03, 0x1b
        /*004e*/ 	.short	0x00ff


	//----- nvinfo : EIATTR_MERCURY_ISA_VERSION
	.align		4
        /*0050*/ 	.byte	0x03, 0x5f
        /*0052*/ 	.short	0x0101


	//----- nvinfo : EIATTR_VRC_CTA_INIT_COUNT
	.align		4
        /*0054*/ 	.byte	0x02, 0x4a
	.zero		1
	.zero		1


	//----- nvinfo : EIATTR_EXIT_INSTR_OFFSETS
	.align		4
        /*0058*/ 	.byte	0x04, 0x1c
        /*005a*/ 	.short	(.L_793 - .L_792)


	//   ....[0]....
.L_792:
        /*005c*/ 	.word	0x00000070


	//   ....[1]....
        /*0060*/ 	.word	0x00002800


	//----- nvinfo : EIATTR_CRS_STACK_SIZE
	.align		4
.L_793:
        /*0064*/ 	.byte	0x04, 0x1e
        /*0066*/ 	.short	(.L_795 - .L_794)
.L_794:
        /*0068*/ 	.word	0x00000000


	//----- nvinfo : EIATTR_CBANK_PARAM_SIZE
	.align		4
.L_795:
        /*006c*/ 	.byte	0x03, 0x19
        /*006e*/ 	.short	0x001c


	//----- nvinfo : EIATTR_PARAM_CBANK
	.align		4
        /*0070*/ 	.byte	0x04, 0x0a
        /*0072*/ 	.short	(.L_797 - .L_796)
	.align		4
.L_796:
        /*0074*/ 	.word	index@(.nv.constant0._Z13kernelSetFockP7double2idi)
        /*0078*/ 	.short	0x0380
        /*007a*/ 	.short	0x001c


	//----- nvinfo : EIATTR_SW_WAR
	.align		4
.L_797:
        /*007c*/ 	.byte	0x04, 0x36
        /*007e*/ 	.short	(.L_799 - .L_798)
.L_798:
        /*0080*/ 	.word	0x00000008
.L_799:


//--------------------- .nv.info._Z17kernelSetCoherentP7double2iddd --------------------------
	.section	.nv.info._Z17kernelSetCoherentP7double2iddd,"",@"SHT_CUDA_INFO"
	.sectionflags	@""
	.align	4


	//----- nvinfo : EIATTR_CUDA_API_VERSION
	.align		4
        /*0000*/ 	.byte	0x04, 0x37
        /*0002*/ 	.short	(.L_801 - .L_800)
.L_800:
        /*0004*/ 	.word	0x00000082


	//----- nvinfo : EIATTR_KPARAM_INFO
	.align		4
.L_801:
        /*0008*/ 	.byte	0x04, 0x17
        /*000a*/ 	.short	(.L_803 - .L_802)
.L_802:
        /*000c*/ 	.word	0x00000000
        /*0010*/ 	.short	0x0004
        /*0012*/ 	.short	0x0020
        /*0014*/ 	.byte	0x00, 0xf0, 0x21, 0x00


	//----- nvinfo : EIATTR_KPARAM_INFO
	.align		4
.L_803:
        /*0018*/ 	.byte	0x04, 0x17
        /*001a*/ 	.short	(.L_805 - .L_804)
.L_804:
        /*001c*/ 	.word	0x00000000
        /*0020*/ 	.short	0x0003
        /*0022*/ 	.short	0x0018
        /*0024*/ 	.byte	0x00, 0xf0, 0x21, 0x00


	//----- nvinfo : EIATTR_KPARAM_INFO
	.align		4
.L_805:
        /*0028*/ 	.byte	0x04, 0x17
        /*002a*/ 	.short	(.L_807 - .L_806)
.L_806:
        /*002c*/ 	.word	0x00000000
        /*0030*/ 	.short	0x0002
        /*0032*/ 	.short	0x0010
        /*0034*/ 	.byte	0x00, 0xf0, 0x21, 0x00


	//----- nvinfo : EIATTR_KPARAM_INFO
	.align		4
.L_807:
        /*0038*/ 	.byte	0x04, 0x17
        /*003a*/ 	.short	(.L_809 - .L_808)
.L_808:
        /*003c*/ 	.word	0x00000000
        /*0040*/ 	.short	0x0001
        /*0042*/ 	.short	0x0008
        /*0044*/ 	.byte	0x00, 0xf0, 0x11, 0x00


	//----- nvinfo : EIATTR_KPARAM_INFO
	.align		4
.L_809:
        /*0048*/ 	.byte	0x04, 0x17
        /*004a*/ 	.short	(.L_811 - .L_810)
.L_810:
        /*004c*/ 	.word	0x00000000
        /*0050*/ 	.short	0x0000
        /*0052*/ 	.short	0x0000
        /*0054*/ 	.byte	0x00, 0xf5, 0x21, 0x00


	//----- nvinfo : EIATTR_SPARSE_MMA_MASK
	.align		4
.L_811:
        /*0058*/ 	.byte	0x03, 0x50
        /*005a*/ 	.short	0x0000


	//----- nvinfo : EIATTR_MAXREG_COUNT
	.align		4
        /*005c*/ 	.byte	0x03, 0x1b
        /*005e*/ 	.short	0x00ff


	//----- nvinfo : EIATTR_MERCURY_ISA_VERSION
	.align		4
        /*0060*/ 	.byte	0x03, 0x5f
        /*0062*/ 	.short	0x0101


	//----- nvinfo : EIATTR_VRC_CTA_INIT_COUNT
	.align		4
        /*0064*/ 	.byte	0x02, 0x4a
	.zero		1
	.zero		1


	//----- nvinfo : EIATTR_EXIT_INSTR_OFFSETS
	.align		4
        /*0068*/ 	.byte	0x04, 0x1c
        /*006a*/ 	.short	(.L_813 - .L_812)


	//   ....[0]....
.L_812:
        /*006c*/ 	.word	0x00000080


	//   ....[1]....
        /*0070*/ 	.word	0x00000eb0


	//----- nvinfo : EIATTR_CRS_STACK_SIZE
	.align		4
.L_813:
        /*0074*/ 	.byte	0x04, 0x1e
        /*0076*/ 	.short	(.L_815 - .L_814)
.L_814:
        /*0078*/ 	.word	0x00000000


	//----- nvinfo : EIATTR_CBANK_PARAM_SIZE
	.align		4
.L_815:
        /*007c*/ 	.byte	0x03, 0x19
        /*007e*/ 	.short	0x0028


	//----- nvinfo : EIATTR_PARAM_CBANK
	.align		4
        /*0080*/ 	.byte	0x04, 0x0a
        /*0082*/ 	.short	(.L_817 - .L_816)
	.align		4
.L_816:
        /*0084*/ 	.word	index@(.nv.constant0._Z17kernelSetCoherentP7double2iddd)
        /*0088*/ 	.short	0x0380
        /*008a*/ 	.short	0x0028


	//----- nvinfo : EIATTR_SW_WAR
	.align		4
.L_817:
        /*008c*/ 	.byte	0x04, 0x36
        /*008e*/ 	.short	(.L_819 - .L_818)
.L_818:
        /*0090*/ 	.word	0x00000008
.L_819:


//--------------------- .nv.callgraph             --------------------------
	.section	.nv.callgraph,"",@"SHT_CUDA_CALLGRAPH"
	.align	4
	.sectionentsize	8
	.align		4
        /*0000*/ 	.word	0x00000000
	.align		4
        /*0004*/ 	.word	0xffffffff
	.align		4
        /*0008*/ 	.word	0x00000000
	.align		4
        /*000c*/ 	.word	0xfffffffe
	.align		4
        /*0010*/ 	.word	0x00000000
	.align		4
        /*0014*/ 	.word	0xfffffffd
	.align		4
        /*0018*/ 	.word	0x00000000
	.align		4
        /*001c*/ 	.word	0xfffffffc


//--------------------- .nv.constant4             --------------------------
	.section	.nv.constant4,"a",@progbits
	.align	8
	.align		8
.nv.constant4:
        /*0000*/ 	.dword	__cudart_i2opi_d
	.align		8
        /*0008*/ 	.dword	__cudart_sin_cos_coeffs


//--------------------- .text.kernelComputeRegisterProbabilities --------------------------
	.section	.text.kernelComputeRegisterProbabilities,"ax",@progbits
	.align	128
        .global         kernelComputeRegisterProbabilities
        .type           kernelComputeRegisterProbabilities,@function
        .size           kernelComputeRegisterProbabilities,(.L_x_566 - kernelComputeRegisterProbabilities)
        .other          kernelComputeRegisterProbabilities,@"STO_CUDA_ENTRY STV_DEFAULT"
kernelComputeRegisterProbabilities:
.text.kernelComputeRegisterProbabilities:
[----:B------:R-:W-:Y:S01]  /*0000*/  LDC R1, c[0x0][0x37c] ;  /* 0x0000df00ff017b82 */ /* 0x000fe20000000800 */
[----:B------:R-:W0:Y:S01]  /*0010*/  LDCU UR11, c[0x0][0x390] ;  /* 0x00007200ff0b77ac */ /* 0x000e220008000800 */
[----:B------:R-:W0:Y:S01]  /*0020*/  LDCU.64 UR4, c[0x0][0x398] ;  /* 0x00007300ff0477ac */ /* 0x000e220008000a00 */
[----:B------:R-:W1:Y:S01]  /*0030*/  LDCU.64 UR18, c[0x0][0x358] ;  /* 0x00006b00ff1277ac */ /* 0x000e620008000a00 */
[----:B0-----:R-:W-:-:S06]  /*0040*/  UIMAD.WIDE UR4, UR11, 0x4, UR4 ;  /* 0x000000040b0478a5 */ /* 0x001fcc000f8e0204 */
[----:B------:R-:W-:Y:S02]  /*0050*/  IMAD.U32 R2, RZ, RZ, UR4 ;  /* 0x00000004ff027e24 */ /* 0x000fe4000f8e00ff */
[----:B------:R-:W-:-:S05]  /*0060*/  IMAD.U32 R3, RZ, RZ, UR5 ;  /* 0x00000005ff037e24 */ /* 0x000fca000f8e00ff */
[----:B-1----:R-:W2:Y:S01]  /*0070*/  LDG.E R2, desc[UR18][R2.64] ;  /* 0x0000001202027981 */ /* 0x002ea2000c1e1900 */
[----:B------:R-:W0:Y:S01]  /*0080*/  S2UR UR6, SR_CTAID.X ;  /* 0x00000000000679c3 */ /* 0x000e220000002500 */
[----:B------:R-:W-:Y:S01]  /*0090*/  UMOV UR8, 0x1 ;  /* 0x0000000100087882 */ /* 0x000fe20000000000 */
[----:B------:R-:W0:Y:S06]  /*00a0*/  S2R R5, SR_TID.X ;  /* 0x0000000000057919 */ /* 0x000e2c0000002100 */
[----:B------:R-:W0:Y:S02]  /*00b0*/  LDC R0, c[0x0][0x360] ;  /* 0x0000d800ff007b82 */ /* 0x000e240000000800 */
[----:B0-----:R-:W-:Y:S01]  /*00c0*/  IMAD R0, R0, UR6, R5 ;  /* 0x0000000600007c24 */ /* 0x001fe2000f8e0205 */
[----:B--2---:R-:W-:-:S13]  /*00d0*/  R2UR UR4, R2 ;  /* 0x00000000020472ca */ /* 0x004fda00000e0000 */
[----:B------:R-:W-:-:S04]  /*00e0*/  USHF.L.U32 UR5, UR8, UR4, URZ ;  /* 0x0000000408057299 */ /* 0x000fc800080006ff */
[----:B------:R-:W-:Y:S02]  /*00f0*/  USHF.R.S32.HI UR6, URZ, 0x1f, UR5 ;  /* 0x0000001fff067899 */ /* 0x000fe40008011405 */
[----:B------:R-:W-:-:S04]  /*0100*/  ISETP.GE.U32.AND P0, PT, R0, UR5, PT ;  /* 0x0000000500007c0c */ /* 0x000fc8000bf06070 */
[----:B------:R-:W-:-:S13]  /*0110*/  ISETP.GE.U32.AND.EX P0, PT, RZ, UR6, PT, P0 ;  /* 0x00000006ff007c0c */ /* 0x000fda000bf06100 */
[----:B------:R-:W-:Y:S05]  /*0120*/  @P0 EXIT ;  /* 0x000000000000094d */ /* 0x000fea0003800000 */
[----:B------:R-:W0:Y:S01]  /*0130*/  LDC.64 R2, c[0x0][0x398] ;  /* 0x0000e600ff027b82 */ /* 0x000e220000000a00 */
[----:B------:R-:W1:Y:S07]  /*0140*/  LDCU UR7, c[0x0][0x394] ;  /* 0x00007280ff0777ac */ /* 0x000e6e0008000800 */
[----:B------:R-:W2:Y:S01]  /*0150*/  LDC.64 R4, c[0x0][0x3a0] ;  /* 0x0000e800ff047b82 */ /* 0x000ea20000000a00 */
[----:B0-----:R-:W3:Y:S04]  /*0160*/  LDG.E R2, desc[UR18][R2.64] ;  /* 0x0000001202027981 */ /* 0x001ee8000c1e1900 */
[----:B--2---:R-:W2:Y:S01]  /*0170*/  LDG.E R4, desc[UR18][R4.64] ;  /* 0x0000001204047981 */ /* 0x004ea2000c1e1900 */
[----:B-1----:R-:W-:Y:S01]  /*0180*/  UISETP.GE.AND UP0, UPT, UR7, 0x1, UPT ;  /* 0x000000010700788c */ /* 0x002fe2000bf06270 */
[----:B---3--:R-:W-:-:S02]  /*0190*/  R2UR UR5, R2 ;  /* 0x00000000020572ca */ /* 0x008fc400000e0000 */
[----:B--2---:R-:W-:-:S13]  /*01a0*/  R2UR UR6, R4 ;  /* 0x00000000040672ca */ /* 0x004fda00000e0000 */
[----:B------:R-:W-:-:S04]  /*01b0*/  UIADD3 UR6, UPT, UPT, -UR4, UR6, UR5 ;  /* 0x0000000604067290 */ /* 0x000fc8000fffe105 */
[----:B------:R-:W-:-:S04]  /*01c0*/  USHF.L.U32 UR8, UR8, UR6, URZ ;  /* 0x0000000608087299 */ /* 0x000fc800080006ff */
[----:B------:R-:W-:Y:S01]  /*01d0*/  USHF.R.S32.HI UR22, URZ, 0x1f, UR8 ;  /* 0x0000001fff167899 */ /* 0x000fe20008011408 */
[----:B------:R-:W-:Y:S11]  /*01e0*/  BRA.U !UP0, `(.L_x_0) ;  /* 0x0000003908e87547 */ /* 0x000ff6000b800000 */
[----:B------:R-:W-:Y:S01]  /*01f0*/  ULOP3.LUT UR12, UR7, 0x7ffffff8, URZ, 0xc0, !UPT ;  /* 0x7ffffff8070c7892 */ /* 0x000fe2000f8ec0ff */
[----:B------:R-:W-:Y:S01]  /*0200*/  CS2R R14, SRZ ;  /* 0x00000000000e7805 */ /* 0x000fe2000001ff00 */
[----:B------:R-:W-:Y:S02]  /*0210*/  UIADD3 UR10, UPT, UPT, -UR11, UR7, URZ ;  /* 0x000000070b0a7290 */ /* 0x000fe4000fffe1ff */
[----:B------:R-:W-:Y:S02]  /*0220*/  ULOP3.LUT UR23, UR7, 0x7, URZ, 0xc0, !UPT ;  /* 0x0000000707177892 */ /* 0x000fe4000f8ec0ff */
[----:B------:R-:W-:Y:S02]  /*0230*/  ULOP3.LUT UR24, UR7, 0x3, URZ, 0xc0, !UPT ;  /* 0x0000000307187892 */ /* 0x000fe4000f8ec0ff */
[----:B------:R-:W-:Y:S02]  /*0240*/  UIADD3 UR9, UPT, UPT, UR7, -0x4, URZ ;  /* 0xfffffffc07097890 */ /* 0x000fe4000fffe0ff */
[----:B------:R-:W-:-:S02]  /*0250*/  UIADD3 UR11, UPT, UPT, UR11, 0x4, -UR7 ;  /* 0x000000040b0b7890 */ /* 0x000fc4000fffe807 */
[----:B------:R-:W-:Y:S01]  /*0260*/  UIADD3 UR12, UPT, UPT, -UR12, URZ, URZ ;  /* 0x000000ff0c0c7290 */ /* 0x000fe2000fffe1ff */
[----:B------:R-:W-:Y:S01]  /*0270*/  UMOV UR4, URZ ;  /* 0x000000ff00047c82 */ /* 0x000fe20008000000 */
[----:B------:R-:W-:-:S10]  /*0280*/  UMOV UR5, URZ ;  /* 0x000000ff00057c82 */ /* 0x000fd40008000000 */
.L_x_37:
[----:B0-----:R-:W0:Y:S01]  /*0290*/  LDCU UR6, c[0x0][0x394] ;  /* 0x00007280ff0677ac */ /* 0x001e220008000800 */
[----:B------:R-:W-:Y:S02]  /*02a0*/  HFMA2 R10, -RZ, RZ, 0, 0 ;  /* 0x00000000ff0a7431 */ /* 0x000fe400000001ff */
[----:B------:R-:W-:Y:S02]  /*02b0*/  IMAD.MOV.U32 R7, RZ, RZ, RZ ;  /* 0x000000ffff077224 */ /* 0x000fe400078e00ff */
[----:B------:R-:W-:Y:S01]  /*02c0*/  IMAD.U32 R4, RZ, RZ, UR4 ;  /* 0x00000004ff047e24 */ /* 0x000fe2000f8e00ff */
[----:B------:R-:W1:Y:S01]  /*02d0*/  LDCU UR13, c[0x0][0x394] ;  /* 0x00007280ff0d77ac */ /* 0x000e620008000800 */
[----:B0-----:R-:W-:-:S03]  /*02e0*/  UISETP.GE.U32.AND UP0, UPT, UR6, 0x8, UPT ;  /* 0x000000080600788c */ /* 0x001fc6000bf06070 */
[----:B------:R-:W-:-:S06]  /*02f0*/  UMOV UR6, UR5 ;  /* 0x0000000500067c82 */ /* 0x000fcc0008000000 */
[----:B-1----:R-:W-:Y:S05]  /*0300*/  BRA.U !UP0, `(.L_x_1) ;  /* 0x0000001d08987547 */ /* 0x002fea000b800000 */
[----:B------:R-:W-:Y:S01]  /*0310*/  MOV R10, RZ ;  /* 0x000000ff000a7202 */ /* 0x000fe20000000f00 */
[----:B------:R-:W-:Y:S01]  /*0320*/  IMAD.MOV.U32 R7, RZ, RZ, RZ ;  /* 0x000000ffff077224 */ /* 0x000fe200078e00ff */
[----:B------:R-:W0:Y:S01]  /*0330*/  LDCU.64 UR26, c[0x0][0x398] ;  /* 0x00007300ff1a77ac */ /* 0x000e220008000a00 */
[----:B------:R-:W-:Y:S01]  /*0340*/  IMAD.U32 R4, RZ, RZ, UR4 ;  /* 0x00000004ff047e24 */ /* 0x000fe2000f8e00ff */
[----:B------:R-:W1:Y:S01]  /*0350*/  LDCU.64 UR28, c[0x0][0x3a0] ;  /* 0x00007400ff1c77ac */ /* 0x000e620008000a00 */
[----:B------:R-:W-:Y:S01]  /*0360*/  UMOV UR7, UR12 ;  /* 0x0000000c00077c82 */ /* 0x000fe20008000000 */
[----:B------:R-:W-:Y:S01]  /*0370*/  UMOV UR13, UR11 ;  /* 0x0000000b000d7c82 */ /* 0x000fe20008000000 */
[----:B------:R-:W-:Y:S01]  /*0380*/  UMOV UR16, UR10 ;  /* 0x0000000a00107c82 */ /* 0x000fe20008000000 */
[----:B------:R-:W-:Y:S01]  /*0390*/  UMOV UR17, UR9 ;  /* 0x0000000900117c82 */ /* 0x000fe20008000000 */
[----:B------:R-:W-:-:S05]  /*03a0*/  UMOV UR6, UR5 ;  /* 0x0000000500067c82 */ /* 0x000fca0008000000 */
.L_x_18:
[----:B------:R-:W-:Y:S01]  /*03b0*/  UISETP.NE.AND UP0, UPT, UR13, 0x3, UPT ;  /* 0x000000030d00788c */ /* 0x000fe2000bf05270 */
[----:B------:R-:W-:Y:S01]  /*03c0*/  MOV R12, R0 ;  /* 0x00000000000c7202 */ /* 0x000fe20000000f00 */
[----:B------:R-:W-:Y:S01]  /*03d0*/  IMAD.MOV.U32 R5, RZ, RZ, RZ ;  /* 0x000000ffff057224 */ /* 0x000fe200078e00ff */
[----:B------:R-:W-:-:S06]  /*03e0*/  UIADD3 UR15, UPT, UPT, UR17, 0x3, URZ ;  /* 0x00000003110f7890 */ /* 0x000fcc000fffe0ff */
[----:B------:R-:W-:Y:S06]  /*03f0*/  BRA.U !UP0, `(.L_x_2) ;  /* 0x0000000108b87547 */ /* 0x000fec000b800000 */
[----:B0-----:R-:W-:-:S06]  /*0400*/  UIMAD.WIDE.U32 UR20, UR15, 0x4, UR26 ;  /* 0x000000040f1478a5 */ /* 0x001fcc000f8e001a */
[----:B------:R-:W-:Y:S01]  /*0410*/  IMAD.U32 R8, RZ, RZ, UR20 ;  /* 0x00000014ff087e24 */ /* 0x000fe2000f8e00ff */
[----:B------:R-:W-:-:S05]  /*0420*/  MOV R9, UR21 ;  /* 0x0000001500097c02 */ /* 0x000fca0008000f00 */
[----:B------:R-:W2:Y:S01]  /*0430*/  LDG.E R6, desc[UR18][R8.64] ;  /* 0x0000001208067981 */ /* 0x000ea2000c1e1900 */
[----:B------:R-:W-:-:S05]  /*0440*/  IMAD.MOV.U32 R3, RZ, RZ, 0x1 ;  /* 0x00000001ff037424 */ /* 0x000fca00078e00ff */
[----:B--2---:R-:W-:-:S04]  /*0450*/  SHF.L.U32 R6, R3, R6, RZ ;  /* 0x0000000603067219 */ /* 0x004fc800000006ff */
[----:B------:R-:W-:-:S04]  /*0460*/  SHF.R.S32.HI R3, RZ, 0x1f, R6 ;  /* 0x0000001fff037819 */ /* 0x000fc80000011406 */
[----:B------:R-:W-:-:S04]  /*0470*/  LOP3.LUT R2, R3, UR6, RZ, 0xfc, !PT ;  /* 0x0000000603027c12 */ /* 0x000fc8000f8efcff */
[----:B------:R-:W-:-:S13]  /*0480*/  ISETP.NE.U32.AND P0, PT, R2, RZ, PT ;  /* 0x000000ff0200720c */ /* 0x000fda0003f05070 */
[----:B------:R-:W-:Y:S05]  /*0490*/  @P0 BRA `(.L_x_3) ;  /* 0x0000000000600947 */ /* 0x000fea0003800000 */
[----:B------:R-:W0:Y:S01]  /*04a0*/  I2F.U32.RP R5, R6 ;  /* 0x0000000600057306 */ /* 0x000e220000209000 */
[----:B------:R-:W-:Y:S01]  /*04b0*/  IADD3 R9, PT, PT, RZ, -R6, RZ ;  /* 0x80000006ff097210 */ /* 0x000fe20007ffe0ff */
[----:B------:R-:W-:Y:S01]  /*04c0*/  UMOV UR6, URZ ;  /* 0x000000ff00067c82 */ /* 0x000fe20008000000 */
[----:B------:R-:W-:-:S05]  /*04d0*/  ISETP.NE.U32.AND P2, PT, R6, RZ, PT ;  /* 0x000000ff0600720c */ /* 0x000fca0003f45070 */
[----:B0-----:R-:W0:Y:S02]  /*04e0*/  MUFU.RCP R5, R5 ;  /* 0x0000000500057308 */ /* 0x001e240000001000 */
[----:B0-----:R-:W-:Y:S02]  /*04f0*/  VIADD R2, R5, 0xffffffe ;  /* 0x0ffffffe05027836 */ /* 0x001fe40000000000 */
[----:B------:R-:W-:-:S04]  /*0500*/  IMAD.MOV.U32 R5, RZ, RZ, RZ ;  /* 0x000000ffff057224 */ /* 0x000fc800078e00ff */
[----:B------:R0:W2:Y:S02]  /*0510*/  F2I.FTZ.U32.TRUNC.NTZ R3, R2 ;  /* 0x0000000200037305 */ /* 0x0000a4000021f000 */
[----:B0-----:R-:W-:Y:S02]  /*0520*/  IMAD.MOV.U32 R2, RZ, RZ, RZ ;  /* 0x000000ffff027224 */ /* 0x001fe400078e00ff */
[----:B--2---:R-:W-:-:S04]  /*0530*/  IMAD R9, R9, R3, RZ ;  /* 0x0000000309097224 */ /* 0x004fc800078e02ff */
[----:B------:R-:W-:-:S06]  /*0540*/  IMAD.HI.U32 R3, R3, R9, R2 ;  /* 0x0000000903037227 */ /* 0x000fcc00078e0002 */
[----:B------:R-:W-:-:S04]  /*0550*/  IMAD.HI.U32 R3, R3, R4, RZ ;  /* 0x0000000403037227 */ /* 0x000fc800078e00ff */
[----:B------:R-:W-:-:S04]  /*0560*/  IMAD.MOV R9, RZ, RZ, -R3 ;  /* 0x000000ffff097224 */ /* 0x000fc800078e0a03 */
[----:B------:R-:W-:-:S05]  /*0570*/  IMAD R9, R6, R9, R4 ;  /* 0x0000000906097224 */ /* 0x000fca00078e0204 */
[----:B------:R-:W-:-:S13]  /*0580*/  ISETP.GE.U32.AND P0, PT, R9, R6, PT ;  /* 0x000000060900720c */ /* 0x000fda0003f06070 */
[----:B------:R-:W-:Y:S01]  /*0590*/  @P0 IADD3 R9, PT, PT, -R6, R9, RZ ;  /* 0x0000000906090210 */ /* 0x000fe20007ffe1ff */
[----:B------:R-:W-:-:S03]  /*05a0*/  @P0 VIADD R3, R3, 0x1 ;  /* 0x0000000103030836 */ /* 0x000fc60000000000 */
[----:B------:R-:W-:-:S13]  /*05b0*/  ISETP.GE.U32.AND P1, PT, R9, R6, PT ;  /* 0x000000060900720c */ /* 0x000fda0003f26070 */
[----:B------:R-:W-:Y:S01]  /*05c0*/  @P1 VIADD R3, R3, 0x1 ;  /* 0x0000000103031836 */ /* 0x000fe20000000000 */
[----:B------:R-:W-:-:S04]  /*05d0*/  @!P2 LOP3.LUT R3, RZ, R6, RZ, 0x33, !PT ;  /* 0x00000006ff03a212 */ /* 0x000fc800078e33ff */
[----:B------:R-:W-:-:S05]  /*05e0*/  IADD3 R9, PT, PT, -R3, RZ, RZ ;  /* 0x000000ff03097210 */ /* 0x000fca0007ffe1ff */
[----:B------:R-:W-:Y:S02]  /*05f0*/  IMAD R12, R6, R9, R4 ;  /* 0x00000009060c7224 */ /* 0x000fe400078e0204 */
[----:B------:R-:W-:Y:S01]  /*0600*/  IMAD.MOV.U32 R4, RZ, RZ, R3 ;  /* 0x000000ffff047224 */ /* 0x000fe200078e0003 */
[----:B------:R-:W-:Y:S06]  /*0610*/  BRA `(.L_x_2) ;  /* 0x0000000000307947 */ /* 0x000fec0003800000 */
.L_x_3:
[----:B------:R-:W-:Y:S02]  /*0620*/  MOV R12, UR6 ;  /* 0x00000006000c7c02 */ /* 0x000fe40008000f00 */
[----:B------:R-:W-:-:S07]  /*0630*/  MOV R2, 0x650 ;  /* 0x0000065000027802 */ /* 0x000fce0000000f00 */
[----:B-1----:R-:W-:Y:S05]  /*0640*/  CALL.REL.NOINC `($__internal_0_$__cuda_sm20_div_u64) ;  /* 0x0000003c00307944 */ /* 0x002fea0003c00000 */
[----:B------:R-:W-:Y:S01]  /*0650*/  IADD3 R11, P0, PT, RZ, -R9, RZ ;  /* 0x80000009ff0b7210 */ /* 0x000fe20007f1e0ff */
[----:B------:R-:W-:Y:S01]  /*0660*/  IMAD.U32 R5, RZ, RZ, UR6 ;  /* 0x00000006ff057e24 */ /* 0x000fe2000f8e00ff */
[----:B------:R-:W-:-:S03]  /*0670*/  UMOV UR6, UR14 ;  /* 0x0000000e00067c82 */ /* 0x000fc60008000000 */
[----:B------:R-:W-:-:S04]  /*0680*/  IMAD.X R13, RZ, RZ, ~UR14, P0 ;  /* 0x8000000eff0d7e24 */ /* 0x000fc800080e06ff */
[----:B------:R-:W-:Y:S02]  /*0690*/  IMAD R2, R13, R6, RZ ;  /* 0x000000060d027224 */ /* 0x000fe400078e02ff */
[----:B------:R-:W-:Y:S01]  /*06a0*/  IMAD.WIDE.U32 R12, R6, R11, R4 ;  /* 0x0000000b060c7225 */ /* 0x000fe200078e0004 */
[----:B------:R-:W-:-:S03]  /*06b0*/  MOV R4, R9 ;  /* 0x0000000900047202 */ /* 0x000fc60000000f00 */
[----:B------:R-:W-:-:S04]  /*06c0*/  IMAD R3, R3, R11, R2 ;  /* 0x0000000b03037224 */ /* 0x000fc800078e0202 */
[----:B------:R-:W-:-:S07]  /*06d0*/  IMAD.IADD R5, R13, 0x1, R3 ;  /* 0x000000010d057824 */ /* 0x000fce00078e0203 */
.L_x_2:
[----:B-1----:R-:W-:-:S06]  /*06e0*/  UIMAD.WIDE.U32 UR14, UR15, 0x4, UR28 ;  /* 0x000000040f0e78a5 */ /* 0x002fcc000f8e001c */
[----:B------:R-:W-:Y:S01]  /*06f0*/  IMAD.U32 R2, RZ, RZ, UR14 ;  /* 0x0000000eff027e24 */ /* 0x000fe2000f8e00ff */
[----:B------:R-:W-:-:S05]  /*0700*/  MOV R3, UR15 ;  /* 0x0000000f00037c02 */ /* 0x000fca0008000f00 */
[----:B------:R-:W2:Y:S01]  /*0710*/  LDG.E R2, desc[UR18][R2.64] ;  /* 0x0000001202027981 */ /* 0x000ea2000c1e1900 */
[----:B------:R-:W-:Y:S01]  /*0720*/  UISETP.NE.AND UP0, UPT, UR13, 0x2, UPT ;  /* 0x000000020d00788c */ /* 0x000fe2000bf05270 */
[----:B------:R-:W-:Y:S01]  /*0730*/  IMAD.MOV.U32 R9, RZ, RZ, RZ ;  /* 0x000000ffff097224 */ /* 0x000fe200078e00ff */
[----:B------:R-:W-:Y:S01]  /*0740*/  UIADD3 UR15, UPT, UPT, UR17, 0x2, URZ ;  /* 0x00000002110f7890 */ /* 0x000fe2000fffe0ff */
[CC--:B--2---:R-:W-:Y:S02]  /*0750*/  SHF.L.U64.HI R8, R12.reuse, R2.reuse, R5 ;  /* 0x000000020c087219 */ /* 0x0c4fe40000010205 */
[----:B------:R-:W-:Y:S01]  /*0760*/  SHF.L.U32 R5, R12, R2, RZ ;  /* 0x000000020c057219 */ /* 0x000fe200000006ff */
[----:B------:R-:W-:-:S03]  /*0770*/  IMAD.MOV.U32 R12, RZ, RZ, R0 ;  /* 0x000000ffff0c7224 */ /* 0x000fc600078e0000 */
[----:B------:R-:W-:Y:S05]  /*0780*/  BRA.U !UP0, `(.L_x_4) ;  /* 0x0000000108bc7547 */ /* 0x000fea000b800000 */
[----:B0-----:R-:W-:-:S06]  /*0790*/  UIMAD.WIDE.U32 UR20, UR15, 0x4, UR26 ;  /* 0x000000040f1478a5 */ /* 0x001fcc000f8e001a */
[----:B------:R-:W-:Y:S01]  /*07a0*/  MOV R12, UR20 ;  /* 0x00000014000c7c02 */ /* 0x000fe20008000f00 */
[----:B------:R-:W-:-:S05]  /*07b0*/  IMAD.U32 R13, RZ, RZ, UR21 ;  /* 0x00000015ff0d7e24 */ /* 0x000fca000f8e00ff */
        /* <DEDUP_REMOVED lines=8> */
[----:B------:R-:W-:Y:S01]  /*0840*/  IMAD.MOV R11, RZ, RZ, -R6 ;  /* 0x000000ffff0b7224 */ /* 0x000fe200078e0a06 */
[----:B------:R-:W-:Y:S01]  /*0850*/  ISETP.NE.U32.AND P2, PT, R6, RZ, PT ;  /* 0x000000ff0600720c */ /* 0x000fe20003f45070 */
[----:B------:R-:W-:-:S05]  /*0860*/  UMOV UR6, URZ ;  /* 0x000000ff00067c82 */ /* 0x000fca0008000000 */
[----:B0-----:R-:W0:Y:S02]  /*0870*/  MUFU.RCP R9, R9 ;  /* 0x0000000900097308 */ /* 0x001e240000001000 */
[----:B0-----:R-:W-:Y:S01]  /*0880*/  IADD3 R2, PT, PT, R9, 0xffffffe, RZ ;  /* 0x0ffffffe09027810 */ /* 0x001fe20007ffe0ff */
[----:B------:R-:W-:-:S05]  /*0890*/  IMAD.MOV.U32 R9, RZ, RZ, RZ ;  /* 0x000000ffff097224 */ /* 0x000fca00078e00ff */
[----:B------:R0:W1:Y:S02]  /*08a0*/  F2I.FTZ.U32.TRUNC.NTZ R3, R2 ;  /* 0x0000000200037305 */ /* 0x000064000021f000 */
[----:B0-----:R-:W-:Y:S02]  /*08b0*/  IMAD.MOV.U32 R2, RZ, RZ, RZ ;  /* 0x000000ffff027224 */ /* 0x001fe400078e00ff */
[----:B-1----:R-:W-:-:S04]  /*08c0*/  IMAD R11, R11, R3, RZ ;  /* 0x000000030b0b7224 */ /* 0x002fc800078e02ff */
[----:B------:R-:W-:-:S06]  /*08d0*/  IMAD.HI.U32 R3, R3, R11, R2 ;  /* 0x0000000b03037227 */ /* 0x000fcc00078e0002 */
[----:B------:R-:W-:-:S05]  /*08e0*/  IMAD.HI.U32 R3, R3, R4, RZ ;  /* 0x0000000403037227 */ /* 0x000fca00078e00ff */
[----:B------:R-:W-:-:S05]  /*08f0*/  IADD3 R11, PT, PT, -R3, RZ, RZ ;  /* 0x000000ff030b7210 */ /* 0x000fca0007ffe1ff */
[----:B------:R-:W-:-:S05]  /*0900*/  IMAD R11, R6, R11, R4 ;  /* 0x0000000b060b7224 */ /* 0x000fca00078e0204 */
[----:B------:R-:W-:-:S13]  /*0910*/  ISETP.GE.U32.AND P0, PT, R11, R6, PT ;  /* 0x000000060b00720c */ /* 0x000fda0003f06070 */
[----:B------:R-:W-:Y:S02]  /*0920*/  @P0 IMAD.IADD R11, R11, 0x1, -R6 ;  /* 0x000000010b0b0824 */ /* 0x000fe400078e0a06 */
[----:B------:R-:W-:-:S03]  /*0930*/  @P0 VIADD R3, R3, 0x1 ;  /* 0x0000000103030836 */ /* 0x000fc60000000000 */
[----:B------:R-:W-:-:S13]  /*0940*/  ISETP.GE.U32.AND P1, PT, R11, R6, PT ;  /* 0x000000060b00720c */ /* 0x000fda0003f26070 */
[----:B------:R-:W-:Y:S02]  /*0950*/  @P1 IADD3 R3, PT, PT, R3, 0x1, RZ ;  /* 0x0000000103031810 */ /* 0x000fe40007ffe0ff */
[----:B------:R-:W-:-:S05]  /*0960*/  @!P2 LOP3.LUT R3, RZ, R6, RZ, 0x33, !PT ;  /* 0x00000006ff03a212 */ /* 0x000fca00078e33ff */
[----:B------:R-:W-:-:S04]  /*0970*/  IMAD.MOV R11, RZ, RZ, -R3 ;  /* 0x000000ffff0b7224 */ /* 0x000fc800078e0a03 */
[----:B------:R-:W-:Y:S01]  /*0980*/  IMAD R12, R6, R11, R4 ;  /* 0x0000000b060c7224 */ /* 0x000fe200078e0204 */
[----:B------:R-:W-:Y:S01]  /*0990*/  MOV R4, R3 ;  /* 0x0000000300047202 */ /* 0x000fe20000000f00 */
[----:B------:R-:W-:Y:S06]  /*09a0*/  BRA `(.L_x_4) ;  /* 0x0000000000347947 */ /* 0x000fec0003800000 */
.L_x_5:
[----:B------:R-:W-:Y:S01]  /*09b0*/  IMAD.U32 R12, RZ, RZ, UR6 ;  /* 0x00000006ff0c7e24 */ /* 0x000fe2000f8e00ff */
[----:B------:R-:W-:-:S07]  /*09c0*/  MOV R2, 0x9e0 ;  /* 0x000009e000027802 */ /* 0x000fce0000000f00 */
[----:B------:R-:W-:Y:S05]  /*09d0*/  CALL.REL.NOINC `($__internal_0_$__cuda_sm20_div_u64) ;  /* 0x00000038004c7944 */ /* 0x000fea0003c00000 */
[----:B------:R-:W-:Y:S01]  /*09e0*/  IADD3 R11, P0, PT, RZ, -R9, RZ ;  /* 0x80000009ff0b7210 */ /* 0x000fe20007f1e0ff */
[----:B------:R-:W-:Y:S01]  /*09f0*/  IMAD.MOV.U32 R12, RZ, RZ, R4 ;  /* 0x000000ffff0c7224 */ /* 0x000fe200078e0004 */
[----:B------:R-:W-:Y:S01]  /*0a00*/  MOV R13, UR6 ;  /* 0x00000006000d7c02 */ /* 0x000fe20008000f00 */
[----:B------:R-:W-:Y:S01]  /*0a10*/  IMAD.MOV.U32 R4, RZ, RZ, R9 ;  /* 0x000000ffff047224 */ /* 0x000fe200078e0009 */
[----:B------:R-:W-:Y:S01]  /*0a20*/  UMOV UR6, UR14 ;  /* 0x0000000e00067c82 */ /* 0x000fe20008000000 */
[----:B------:R-:W-:Y:S02]  /*0a30*/  IMAD.X R17, RZ, RZ, ~UR14, P0 ;  /* 0x8000000eff117e24 */ /* 0x000fe400080e06ff */
[----:B------:R-:W-:-:S04]  /*0a40*/  IMAD.WIDE.U32 R12, R6, R11, R12 ;  /* 0x0000000b060c7225 */ /* 0x000fc800078e000c */
[----:B------:R-:W-:-:S04]  /*0a50*/  IMAD R2, R17, R6, RZ ;  /* 0x0000000611027224 */ /* 0x000fc800078e02ff */
[----:B------:R-:W-:-:S05]  /*0a60*/  IMAD R3, R3, R11, R2 ;  /* 0x0000000b03037224 */ /* 0x000fca00078e0202 */
[----:B------:R-:W-:-:S07]  /*0a70*/  IADD3 R9, PT, PT, R13, R3, RZ ;  /* 0x000000030d097210 */ /* 0x000fce0007ffe0ff */
.L_x_4:
[----:B------:R-:W-:-:S06]  /*0a80*/  UIMAD.WIDE.U32 UR14, UR15, 0x4, UR28 ;  /* 0x000000040f0e78a5 */ /* 0x000fcc000f8e001c */
[----:B------:R-:W-:Y:S02]  /*0a90*/  IMAD.U32 R2, RZ, RZ, UR14 ;  /* 0x0000000eff027e24 */ /* 0x000fe4000f8e00ff */
[----:B------:R-:W-:-:S05]  /*0aa0*/  IMAD.U32 R3, RZ, RZ, UR15 ;  /* 0x0000000fff037e24 */ /* 0x000fca000f8e00ff */
[----:B------:R-:W2:Y:S01]  /*0ab0*/  LDG.E R2, desc[UR18][R2.64] ;  /* 0x0000001202027981 */ /* 0x000ea2000c1e1900 */
[----:B------:R-:W-:Y:S02]  /*0ac0*/  UISETP.NE.AND UP0, UPT, UR13, 0x1, UPT ;  /* 0x000000010d00788c */ /* 0x000fe4000bf05270 */
[----:B------:R-:W-:Y:S01]  /*0ad0*/  UIADD3 UR15, UPT, UPT, UR17, 0x1, URZ ;  /* 0x00000001110f7890 */ /* 0x000fe2000fffe0ff */
[CC--:B--2---:R-:W-:Y:S02]  /*0ae0*/  SHF.L.U32 R6, R12.reuse, R2.reuse, RZ ;  /* 0x000000020c067219 */ /* 0x0c4fe400000006ff */
[----:B------:R-:W-:Y:S02]  /*0af0*/  SHF.L.U64.HI R9, R12, R2, R9 ;  /* 0x000000020c097219 */ /* 0x000fe40000010209 */
[----:B------:R-:W-:Y:S02]  /*0b00*/  IADD3 R5, P0, P1, R6, R5, R10 ;  /* 0x0000000506057210 */ /* 0x000fe4000791e00a */
[----:B------:R-:W-:-:S02]  /*0b10*/  MOV R6, R0 ;  /* 0x0000000000067202 */ /* 0x000fc40000000f00 */
[----:B------:R-:W-:Y:S01]  /*0b20*/  IADD3.X R8, PT, PT, R9, R8, R7, P0, P1 ;  /* 0x0000000809087210 */ /* 0x000fe200007e2407 */
[----:B------:R-:W-:Y:S01]  /*0b30*/  IMAD.MOV.U32 R7, RZ, RZ, RZ ;  /* 0x000000ffff077224 */ /* 0x000fe200078e00ff */
[----:B------:R-:W-:Y:S07]  /*0b40*/  BRA.U !UP0, `(.L_x_6) ;  /* 0x0000000108bc7547 */ /* 0x000fee000b800000 */
        /* <DEDUP_REMOVED lines=17> */
[----:B------:R0:W1:Y:S02]  /*0c60*/  F2I.FTZ.U32.TRUNC.NTZ R3, R2 ;  /* 0x0000000200037305 */ /* 0x000064000021f000 */
[----:B0-----:R-:W-:Y:S02]  /*0c70*/  IMAD.MOV.U32 R2, RZ, RZ, RZ ;  /* 0x000000ffff027224 */ /* 0x001fe400078e00ff */
[----:B-1----:R-:W-:-:S04]  /*0c80*/  IMAD R9, R9, R3, RZ ;  /* 0x0000000309097224 */ /* 0x002fc800078e02ff */
        /* <DEDUP_REMOVED lines=14> */
.L_x_7:
[----:B------:R-:W-:Y:S02]  /*0d70*/  MOV R12, UR6 ;  /* 0x00000006000c7c02 */ /* 0x000fe40008000f00 */
[----:B------:R-:W-:-:S07]  /*0d80*/  MOV R2, 0xda0 ;  /* 0x00000da000027802 */ /* 0x000fce0000000f00 */
[----:B------:R-:W-:Y:S05]  /*0d90*/  CALL.REL.NOINC `($__internal_0_$__cuda_sm20_div_u64) ;  /* 0x00000034005c7944 */ /* 0x000fea0003c00000 */
[----:B------:R-:W-:Y:S01]  /*0da0*/  IADD3 R13, P0, PT, RZ, -R9, RZ ;  /* 0x80000009ff0d7210 */ /* 0x000fe20007f1e0ff */
[----:B------:R-:W-:Y:S01]  /*0db0*/  IMAD.U32 R11, RZ, RZ, UR6 ;  /* 0x00000006ff0b7e24 */ /* 0x000fe2000f8e00ff */
[----:B------:R-:W-:Y:S01]  /*0dc0*/  MOV R10, R4 ;  /* 0x00000004000a7202 */ /* 0x000fe20000000f00 */
[----:B------:R-:W-:Y:S01]  /*0dd0*/  IMAD.MOV.U32 R4, RZ, RZ, R9 ;  /* 0x000000ffff047224 */ /* 0x000fe200078e0009 */
[----:B------:R-:W-:Y:S01]  /*0de0*/  UMOV UR6, UR14 ;  /* 0x0000000e00067c82 */ /* 0x000fe20008000000 */
[----:B------:R-:W-:-:S04]  /*0df0*/  IMAD.X R7, RZ, RZ, ~UR14, P0 ;  /* 0x8000000eff077e24 */ /* 0x000fc800080e06ff */
[----:B------:R-:W-:Y:S02]  /*0e00*/  IMAD R2, R7, R6, RZ ;  /* 0x0000000607027224 */ /* 0x000fe400078e02ff */
[----:B------:R-:W-:-:S04]  /*0e10*/  IMAD.WIDE.U32 R6, R6, R13, R10 ;  /* 0x0000000d06067225 */ /* 0x000fc800078e000a */
[----:B------:R-:W-:-:S04]  /*0e20*/  IMAD R3, R3, R13, R2 ;  /* 0x0000000d03037224 */ /* 0x000fc800078e0202 */
[----:B------:R-:W-:-:S07]  /*0e30*/  IMAD.IADD R7, R7, 0x1, R3 ;  /* 0x0000000107077824 */ /* 0x000fce00078e0203 */
.L_x_6:
[----:B------:R-:W-:-:S06]  /*0e40*/  UIMAD.WIDE.U32 UR14, UR15, 0x4, UR28 ;  /* 0x000000040f0e78a5 */ /* 0x000fcc000f8e001c */
[----:B------:R-:W-:Y:S01]  /*0e50*/  MOV R2, UR14 ;  /* 0x0000000e00027c02 */ /* 0x000fe20008000f00 */
[----:B------:R-:W-:-:S05]  /*0e60*/  IMAD.U32 R3, RZ, RZ, UR15 ;  /* 0x0000000fff037e24 */ /* 0x000fca000f8e00ff */
[----:B------:R-:W2:Y:S01]  /*0e70*/  LDG.E R2, desc[UR18][R2.64] ;  /* 0x0000001202027981 */ /* 0x000ea2000c1e1900 */
[----:B------:R-:W-:Y:S01]  /*0e80*/  UISETP.NE.AND UP0, UPT, UR13, URZ, UPT ;  /* 0x000000ff0d00728c */ /* 0x000fe2000bf05270 */
[----:B------:R-:W-:Y:S02]  /*0e90*/  HFMA2 R9, -RZ, RZ, 0, 0 ;  /* 0x00000000ff097431 */ /* 0x000fe400000001ff */
[----:B------:R-:W-:Y:S01]  /*0ea0*/  IMAD.MOV.U32 R12, RZ, RZ, R0 ;  /* 0x000000ffff0c7224 */ /* 0x000fe200078e0000 */
[----:B------:R-:W-:Y:S01]  /*0eb0*/  UIADD3 UR20, UPT, UPT, UR17, -0x4, URZ ;  /* 0xfffffffc11147890 */ /* 0x000fe2000fffe0ff */
[CC--:B--2---:R-:W-:Y:S02]  /*0ec0*/  SHF.L.U64.HI R7, R6.reuse, R2.reuse, R7 ;  /* 0x0000000206077219 */ /* 0x0c4fe40000010207 */
[----:B------:R-:W-:Y:S02]  /*0ed0*/  SHF.L.U32 R10, R6, R2, RZ ;  /* 0x00000002060a7219 */ /* 0x000fe400000006ff */
[----:B------:R-:W-:Y:S07]  /*0ee0*/  BRA.U !UP0, `(.L_x_8) ;  /* 0x0000000108bc7547 */ /* 0x000fee000b800000 */
[----:B0-----:R-:W-:-:S06]  /*0ef0*/  UIMAD.WIDE.U32 UR14, UR17, 0x4, UR26 ;  /* 0x00000004110e78a5 */ /* 0x001fcc000f8e001a */
[----:B------:R-:W-:Y:S02]  /*0f00*/  IMAD.U32 R12, RZ, RZ, UR14 ;  /* 0x0000000eff0c7e24 */ /* 0x000fe4000f8e00ff */
[----:B------:R-:W-:-:S05]  /*0f10*/  IMAD.U32 R13, RZ, RZ, UR15 ;  /* 0x0000000fff0d7e24 */ /* 0x000fca000f8e00ff */
[----:B------:R-:W2:Y:S01]  /*0f20*/  LDG.E R6, desc[UR18][R12.64] ;  /* 0x000000120c067981 */ /* 0x000ea2000c1e1900 */
[----:B------:R-:W-:-:S04]  /*0f30*/  MOV R3, 0x1 ;  /* 0x0000000100037802 */ /* 0x000fc80000000f00 */
        /* <DEDUP_REMOVED lines=10> */
[----:B0-----:R-:W-:Y:S02]  /*0fe0*/  VIADD R2, R9, 0xffffffe ;  /* 0x0ffffffe09027836 */ /* 0x001fe40000000000 */
[----:B------:R-:W-:-:S04]  /*0ff0*/  HFMA2 R9, -RZ, RZ, 0, 0 ;  /* 0x00000000ff097431 */ /* 0x000fc800000001ff */
[----:B------:R0:W1:Y:S02]  /*1000*/  F2I.FTZ.U32.TRUNC.NTZ R3, R2 ;  /* 0x0000000200037305 */ /* 0x000064000021f000 */
[----:B0-----:R-:W-:Y:S01]  /*1010*/  MOV R2, RZ ;  /* 0x000000ff00027202 */ /* 0x001fe20000000f00 */
[----:B-1----:R-:W-:-:S04]  /*1020*/  IMAD R11, R11, R3, RZ ;  /* 0x000000030b0b7224 */ /* 0x002fc800078e02ff */
[----:B------:R-:W-:-:S06]  /*1030*/  IMAD.HI.U32 R3, R3, R11, R2 ;  /* 0x0000000b03037227 */ /* 0x000fcc00078e0002 */
[----:B------:R-:W-:-:S04]  /*1040*/  IMAD.HI.U32 R3, R3, R4, RZ ;  /* 0x0000000403037227 */ /* 0x000fc800078e00ff */
[----:B------:R-:W-:-:S04]  /*1050*/  IMAD.MOV R11, RZ, RZ, -R3 ;  /* 0x000000ffff0b7224 */ /* 0x000fc800078e0a03 */
[----:B------:R-:W-:-:S05]  /*1060*/  IMAD R11, R6, R11, R4 ;  /* 0x0000000b060b7224 */ /* 0x000fca00078e0204 */
[----:B------:R-:W-:-:S13]  /*1070*/  ISETP.GE.U32.AND P0, PT, R11, R6, PT ;  /* 0x000000060b00720c */ /* 0x000fda0003f06070 */
[----:B------:R-:W-:Y:S01]  /*1080*/  @P0 IMAD.IADD R11, R11, 0x1, -R6 ;  /* 0x000000010b0b0824 */ /* 0x000fe200078e0a06 */
[----:B------:R-:W-:-:S04]  /*1090*/  @P0 IADD3 R3, PT, PT, R3, 0x1, RZ ;  /* 0x0000000103030810 */ /* 0x000fc80007ffe0ff */
[----:B------:R-:W-:-:S13]  /*10a0*/  ISETP.GE.U32.AND P1, PT, R11, R6, PT ;  /* 0x000000060b00720c */ /* 0x000fda0003f26070 */
[----:B------:R-:W-:Y:S01]  /*10b0*/  @P1 VIADD R3, R3, 0x1 ;  /* 0x0000000103031836 */ /* 0x000fe20000000000 */
[----:B------:R-:W-:-:S05]  /*10c0*/  @!P2 LOP3.LUT R3, RZ, R6, RZ, 0x33, !PT ;  /* 0x00000006ff03a212 */ /* 0x000fca00078e33ff */
[----:B------:R-:W-:-:S04]  /*10d0*/  IMAD.MOV R11, RZ, RZ, -R3 ;  /* 0x000000ffff0b7224 */ /* 0x000fc800078e0a03 */
[----:B------:R-:W-:Y:S02]  /*10e0*/  IMAD R12, R6, R11, R4 ;  /* 0x0000000b060c7224 */ /* 0x000fe400078e0204 */
[----:B------:R-:W-:Y:S01]  /*10f0*/  IMAD.MOV.U32 R4, RZ, RZ, R3 ;  /* 0x000000ffff047224 */ /* 0x000fe200078e0003 */
[----:B------:R-:W-:Y:S06]  /*1100*/  BRA `(.L_x_8) ;  /* 0x0000000000347947 */ /* 0x000fec0003800000 */
.L_x_9:
[----:B------:R-:W-:Y:S01]  /*1110*/  IMAD.U32 R12, RZ, RZ, UR6 ;  /* 0x00000006ff0c7e24 */ /* 0x000fe2000f8e00ff */
[----:B------:R-:W-:-:S07]  /*1120*/  MOV R2, 0x1140 ;  /* 0x0000114000027802 */ /* 0x000fce0000000f00 */
[----:B------:R-:W-:Y:S05]  /*1130*/  CALL.REL.NOINC `($__internal_0_$__cuda_sm20_div_u64) ;  /* 0x0000003000747944 */ /* 0x000fea0003c00000 */
[-C--:B------:R-:W-:Y:S01]  /*1140*/  IADD3 R11, P0, PT, RZ, -R9.reuse, RZ ;  /* 0x80000009ff0b7210 */ /* 0x080fe20007f1e0ff */
[----:B------:R-:W-:Y:S01]  /*1150*/  IMAD.U32 R13, RZ, RZ, UR6 ;  /* 0x00000006ff0d7e24 */ /* 0x000fe2000f8e00ff */
[----:B------:R-:W-:Y:S01]  /*1160*/  UMOV UR6, UR14 ;  /* 0x0000000e00067c82 */ /* 0x000fe20008000000 */
[----:B------:R-:W-:Y:S01]  /*1170*/  IMAD.MOV.U32 R12, RZ, RZ, R4 ;  /* 0x000000ffff0c7224 */ /* 0x000fe200078e0004 */
[----:B------:R-:W-:Y:S02]  /*1180*/  IADD3.X R17, PT, PT, RZ, ~UR14, RZ, P0, !PT ;  /* 0x8000000eff117c10 */ /* 0x000fe400087fe4ff */
[----:B------:R-:W-:Y:S01]  /*1190*/  MOV R4, R9 ;  /* 0x0000000900047202 */ /* 0x000fe20000000f00 */
[----:B------:R-:W-:-:S04]  /*11a0*/  IMAD.WIDE.U32 R12, R6, R11, R12 ;  /* 0x0000000b060c7225 */ /* 0x000fc800078e000c */
[----:B------:R-:W-:-:S04]  /*11b0*/  IMAD R2, R17, R6, RZ ;  /* 0x0000000611027224 */ /* 0x000fc800078e02ff */
[----:B------:R-:W-:-:S04]  /*11c0*/  IMAD R3, R3, R11, R2 ;  /* 0x0000000b03037224 */ /* 0x000fc800078e0202 */
[----:B------:R-:W-:-:S07]  /*11d0*/  IMAD.IADD R9, R13, 0x1, R3 ;  /* 0x000000010d097824 */ /* 0x000fce00078e0203 */
.L_x_8:
[----:B------:R-:W-:-:S06]  /*11e0*/  UIMAD.WIDE.U32 UR14, UR17, 0x4, UR28 ;  /* 0x00000004110e78a5 */ /* 0x000fcc000f8e001c */
[----:B------:R-:W-:Y:S01]  /*11f0*/  IMAD.U32 R2, RZ, RZ, UR14 ;  /* 0x0000000eff027e24 */ /* 0x000fe2000f8e00ff */
[----:B------:R-:W-:-:S05]  /*1200*/  MOV R3, UR15 ;  /* 0x0000000f00037c02 */ /* 0x000fca0008000f00 */
[----:B------:R-:W2:Y:S01]  /*1210*/  LDG.E R2, desc[UR18][R2.64] ;  /* 0x0000001202027981 */ /* 0x000ea2000c1e1900 */
[----:B------:R-:W-:Y:S02]  /*1220*/  UISETP.NE.AND UP0, UPT, UR13, -0x1, UPT ;  /* 0xffffffff0d00788c */ /* 0x000fe4000bf05270 */
[----:B------:R-:W-:Y:S01]  /*1230*/  UIADD3 UR15, UPT, UPT, UR17, -0x1, URZ ;  /* 0xffffffff110f7890 */ /* 0x000fe2000fffe0ff */
[CC--:B--2---:R-:W-:Y:S02]  /*1240*/  SHF.L.U32 R6, R12.reuse, R2.reuse, RZ ;  /* 0x000000020c067219 */ /* 0x0c4fe400000006ff */
[----:B------:R-:W-:Y:S01]  /*1250*/  SHF.L.U64.HI R9, R12, R2, R9 ;  /* 0x000000020c097219 */ /* 0x000fe20000010209 */
[----:B------:R-:W-:Y:S01]  /*1260*/  IMAD.MOV.U32 R12, RZ, RZ, R0 ;  /* 0x000000ffff0c7224 */ /* 0x000fe200078e0000 */
[----:B------:R-:W-:Y:S01]  /*1270*/  IADD3 R10, P0, P1, R6, R10, R5 ;  /* 0x0000000a060a7210 */ /* 0x000fe2000791e005 */
[----:B------:R-:W-:-:S03]  /*1280*/  IMAD.MOV.U32 R5, RZ, RZ, RZ ;  /* 0x000000ffff057224 */ /* 0x000fc600078e00ff */
[----:B------:R-:W-:Y:S01]  /*1290*/  IADD3.X R7, PT, PT, R9, R7, R8, P0, P1 ;  /* 0x0000000709077210 */ /* 0x000fe200007e2408 */
[----:B------:R-:W-:Y:S08]  /*12a0*/  BRA.U !UP0, `(.L_x_10) ;  /* 0x0000000108b87547 */ /* 0x000ff0000b800000 */
        /* <DEDUP_REMOVED lines=34> */
.L_x_11:
[----:B------:R-:W-:Y:S01]  /*14d0*/  IMAD.U32 R12, RZ, RZ, UR6 ;  /* 0x00000006ff0c7e24 */ /* 0x000fe2000f8e00ff */
[----:B------:R-:W-:-:S07]  /*14e0*/  MOV R2, 0x1500 ;  /* 0x0000150000027802 */ /* 0x000fce0000000f00 */
[----:B------:R-:W-:Y:S05]  /*14f0*/  CALL.REL.NOINC `($__internal_0_$__cuda_sm20_div_u64) ;  /* 0x0000002c00847944 */ /* 0x000fea0003c00000 */
[----:B------:R-:W-:Y:S02]  /*1500*/  IADD3 R11, P0, PT, RZ, -R9, RZ ;  /* 0x80000009ff0b7210 */ /* 0x000fe40007f1e0ff */
[----:B------:R-:W-:Y:S01]  /*1510*/  MOV R5, UR6 ;  /* 0x0000000600057c02 */ /* 0x000fe20008000f00 */
[----:B------:R-:W-:Y:S02]  /*1520*/  UMOV UR6, UR14 ;  /* 0x0000000e00067c82 */ /* 0x000fe40008000000 */
[----:B------:R-:W-:-:S04]  /*1530*/  IMAD.X R13, RZ, RZ, ~UR14, P0 ;  /* 0x8000000eff0d7e24 */ /* 0x000fc800080e06ff */
[----:B------:R-:W-:Y:S02]  /*1540*/  IMAD R2, R13, R6, RZ ;  /* 0x000000060d027224 */ /* 0x000fe400078e02ff */
[----:B------:R-:W-:-:S04]  /*1550*/  IMAD.WIDE.U32 R12, R6, R11, R4 ;  /* 0x0000000b060c7225 */ /* 0x000fc800078e0004 */
[----:B------:R-:W-:Y:S02]  /*1560*/  IMAD R3, R3, R11, R2 ;  /* 0x0000000b03037224 */ /* 0x000fe400078e0202 */
[----:B------:R-:W-:Y:S02]  /*1570*/  IMAD.MOV.U32 R4, RZ, RZ, R9 ;  /* 0x000000ffff047224 */ /* 0x000fe400078e0009 */
[----:B------:R-:W-:-:S07]  /*1580*/  IMAD.IADD R5, R13, 0x1, R3 ;  /* 0x000000010d057824 */ /* 0x000fce00078e0203 */
.L_x_10:
[----:B------:R-:W-:-:S06]  /*1590*/  UIMAD.WIDE.U32 UR14, UR15, 0x4, UR28 ;  /* 0x000000040f0e78a5 */ /* 0x000fcc000f8e001c */
[----:B------:R-:W-:Y:S01]  /*15a0*/  MOV R2, UR14 ;  /* 0x0000000e00027c02 */ /* 0x000fe20008000f00 */
[----:B------:R-:W-:-:S05]  /*15b0*/  IMAD.U32 R3, RZ, RZ, UR15 ;  /* 0x0000000fff037e24 */ /* 0x000fca000f8e00ff */
[----:B------:R-:W2:Y:S01]  /*15c0*/  LDG.E R2, desc[UR18][R2.64] ;  /* 0x0000001202027981 */ /* 0x000ea2000c1e1900 */
[----:B------:R-:W-:Y:S01]  /*15d0*/  UISETP.NE.AND UP0, UPT, UR13, -0x2, UPT ;  /* 0xfffffffe0d00788c */ /* 0x000fe2000bf05270 */
[----:B------:R-:W-:Y:S01]  /*15e0*/  HFMA2 R9, -RZ, RZ, 0, 0 ;  /* 0x00000000ff097431 */ /* 0x000fe200000001ff */
[----:B------:R-:W-:Y:S01]  /*15f0*/  UIADD3 UR15, UPT, UPT, UR17, -0x2, URZ ;  /* 0xfffffffe110f7890 */ /* 0x000fe2000fffe0ff */
[CC--:B--2---:R-:W-:Y:S02]  /*1600*/  SHF.L.U64.HI R8, R12.reuse, R2.reuse, R5 ;  /* 0x000000020c087219 */ /* 0x0c4fe40000010205 */
[----:B------:R-:W-:Y:S01]  /*1610*/  SHF.L.U32 R5, R12, R2, RZ ;  /* 0x000000020c057219 */ /* 0x000fe200000006ff */
[----:B------:R-:W-:-:S03]  /*1620*/  IMAD.MOV.U32 R12, RZ, RZ, R0 ;  /* 0x000000ffff0c7224 */ /* 0x000fc600078e0000 */
[----:B------:R-:W-:Y:S05]  /*1630*/  BRA.U !UP0, `(.L_x_12) ;  /* 0x0000000108bc7547 */ /* 0x000fea000b800000 */
        /* <DEDUP_REMOVED lines=34> */
.L_x_13:
        /* <DEDUP_REMOVED lines=13> */
.L_x_12:
[----:B------:R-:W-:-:S06]  /*1930*/  UIMAD.WIDE.U32 UR14, UR15, 0x4, UR28 ;  /* 0x000000040f0e78a5 */ /* 0x000fcc000f8e001c */
[----:B------:R-:W-:Y:S01]  /*1940*/  IMAD.U32 R2, RZ, RZ, UR14 ;  /* 0x0000000eff027e24 */ /* 0x000fe2000f8e00ff */
[----:B------:R-:W-:-:S05]  /*1950*/  MOV R3, UR15 ;  /* 0x0000000f00037c02 */ /* 0x000fca0008000f00 */
[----:B------:R-:W2:Y:S01]  /*1960*/  LDG.E R2, desc[UR18][R2.64] ;  /* 0x0000001202027981 */ /* 0x000ea2000c1e1900 */
[----:B------:R-:W-:Y:S02]  /*1970*/  UISETP.NE.AND UP0, UPT, UR13, -0x3, UPT ;  /* 0xfffffffd0d00788c */ /* 0x000fe4000bf05270 */
[----:B------:R-:W-:Y:S01]  /*1980*/  UIADD3 UR15, UPT, UPT, UR17, -0x3, URZ ;  /* 0xfffffffd110f7890 */ /* 0x000fe2000fffe0ff */
[CC--:B--2---:R-:W-:Y:S02]  /*1990*/  SHF.L.U32 R6, R12.reuse, R2.reuse, RZ ;  /* 0x000000020c067219 */ /* 0x0c4fe400000006ff */
[----:B------:R-:W-:Y:S02]  /*19a0*/  SHF.L.U64.HI R9, R12, R2, R9 ;  /* 0x000000020c097219 */ /* 0x000fe40000010209 */
[----:B------:R-:W-:Y:S01]  /*19b0*/  IADD3 R5, P0, P1, R6, R5, R10 ;  /* 0x0000000506057210 */ /* 0x000fe2000791e00a */
[----:B------:R-:W-:-:S03]  /*19c0*/  IMAD.MOV.U32 R10, RZ, RZ, R0 ;  /* 0x000000ffff0a7224 */ /* 0x000fc600078e0000 */
[----:B------:R-:W-:Y:S01]  /*19d0*/  IADD3.X R7, PT, PT, R9, R8, R7, P0, P1 ;  /* 0x0000000809077210 */ /* 0x000fe200007e2407 */
[----:B------:R-:W-:Y:S01]  /*19e0*/  IMAD.MOV.U32 R9, RZ, RZ, RZ ;  /* 0x000000ffff097224 */ /* 0x000fe200078e00ff */
[----:B------:R-:W-:Y:S07]  /*19f0*/  BRA.U !UP0, `(.L_x_14) ;  /* 0x0000000108bc7547 */ /* 0x000fee000b800000 */
        /* <DEDUP_REMOVED lines=15> */
[----:B0-----:R-:W-:-:S06]  /*1af0*/  IADD3 R2, PT, PT, R8, 0xffffffe, RZ ;  /* 0x0ffffffe08027810 */ /* 0x001fcc0007ffe0ff */
        /* <DEDUP_REMOVED lines=10> */
[----:B------:R-:W-:Y:S01]  /*1ba0*/  ISETP.GE.U32.AND P1, PT, R9, R6, PT ;  /* 0x000000060900720c */ /* 0x000fe20003f26070 */
[----:B------:R-:W-:-:S12]  /*1bb0*/  IMAD.MOV.U32 R9, RZ, RZ, RZ ;  /* 0x000000ffff097224 */ /* 0x000fd800078e00ff */
[----:B------:R-:W-:Y:S02]  /*1bc0*/  @P1 IADD3 R3, PT, PT, R3, 0x1, RZ ;  /* 0x0000000103031810 */ /* 0x000fe40007ffe0ff */
[----:B------:R-:W-:-:S05]  /*1bd0*/  @!P2 LOP3.LUT R3, RZ, R6, RZ, 0x33, !PT ;  /* 0x00000006ff03a212 */ /* 0x000fca00078e33ff */
[----:B------:R-:W-:-:S04]  /*1be0*/  IMAD.MOV R11, RZ, RZ, -R3 ;  /* 0x000000ffff0b7224 */ /* 0x000fc800078e0a03 */
[----:B------:R-:W-:Y:S01]  /*1bf0*/  IMAD R10, R6, R11, R4 ;  /* 0x0000000b060a7224 */ /* 0x000fe200078e0204 */
[----:B------:R-:W-:Y:S01]  /*1c00*/  MOV R4, R3 ;  /* 0x0000000300047202 */ /* 0x000fe20000000f00 */
[----:B------:R-:W-:Y:S06]  /*1c10*/  BRA `(.L_x_14) ;  /* 0x0000000000347947 */ /* 0x000fec0003800000 */
.L_x_15:
        /* <DEDUP_REMOVED lines=13> */
.L_x_14:
[----:B------:R-:W-:-:S06]  /*1cf0*/  UIMAD.WIDE.U32 UR14, UR15, 0x4, UR28 ;  /* 0x000000040f0e78a5 */ /* 0x000fcc000f8e001c */
[----:B------:R-:W-:Y:S02]  /*1d00*/  IMAD.U32 R2, RZ, RZ, UR14 ;  /* 0x0000000eff027e24 */ /* 0x000fe4000f8e00ff */
[----:B------:R-:W-:-:S05]  /*1d10*/  IMAD.U32 R3, RZ, RZ, UR15 ;  /* 0x0000000fff037e24 */ /* 0x000fca000f8e00ff */
[----:B------:R-:W2:Y:S01]  /*1d20*/  LDG.E R2, desc[UR18][R2.64] ;  /* 0x0000001202027981 */ /* 0x000ea2000c1e1900 */
[----:B------:R-:W-:Y:S01]  /*1d30*/  UISETP.NE.AND UP0, UPT, UR16, 0x8, UPT ;  /* 0x000000081000788c */ /* 0x000fe2000bf05270 */
[----:B------:R-:W-:Y:S02]  /*1d40*/  MOV R12, R0 ;  /* 0x00000000000c7202 */ /* 0x000fe40000000f00 */
[CC--:B--2---:R-:W-:Y:S01]  /*1d50*/  SHF.L.U64.HI R8, R10.reuse, R2.reuse, R9 ;  /* 0x000000020a087219 */ /* 0x0c4fe20000010209 */
[----:B------:R-:W-:Y:S01]  /*1d60*/  IMAD.MOV.U32 R9, RZ, RZ, RZ ;  /* 0x000000ffff097224 */ /* 0x000fe200078e00ff */
[----:B------:R-:W-:-:S04]  /*1d70*/  SHF.L.U32 R10, R10, R2, RZ ;  /* 0x000000020a0a7219 */ /* 0x000fc800000006ff */
[----:B------:R-:W-:Y:S05]  /*1d80*/  BRA.U !UP0, `(.L_x_16) ;  /* 0x0000000108bc7547 */ /* 0x000fea000b800000 */
        /* <DEDUP_REMOVED lines=34> */
.L_x_17:
        /* <DEDUP_REMOVED lines=8> */
[----:B------:R-:W-:Y:S02]  /*2030*/  IMAD.X R17, RZ, RZ, ~UR14, P0 ;  /* 0x8000000eff117e24 */ /* 0x000fe400080e06ff */
[----:B------:R-:W-:-:S04]  /*2040*/  IMAD.WIDE.U32 R12, R6, R11, R12 ;  /* 0x0000000b060c7225 */ /* 0x000fc800078e000c */
[----:B------:R-:W-:-:S04]  /*2050*/  IMAD R2, R17, R6, RZ ;  /* 0x0000000611027224 */ /* 0x000fc800078e02ff */
[----:B------:R-:W-:-:S04]  /*2060*/  IMAD R3, R3, R11, R2 ;  /* 0x0000000b03037224 */ /* 0x000fc800078e0202 */
[----:B------:R-:W-:-:S07]  /*2070*/  IMAD.IADD R9, R13, 0x1, R3 ;  /* 0x000000010d097824 */ /* 0x000fce00078e0203 */
.L_x_16:
[----:B------:R-:W-:-:S06]  /*2080*/  UIMAD.WIDE.U32 UR14, UR20, 0x4, UR28 ;  /* 0x00000004140e78a5 */ /* 0x000fcc000f8e001c */
[----:B------:R-:W-:Y:S01]  /*2090*/  MOV R2, UR14 ;  /* 0x0000000e00027c02 */ /* 0x000fe20008000f00 */
[----:B------:R-:W-:-:S05]  /*20a0*/  IMAD.U32 R3, RZ, RZ, UR15 ;  /* 0x0000000fff037e24 */ /* 0x000fca000f8e00ff */
[----:B------:R-:W2:Y:S01]  /*20b0*/  LDG.E R2, desc[UR18][R2.64] ;  /* 0x0000001202027981 */ /* 0x000ea2000c1e1900 */
[----:B------:R-:W-:Y:S02]  /*20c0*/  UIADD3 UR7, UPT, UPT, UR7, 0x8, URZ ;  /* 0x0000000807077890 */ /* 0x000fe4000fffe0ff */
[----:B------:R-:W-:Y:S02]  /*20d0*/  UIADD3 UR17, UPT, UPT, UR17, -0x8, URZ ;  /* 0xfffffff811117890 */ /* 0x000fe4000fffe0ff */
[----:B------:R-:W-:Y:S02]  /*20e0*/  UISETP.NE.AND UP0, UPT, UR7, URZ, UPT ;  /* 0x000000ff0700728c */ /* 0x000fe4000bf05270 */
[----:B------:R-:W-:Y:S02]  /*20f0*/  UIADD3 UR16, UPT, UPT, UR16, -0x8, URZ ;  /* 0xfffffff810107890 */ /* 0x000fe4000fffe0ff */
[----:B------:R-:W-:Y:S01]  /*2100*/  UIADD3 UR13, UPT, UPT, UR13, 0x8, URZ ;  /* 0x000000080d0d7890 */ /* 0x000fe2000fffe0ff */
[----:B--2---:R-:W-:-:S04]  /*2110*/  SHF.L.U32 R6, R12, R2, RZ ;  /* 0x000000020c067219 */ /* 0x004fc800000006ff */
[----:B------:R-:W-:Y:S02]  /*2120*/  IADD3 R10, P0, P1, R6, R10, R5 ;  /* 0x0000000a060a7210 */ /* 0x000fe4000791e005 */
[----:B------:R-:W-:-:S04]  /*2130*/  SHF.L.U64.HI R5, R12, R2, R9 ;  /* 0x000000020c057219 */ /* 0x000fc80000010209 */
[----:B------:R-:W-:Y:S01]  /*2140*/  IADD3.X R7, PT, PT, R5, R8, R7, P0, P1 ;  /* 0x0000000805077210 */ /* 0x000fe200007e2407 */
[----:B------:R-:W-:Y:S06]  /*2150*/  BRA.U UP0, `(.L_x_18) ;  /* 0xffffffe100947547 */ /* 0x000fec000b83ffff */
[----:B------:R-:W-:-:S12]  /*2160*/  UIADD3 UR13, UPT, UPT, UR17, 0x4, URZ ;  /* 0x00000004110d7890 */ /* 0x000fd8000fffe0ff */
.L_x_1:
[----:B------:R-:W-:-:S09]  /*2170*/  UISETP.NE.AND UP0, UPT, UR23, URZ, UPT ;  /* 0x000000ff1700728c */ /* 0x000fd2000bf05270 */
[----:B------:R-:W-:Y:S05]  /*2180*/  BRA.U !UP0, `(.L_x_19) ;  /* 0x0000001908cc7547 */ /* 0x000fea000b800000 */
[----:B------:R-:W-:-:S04]  /*2190*/  UIADD3 UR7, UPT, UPT, UR23, -0x1, URZ ;  /* 0xffffffff17077890 */ /* 0x000fc8000fffe0ff */
[----:B------:R-:W-:-:S09]  /*21a0*/  UISETP.GE.U32.AND UP0, UPT, UR7, 0x3, UPT ;  /* 0x000000030700788c */ /* 0x000fd2000bf06070 */
[----:B------:R-:W-:Y:S05]  /*21b0*/  BRA.U !UP0, `(.L_x_20) ;  /* 0x0000000d08e07547 */ /* 0x000fea000b800000 */
[----:B------:R-:W1:Y:S01]  /*21c0*/  LDCU UR14, c[0x0][0x390] ;  /* 0x00007200ff0e77ac */ /* 0x000e620008000800 */
[----:B------:R-:W-:Y:S02]  /*21d0*/  HFMA2 R9, -RZ, RZ, 0, 0 ;  /* 0x00000000ff097431 */ /* 0x000fe400000001ff */
[----:B------:R-:W-:Y:S01]  /*21e0*/  IMAD.MOV.U32 R12, RZ, RZ, R0 ;  /* 0x000000ffff0c7224 */ /* 0x000fe200078e0000 */
[----:B------:R-:W-:-:S04]  /*21f0*/  UIADD3 UR7, UPT, UPT, UR13, -0x1, URZ ;  /* 0xffffffff0d077890 */ /* 0x000fc8000fffe0ff */
[----:B-1----:R-:W-:-:S09]  /*2200*/  UISETP.NE.AND UP0, UPT, UR7, UR14, UPT ;  /* 0x0000000e0700728c */ /* 0x002fd2000bf05270 */
[----:B------:R-:W-:Y:S05]  /*2210*/  BRA.U !UP0, `(.L_x_21) ;  /* 0x0000000108bc7547 */ /* 0x000fea000b800000 */
[----:B------:R-:W1:Y:S02]  /*2220*/  LDCU.64 UR14, c[0x0][0x398] ;  /* 0x00007300ff0e77ac */ /* 0x000e640008000a00 */
[----:B-1----:R-:W-:-:S06]  /*2230*/  UIMAD.WIDE.U32 UR14, UR7, 0x4, UR14 ;  /* 0x00000004070e78a5 */ /* 0x002fcc000f8e000e */
        /* <DEDUP_REMOVED lines=9> */
[----:B------:R-:W1:Y:S01]  /*22d0*/  I2F.U32.RP R5, R6 ;  /* 0x0000000600057306 */ /* 0x000e620000209000 */
[----:B------:R-:W-:Y:S01]  /*22e0*/  IMAD.MOV R9, RZ, RZ, -R6 ;  /* 0x000000ffff097224 */ /* 0x000fe200078e0a06 */
[----:B------:R-:W-:Y:S01]  /*22f0*/  ISETP.NE.U32.AND P2, PT, R6, RZ, PT ;  /* 0x000000ff0600720c */ /* 0x000fe20003f45070 */
[----:B------:R-:W-:-:S05]  /*2300*/  UMOV UR6, URZ ;  /* 0x000000ff00067c82 */ /* 0x000fca0008000000 */
[----:B-1----:R-:W1:Y:S02]  /*2310*/  MUFU.RCP R5, R5 ;  /* 0x0000000500057308 */ /* 0x002e640000001000 */
[----:B-1----:R-:W-:-:S06]  /*2320*/  VIADD R2, R5, 0xffffffe ;  /* 0x0ffffffe05027836 */ /* 0x002fcc0000000000 */
[----:B------:R1:W2:Y:S02]  /*2330*/  F2I.FTZ.U32.TRUNC.NTZ R3, R2 ;  /* 0x0000000200037305 */ /* 0x0002a4000021f000 */
[----:B-1----:R-:W-:Y:S01]  /*2340*/  MOV R2, RZ ;  /* 0x000000ff00027202 */ /* 0x002fe20000000f00 */
[----:B--2---:R-:W-:-:S04]  /*2350*/  IMAD R9, R9, R3, RZ ;  /* 0x0000000309097224 */ /* 0x004fc800078e02ff */
[----:B------:R-:W-:-:S06]  /*2360*/  IMAD.HI.U32 R3, R3, R9, R2 ;  /* 0x0000000903037227 */ /* 0x000fcc00078e0002 */
[----:B------:R-:W-:-:S04]  /*2370*/  IMAD.HI.U32 R3, R3, R4, RZ ;  /* 0x0000000403037227 */ /* 0x000fc800078e00ff */
[----:B------:R-:W-:-:S04]  /*2380*/  IMAD.MOV R9, RZ, RZ, -R3 ;  /* 0x000000ffff097224 */ /* 0x000fc800078e0a03 */
[----:B------:R-:W-:-:S05]  /*2390*/  IMAD R9, R6, R9, R4 ;  /* 0x0000000906097224 */ /* 0x000fca00078e0204 */
[----:B------:R-:W-:-:S13]  /*23a0*/  ISETP.GE.U32.AND P0, PT, R9, R6, PT ;  /* 0x000000060900720c */ /* 0x000fda0003f06070 */
[----:B------:R-:W-:Y:S01]  /*23b0*/  @P0 IMAD.IADD R9, R9, 0x1, -R6 ;  /* 0x0000000109090824 */ /* 0x000fe200078e0a06 */
[----:B------:R-:W-:-:S04]  /*23c0*/  @P0 IADD3 R3, PT, PT, R3, 0x1, RZ ;  /* 0x0000000103030810 */ /* 0x000fc80007ffe0ff */
[----:B------:R-:W-:Y:S01]  /*23d0*/  ISETP.GE.U32.AND P1, PT, R9, R6, PT ;  /* 0x000000060900720c */ /* 0x000fe20003f26070 */
[----:B------:R-:W-:-:S12]  /*23e0*/  HFMA2 R9, -RZ, RZ, 0, 0 ;  /* 0x00000000ff097431 */ /* 0x000fd800000001ff */
[----:B------:R-:W-:Y:S01]  /*23f0*/  @P1 VIADD R3, R3, 0x1 ;  /* 0x0000000103031836 */ /* 0x000fe20000000000 */
[----:B------:R-:W-:-:S05]  /*2400*/  @!P2 LOP3.LUT R3, RZ, R6, RZ, 0x33, !PT ;  /* 0x00000006ff03a212 */ /* 0x000fca00078e33ff */
[----:B------:R-:W-:-:S04]  /*2410*/  IMAD.MOV R5, RZ, RZ, -R3 ;  /* 0x000000ffff057224 */ /* 0x000fc800078e0a03 */
[----:B------:R-:W-:Y:S02]  /*2420*/  IMAD R12, R6, R5, R4 ;  /* 0x00000005060c7224 */ /* 0x000fe400078e0204 */
[----:B------:R-:W-:Y:S01]  /*2430*/  IMAD.MOV.U32 R4, RZ, RZ, R3 ;  /* 0x000000ffff047224 */ /* 0x000fe200078e0003 */
[----:B------:R-:W-:Y:S06]  /*2440*/  BRA `(.L_x_21) ;  /* 0x0000000000307947 */ /* 0x000fec0003800000 */
.L_x_22:
[----:B------:R-:W-:Y:S01]  /*2450*/  IMAD.U32 R12, RZ, RZ, UR6 ;  /* 0x00000006ff0c7e24 */ /* 0x000fe2000f8e00ff */
[----:B------:R-:W-:-:S07]  /*2460*/  MOV R2, 0x2480 ;  /* 0x0000248000027802 */ /* 0x000fce0000000f00 */
[----:B0-----:R-:W-:Y:S05]  /*2470*/  CALL.REL.NOINC `($__internal_0_$__cuda_sm20_div_u64) ;  /* 0x0000001c00a47944 */ /* 0x001fea0003c00000 */
[----:B------:R-:W-:Y:S01]  /*2480*/  IADD3 R11, P0, PT, RZ, -R9, RZ ;  /* 0x80000009ff0b7210 */ /* 0x000fe20007f1e0ff */
[----:B------:R-:W-:Y:S01]  /*2490*/  IMAD.U32 R5, RZ, RZ, UR6 ;  /* 0x00000006ff057e24 */ /* 0x000fe2000f8e00ff */
[----:B------:R-:W-:Y:S02]  /*24a0*/  UMOV UR6, UR14 ;  /* 0x0000000e00067c82 */ /* 0x000fe40008000000 */
[----:B------:R-:W-:-:S05]  /*24b0*/  IADD3.X R13, PT, PT, RZ, ~UR14, RZ, P0, !PT ;  /* 0x8000000eff0d7c10 */ /* 0x000fca00087fe4ff */
[----:B------:R-:W-:Y:S02]  /*24c0*/  IMAD R2, R13, R6, RZ ;  /* 0x000000060d027224 */ /* 0x000fe400078e02ff */
[----:B------:R-:W-:-:S04]  /*24d0*/  IMAD.WIDE.U32 R12, R6, R11, R4 ;  /* 0x0000000b060c7225 */ /* 0x000fc800078e0004 */
[----:B------:R-:W-:Y:S02]  /*24e0*/  IMAD R3, R3, R11, R2 ;  /* 0x0000000b03037224 */ /* 0x000fe400078e0202 */
[----:B------:R-:W-:-:S03]  /*24f0*/  IMAD.MOV.U32 R4, RZ, RZ, R9 ;  /* 0x000000ffff047224 */ /* 0x000fc600078e0009 */
[----:B------:R-:W-:-:S07]  /*2500*/  IADD3 R9, PT, PT, R13, R3, RZ ;  /* 0x000000030d097210 */ /* 0x000fce0007ffe0ff */
.L_x_21:
[----:B------:R-:W1:Y:S02]  /*2510*/  LDCU.64 UR14, c[0x0][0x3a0] ;  /* 0x00007400ff0e77ac */ /* 0x000e640008000a00 */
[----:B-1----:R-:W-:-:S06]  /*2520*/  UIMAD.WIDE.U32 UR14, UR7, 0x4, UR14 ;  /* 0x00000004070e78a5 */ /* 0x002fcc000f8e000e */
[----:B------:R-:W-:Y:S02]  /*2530*/  IMAD.U32 R2, RZ, RZ, UR14 ;  /* 0x0000000eff027e24 */ /* 0x000fe4000f8e00ff */
[----:B------:R-:W-:-:S03]  /*2540*/  IMAD.U32 R3, RZ, RZ, UR15 ;  /* 0x0000000fff037e24 */ /* 0x000fc6000f8e00ff */
[----:B------:R-:W1:Y:S02]  /*2550*/  LDCU UR14, c[0x0][0x390] ;  /* 0x00007200ff0e77ac */ /* 0x000e640008000800 */
[----:B------:R-:W2:Y:S01]  /*2560*/  LDG.E R2, desc[UR18][R2.64] ;  /* 0x0000001202027981 */ /* 0x000ea2000c1e1900 */
[----:B------:R-:W-:-:S04]  /*2570*/  UIADD3 UR7, UPT, UPT, UR13, -0x2, URZ ;  /* 0xfffffffe0d077890 */ /* 0x000fc8000fffe0ff */
[----:B-1----:R-:W-:Y:S01]  /*2580*/  UISETP.NE.AND UP0, UPT, UR7, UR14, UPT ;  /* 0x0000000e0700728c */ /* 0x002fe2000bf05270 */
[CC--:B--2---:R-:W-:Y:S02]  /*2590*/  SHF.L.U32 R5, R12.reuse, R2.reuse, RZ ;  /* 0x000000020c057219 */ /* 0x0c4fe400000006ff */
[----:B------:R-:W-:Y:S01]  /*25a0*/  SHF.L.U64.HI R6, R12, R2, R9 ;  /* 0x000000020c067219 */ /* 0x000fe20000010209 */
[----:B------:R-:W-:Y:S01]  /*25b0*/  IMAD.MOV.U32 R9, RZ, RZ, RZ ;  /* 0x000000ffff097224 */ /* 0x000fe200078e00ff */
[----:B------:R-:W-:Y:S02]  /*25c0*/  IADD3 R5, P0, PT, R5, R10, RZ ;  /* 0x0000000a05057210 */ /* 0x000fe40007f1e0ff */
[----:B------:R-:W-:-:S03]  /*25d0*/  MOV R10, R0 ;  /* 0x00000000000a7202 */ /* 0x000fc60000000f00 */
[----:B------:R-:W-:Y:S01]  /*25e0*/  IMAD.X R7, R6, 0x1, R7, P0 ;  /* 0x0000000106077824 */ /* 0x000fe200000e0607 */
[----:B------:R-:W-:Y:S07]  /*25f0*/  BRA.U !UP0, `(.L_x_23) ;  /* 0x0000000108c07547 */ /* 0x000fee000b800000 */
[----:B------:R-:W1:Y:S02]  /*2600*/  LDCU.64 UR14, c[0x0][0x398] ;  /* 0x00007300ff0e77ac */ /* 0x000e640008000a00 */
[----:B-1----:R-:W-:-:S06]  /*2610*/  UIMAD.WIDE.U32 UR14, UR7, 0x4, UR14 ;  /* 0x00000004070e78a5 */ /* 0x002fcc000f8e000e */
        /* <DEDUP_REMOVED lines=14> */
[----:B-1----:R-:W-:-:S06]  /*2700*/  IADD3 R2, PT, PT, R8, 0xffffffe, RZ ;  /* 0x0ffffffe08027810 */ /* 0x002fcc0007ffe0ff */
[----:B------:R1:W2:Y:S02]  /*2710*/  F2I.FTZ.U32.TRUNC.NTZ R3, R2 ;  /* 0x0000000200037305 */ /* 0x0002a4000021f000 */
[----:B-1----:R-:W-:Y:S02]  /*2720*/  IMAD.MOV.U32 R2, RZ, RZ, RZ ;  /* 0x000000ffff027224 */ /* 0x002fe400078e00ff */
[----:B--2---:R-:W-:-:S04]  /*2730*/  IMAD R9, R9, R3, RZ ;  /* 0x0000000309097224 */ /* 0x004fc800078e02ff */
        /* <DEDUP_REMOVED lines=15> */
.L_x_24:
[----:B------:R-:W-:Y:S01]  /*2830*/  IMAD.U32 R12, RZ, RZ, UR6 ;  /* 0x00000006ff0c7e24 */ /* 0x000fe2000f8e00ff */
[----:B------:R-:W-:-:S07]  /*2840*/  MOV R2, 0x2860 ;  /* 0x0000286000027802 */ /* 0x000fce0000000f00 */
[----:B0-----:R-:W-:Y:S05]  /*2850*/  CALL.REL.NOINC `($__internal_0_$__cuda_sm20_div_u64) ;  /* 0x0000001800ac7944 */ /* 0x001fea0003c00000 */
        /* <DEDUP_REMOVED lines=10> */
.L_x_23:
[----:B------:R-:W1:Y:S02]  /*2900*/  LDCU.64 UR14, c[0x0][0x3a0] ;  /* 0x00007400ff0e77ac */ /* 0x000e640008000a00 */
[----:B-1----:R-:W-:-:S06]  /*2910*/  UIMAD.WIDE.U32 UR14, UR7, 0x4, UR14 ;  /* 0x00000004070e78a5 */ /* 0x002fcc000f8e000e */
[----:B------:R-:W-:Y:S02]  /*2920*/  IMAD.U32 R2, RZ, RZ, UR14 ;  /* 0x0000000eff027e24 */ /* 0x000fe4000f8e00ff */
[----:B------:R-:W-:-:S03]  /*2930*/  IMAD.U32 R3, RZ, RZ, UR15 ;  /* 0x0000000fff037e24 */ /* 0x000fc6000f8e00ff */
[----:B------:R-:W1:Y:S02]  /*2940*/  LDCU UR14, c[0x0][0x390] ;  /* 0x00007200ff0e77ac */ /* 0x000e640008000800 */
[----:B------:R-:W2:Y:S01]  /*2950*/  LDG.E R2, desc[UR18][R2.64] ;  /* 0x0000001202027981 */ /* 0x000ea2000c1e1900 */
[----:B------:R-:W-:Y:S01]  /*2960*/  MOV R12, R0 ;  /* 0x00000000000c7202 */ /* 0x000fe20000000f00 */
[----:B------:R-:W-:-:S04]  /*2970*/  UIADD3 UR7, UPT, UPT, UR13, -0x3, URZ ;  /* 0xfffffffd0d077890 */ /* 0x000fc8000fffe0ff */
[----:B-1----:R-:W-:Y:S01]  /*2980*/  UISETP.NE.AND UP0, UPT, UR7, UR14, UPT ;  /* 0x0000000e0700728c */ /* 0x002fe2000bf05270 */
[CC--:B--2---:R-:W-:Y:S01]  /*2990*/  SHF.L.U64.HI R8, R10.reuse, R2.reuse, R9 ;  /* 0x000000020a087219 */ /* 0x0c4fe20000010209 */
[----:B------:R-:W-:Y:S01]  /*29a0*/  IMAD.MOV.U32 R9, RZ, RZ, RZ ;  /* 0x000000ffff097224 */ /* 0x000fe200078e00ff */
[----:B------:R-:W-:-:S06]  /*29b0*/  SHF.L.U32 R10, R10, R2, RZ ;  /* 0x000000020a0a7219 */ /* 0x000fcc00000006ff */
[----:B------:R-:W-:Y:S05]  /*29c0*/  BRA.U !UP0, `(.L_x_25) ;  /* 0x0000000108c07547 */ /* 0x000fea000b800000 */
[----:B------:R-:W1:Y:S02]  /*29d0*/  LDCU.64 UR14, c[0x0][0x398] ;  /* 0x00007300ff0e77ac */ /* 0x000e640008000a00 */
[----:B-1----:R-:W-:-:S06]  /*29e0*/  UIMAD.WIDE.U32 UR14, UR7, 0x4, UR14 ;  /* 0x00000004070e78a5 */ /* 0x002fcc000f8e000e */
        /* <DEDUP_REMOVED lines=10> */
[----:B------:R-:W-:Y:S01]  /*2a90*/  IADD3 R11, PT, PT, RZ, -R6, RZ ;  /* 0x80000006ff0b7210 */ /* 0x000fe20007ffe0ff */
[----:B------:R-:W-:Y:S01]  /*2aa0*/  UMOV UR6, URZ ;  /* 0x000000ff00067c82 */ /* 0x000fe20008000000 */
[----:B------:R-:W-:-:S05]  /*2ab0*/  ISETP.NE.U32.AND P2, PT, R6, RZ, PT ;  /* 0x000000ff0600720c */ /* 0x000fca0003f45070 */
[----:B-1----:R-:W1:Y:S02]  /*2ac0*/  MUFU.RCP R9, R9 ;  /* 0x0000000900097308 */ /* 0x002e640000001000 */
[----:B-1----:R-:W-:Y:S02]  /*2ad0*/  VIADD R2, R9, 0xffffffe ;  /* 0x0ffffffe09027836 */ /* 0x002fe40000000000 */
[----:B------:R-:W-:-:S04]  /*2ae0*/  IMAD.MOV.U32 R9, RZ, RZ, RZ ;  /* 0x000000ffff097224 */ /* 0x000fc800078e00ff */
[----:B------:R1:W2:Y:S02]  /*2af0*/  F2I.FTZ.U32.TRUNC.NTZ R3, R2 ;  /* 0x0000000200037305 */ /* 0x0002a4000021f000 */
[----:B-1----:R-:W-:Y:S02]  /*2b00*/  IMAD.MOV.U32 R2, RZ, RZ, RZ ;  /* 0x000000ffff027224 */ /* 0x002fe400078e00ff */
        /* <DEDUP_REMOVED lines=15> */
.L_x_26:
[----:B------:R-:W-:Y:S02]  /*2c00*/  MOV R12, UR6 ;  /* 0x00000006000c7c02 */ /* 0x000fe40008000f00 */
[----:B------:R-:W-:-:S07]  /*2c10*/  MOV R2, 0x2c30 ;  /* 0x00002c3000027802 */ /* 0x000fce0000000f00 */
[----:B0-----:R-:W-:Y:S05]  /*2c20*/  CALL.REL.NOINC `($__internal_0_$__cuda_sm20_div_u64) ;  /* 0x0000001400b87944 */ /* 0x001fea0003c00000 */
        /* <DEDUP_REMOVED lines=10> */
.L_x_25:
[----:B------:R-:W1:Y:S02]  /*2cd0*/  LDCU.64 UR14, c[0x0][0x3a0] ;  /* 0x00007400ff0e77ac */ /* 0x000e640008000a00 */
[----:B-1----:R-:W-:Y:S01]  /*2ce0*/  UIMAD.WIDE.U32 UR14, UR7, 0x4, UR14 ;  /* 0x00000004070e78a5 */ /* 0x002fe2000f8e000e */
[----:B------:R-:W1:Y:S05]  /*2cf0*/  LDCU UR7, c[0x0][0x390] ;  /* 0x00007200ff0777ac */ /* 0x000e6a0008000800 */
[----:B------:R-:W-:Y:S01]  /*2d00*/  MOV R2, UR14 ;  /* 0x0000000e00027c02 */ /* 0x000fe20008000f00 */
[----:B------:R-:W-:-:S05]  /*2d10*/  IMAD.U32 R3, RZ, RZ, UR15 ;  /* 0x0000000fff037e24 */ /* 0x000fca000f8e00ff */
[----:B------:R-:W2:Y:S01]  /*2d20*/  LDG.E R2, desc[UR18][R2.64] ;  /* 0x0000001202027981 */ /* 0x000ea2000c1e1900 */
[----:B------:R-:W-:-:S04]  /*2d30*/  UIADD3 UR13, UPT, UPT, UR13, -0x4, URZ ;  /* 0xfffffffc0d0d7890 */ /* 0x000fc8000fffe0ff */
[----:B-1----:R-:W-:Y:S01]  /*2d40*/  UISETP.NE.AND UP0, UPT, UR13, UR7, UPT ;  /* 0x000000070d00728c */ /* 0x002fe2000bf05270 */
[----:B--2---:R-:W-:-:S04]  /*2d50*/  SHF.L.U32 R6, R12, R2, RZ ;  /* 0x000000020c067219 */ /* 0x004fc800000006ff */
[----:B------:R-:W-:Y:S02]  /*2d60*/  IADD3 R10, P0, P1, R6, R10, R5 ;  /* 0x0000000a060a7210 */ /* 0x000fe4000791e005 */
[----:B------:R-:W-:Y:S01]  /*2d70*/  SHF.L.U64.HI R5, R12, R2, R9 ;  /* 0x000000020c057219 */ /* 0x000fe20000010209 */
[----:B------:R-:W-:Y:S02]  /*2d80*/  HFMA2 R9, -RZ, RZ, 0, 0 ;  /* 0x00000000ff097431 */ /* 0x000fe400000001ff */
[----:B------:R-:W-:Y:S01]  /*2d90*/  IMAD.MOV.U32 R12, RZ, RZ, R0 ;  /* 0x000000ffff0c7224 */ /* 0x000fe200078e0000 */
[----:B------:R-:W-:Y:S01]  /*2da0*/  IADD3.X R7, PT, PT, R5, R8, R7, P0, P1 ;  /* 0x0000000805077210 */ /* 0x000fe200007e2407 */
[----:B------:R-:W-:Y:S06]  /*2db0*/  BRA.U !UP0, `(.L_x_27) ;  /* 0x0000000108bc7547 */ /* 0x000fec000b800000 */
        /* <DEDUP_REMOVED lines=27> */
[----:B------:R-:W-:Y:S01]  /*2f70*/  ISETP.GE.U32.AND P1, PT, R9, R6, PT ;  /* 0x000000060900720c */ /* 0x000fe20003f26070 */
[----:B------:R-:W-:-:S12]  /*2f80*/  HFMA2 R9, -RZ, RZ, 0, 0 ;  /* 0x00000000ff097431 */ /* 0x000fd800000001ff */
[----:B------:R-:W-:Y:S02]  /*2f90*/  @P1 IADD3 R3, PT, PT, R3, 0x1, RZ ;  /* 0x0000000103031810 */ /* 0x000fe40007ffe0ff */
[----:B------:R-:W-:-:S05]  /*2fa0*/  @!P2 LOP3.LUT R3, RZ, R6, RZ, 0x33, !PT ;  /* 0x00000006ff03a212 */ /* 0x000fca00078e33ff */
[----:B------:R-:W-:-:S04]  /*2fb0*/  IMAD.MOV R5, RZ, RZ, -R3 ;  /* 0x000000ffff057224 */ /* 0x000fc800078e0a03 */
[----:B------:R-:W-:Y:S02]  /*2fc0*/  IMAD R12, R6, R5, R4 ;  /* 0x00000005060c7224 */ /* 0x000fe400078e0204 */
[----:B------:R-:W-:Y:S01]  /*2fd0*/  IMAD.MOV.U32 R4, RZ, RZ, R3 ;  /* 0x000000ffff047224 */ /* 0x000fe200078e0003 */
[----:B------:R-:W-:Y:S06]  /*2fe0*/  BRA `(.L_x_27) ;  /* 0x0000000000307947 */ /* 0x000fec0003800000 */
.L_x_28:
[----:B------:R-:W-:Y:S02]  /*2ff0*/  MOV R12, UR6 ;  /* 0x00000006000c7c02 */ /* 0x000fe40008000f00 */
[----:B------:R-:W-:-:S07]  /*3000*/  MOV R2, 0x3020 ;  /* 0x0000302000027802 */ /* 0x000fce0000000f00 */
[----:B0-----:R-:W-:Y:S05]  /*3010*/  CALL.REL.NOINC `($__internal_0_$__cuda_sm20_div_u64) ;  /* 0x0000001000bc7944 */ /* 0x001fea0003c00000 */
[----:B------:R-:W-:Y:S02]  /*3020*/  IADD3 R11, P0, PT, RZ, -R9, RZ ;  /* 0x80000009ff0b7210 */ /* 0x000fe40007f1e0ff */
[----:B------:R-:W-:Y:S01]  /*3030*/  MOV R5, UR6 ;  /* 0x0000000600057c02 */ /* 0x000fe20008000f00 */
[----:B------:R-:W-:Y:S02]  /*3040*/  UMOV UR6, UR14 ;  /* 0x0000000e00067c82 */ /* 0x000fe40008000000 */
[----:B------:R-:W-:-:S04]  /*3050*/  IMAD.X R13, RZ, RZ, ~UR14, P0 ;  /* 0x8000000eff0d7e24 */ /* 0x000fc800080e06ff */
[----:B------:R-:W-:Y:S02]  /*3060*/  IMAD R2, R13, R6, RZ ;  /* 0x000000060d027224 */ /* 0x000fe400078e02ff */
[----:B------:R-:W-:-:S04]  /*3070*/  IMAD.WIDE.U32 R12, R6, R11, R4 ;  /* 0x0000000b060c7225 */ /* 0x000fc800078e0004 */
[----:B------:R-:W-:Y:S02]  /*3080*/  IMAD R3, R3, R11, R2 ;  /* 0x0000000b03037224 */ /* 0x000fe400078e0202 */
[----:B------:R-:W-:-:S03]  /*3090*/  IMAD.MOV.U32 R4, RZ, RZ, R9 ;  /* 0x000000ffff047224 */ /* 0x000fc600078e0009 */
[----:B------:R-:W-:-:S07]  /*30a0*/  IADD3 R9, PT, PT, R13, R3, RZ ;  /* 0x000000030d097210 */ /* 0x000fce0007ffe0ff */
.L_x_27:
[----:B------:R-:W1:Y:S02]  /*30b0*/  LDCU.64 UR14, c[0x0][0x3a0] ;  /* 0x00007400ff0e77ac */ /* 0x000e640008000a00 */
[----:B-1----:R-:W-:-:S06]  /*30c0*/  UIMAD.WIDE.U32 UR14, UR13, 0x4, UR14 ;  /* 0x000000040d0e78a5 */ /* 0x002fcc000f8e000e */
[----:B------:R-:W-:Y:S01]  /*30d0*/  IMAD.U32 R2, RZ, RZ, UR14 ;  /* 0x0000000eff027e24 */ /* 0x000fe2000f8e00ff */
[----:B------:R-:W-:-:S05]  /*30e0*/  MOV R3, UR15 ;  /* 0x0000000f00037c02 */ /* 0x000fca0008000f00 */
[----:B------:R-:W2:Y:S02]  /*30f0*/  LDG.E R2, desc[UR18][R2.64] ;  /* 0x0000001202027981 */ /* 0x000ea4000c1e1900 */
[CC--:B--2---:R-:W-:Y:S02]  /*3100*/  SHF.L.U32 R5, R12.reuse, R2.reuse, RZ ;  /* 0x000000020c057219 */ /* 0x0c4fe400000006ff */
[----:B------:R-:W-:Y:S02]  /*3110*/  SHF.L.U64.HI R6, R12, R2, R9 ;  /* 0x000000020c067219 */ /* 0x000fe40000010209 */
[----:B------:R-:W-:-:S05]  /*3120*/  IADD3 R10, P0, PT, R5, R10, RZ ;  /* 0x0000000a050a7210 */ /* 0x000fca0007f1e0ff */
[----:B------:R-:W-:-:S08]  /*3130*/  IMAD.X R7, R6, 0x1, R7, P0 ;  /* 0x0000000106077824 */ /* 0x000fd000000e0607 */
.L_x_20:
[----:B------:R-:W-:-:S09]  /*3140*/  UISETP.NE.AND UP0, UPT, UR24, URZ, UPT ;  /* 0x000000ff1800728c */ /* 0x000fd2000bf05270 */
[----:B------:R-:W-:Y:S05]  /*3150*/  BRA.U !UP0, `(.L_x_19) ;  /* 0x0000000908d87547 */ /* 0x000fea000b800000 */
[----:B------:R-:W-:-:S09]  /*3160*/  UISETP.NE.AND UP0, UPT, UR24, 0x1, UPT ;  /* 0x000000011800788c */ /* 0x000fd2000bf05270 */
[----:B------:R-:W-:Y:S05]  /*3170*/  BRA.U !UP0, `(.L_x_29) ;  /* 0x0000000508f07547 */ /* 0x000fea000b800000 */
[----:B------:R-:W1:Y:S01]  /*3180*/  LDCU UR14, c[0x0][0x390] ;  /* 0x00007200ff0e77ac */ /* 0x000e620008000800 */
[----:B------:R-:W-:Y:S01]  /*3190*/  MOV R12, R0 ;  /* 0x00000000000c7202 */ /* 0x000fe20000000f00 */
[----:B------:R-:W-:Y:S01]  /*31a0*/  IMAD.MOV.U32 R9, RZ, RZ, RZ ;  /* 0x000000ffff097224 */ /* 0x000fe200078e00ff */
[----:B------:R-:W-:-:S04]  /*31b0*/  UIADD3 UR7, UPT, UPT, UR13, -0x1, URZ ;  /* 0xffffffff0d077890 */ /* 0x000fc8000fffe0ff */
[----:B-1----:R-:W-:-:S09]  /*31c0*/  UISETP.NE.AND UP0, UPT, UR7, UR14, UPT ;  /* 0x0000000e0700728c */ /* 0x002fd2000bf05270 */
[----:B------:R-:W-:Y:S05]  /*31d0*/  BRA.U !UP0, `(.L_x_30) ;  /* 0x0000000108bc7547 */ /* 0x000fea000b800000 */
[----:B------:R-:W1:Y:S02]  /*31e0*/  LDCU.64 UR14, c[0x0][0x398] ;  /* 0x00007300ff0e77ac */ /* 0x000e640008000a00 */
[----:B-1----:R-:W-:-:S06]  /*31f0*/  UIMAD.WIDE.U32 UR14, UR7, 0x4, UR14 ;  /* 0x00000004070e78a5 */ /* 0x002fcc000f8e000e */
[----:B------:R-:W-:Y:S01]  /*3200*/  MOV R8, UR14 ;  /* 0x0000000e00087c02 */ /* 0x000fe20008000f00 */
[----:B------:R-:W-:-:S05]  /*3210*/  IMAD.U32 R9, RZ, RZ, UR15 ;  /* 0x0000000fff097e24 */ /* 0x000fca000f8e00ff */
[----:B------:R-:W2:Y:S01]  /*3220*/  LDG.E R6, desc[UR18][R8.64] ;  /* 0x0000001208067981 */ /* 0x000ea2000c1e1900 */
[----:B------:R-:W-:-:S05]  /*3230*/  HFMA2 R3, -RZ, RZ, 0, 5.9604644775390625e-08 ;  /* 0x00000001ff037431 */ /* 0x000fca00000001ff */
        /* <DEDUP_REMOVED lines=10> */
[----:B-1----:R-:W-:-:S06]  /*32e0*/  VIADD R2, R5, 0xffffffe ;  /* 0x0ffffffe05027836 */ /* 0x002fcc0000000000 */
        /* <DEDUP_REMOVED lines=8> */
[----:B------:R-:W-:Y:S01]  /*3370*/  @P0 IMAD.IADD R9, R9, 0x1, -R6 ;  /* 0x0000000109090824 */ /* 0x000fe200078e0a06 */
[----:B------:R-:W-:-:S04]  /*3380*/  @P0 IADD3 R3, PT, PT, R3, 0x1, RZ ;  /* 0x0000000103030810 */ /* 0x000fc80007ffe0ff */
[----:B------:R-:W-:Y:S01]  /*3390*/  ISETP.GE.U32.AND P1, PT, R9, R6, PT ;  /* 0x000000060900720c */ /* 0x000fe20003f26070 */
[----:B------:R-:W-:-:S12]  /*33a0*/  IMAD.MOV.U32 R9, RZ, RZ, RZ ;  /* 0x000000ffff097224 */ /* 0x000fd800078e00ff */
[----:B------:R-:W-:Y:S01]  /*33b0*/  @P1 VIADD R3, R3, 0x1 ;  /* 0x0000000103031836 */ /* 0x000fe20000000000 */
[----:B------:R-:W-:-:S04]  /*33c0*/  @!P2 LOP3.LUT R3, RZ, R6, RZ, 0x33, !PT ;  /* 0x00000006ff03a212 */ /* 0x000fc800078e33ff */
[----:B------:R-:W-:-:S05]  /*33d0*/  IADD3 R5, PT, PT, -R3, RZ, RZ ;  /* 0x000000ff03057210 */ /* 0x000fca0007ffe1ff */
[----:B------:R-:W-:Y:S01]  /*33e0*/  IMAD R12, R6, R5, R4 ;  /* 0x00000005060c7224 */ /* 0x000fe200078e0204 */
[----:B------:R-:W-:Y:S01]  /*33f0*/  MOV R4, R3 ;  /* 0x0000000300047202 */ /* 0x000fe20000000f00 */
[----:B------:R-:W-:Y:S06]  /*3400*/  BRA `(.L_x_30) ;  /* 0x0000000000307947 */ /* 0x000fec0003800000 */
.L_x_31:
        /* <DEDUP_REMOVED lines=8> */
[----:B------:R-:W-:Y:S01]  /*3490*/  IMAD.WIDE.U32 R12, R6, R11, R4 ;  /* 0x0000000b060c7225 */ /* 0x000fe200078e0004 */
[----:B------:R-:W-:-:S03]  /*34a0*/  MOV R4, R9 ;  /* 0x0000000900047202 */ /* 0x000fc60000000f00 */
[----:B------:R-:W-:-:S04]  /*34b0*/  IMAD R3, R3, R11, R2 ;  /* 0x0000000b03037224 */ /* 0x000fc800078e0202 */
[----:B------:R-:W-:-:S07]  /*34c0*/  IMAD.IADD R9, R13, 0x1, R3 ;  /* 0x000000010d097824 */ /* 0x000fce00078e0203 */
.L_x_30:
        /* <DEDUP_REMOVED lines=8> */
[CC--:B--2---:R-:W-:Y:S02]  /*3550*/  SHF.L.U32 R5, R12.reuse, R2.reuse, RZ ;  /* 0x000000020c057219 */ /* 0x0c4fe400000006ff */
[----:B------:R-:W-:Y:S01]  /*3560*/  SHF.L.U64.HI R6, R12, R2, R9 ;  /* 0x000000020c067219 */ /* 0x000fe20000010209 */
[----:B------:R-:W-:Y:S01]  /*3570*/  HFMA2 R9, -RZ, RZ, 0, 0 ;  /* 0x00000000ff097431 */ /* 0x000fe200000001ff */
[----:B------:R-:W-:Y:S02]  /*3580*/  IADD3 R10, P0, PT, R5, R10, RZ ;  /* 0x0000000a050a7210 */ /* 0x000fe40007f1e0ff */
[----:B------:R-:W-:-:S03]  /*3590*/  MOV R12, R0 ;  /* 0x00000000000c7202 */ /* 0x000fc60000000f00 */
[----:B------:R-:W-:Y:S01]  /*35a0*/  IMAD.X R7, R6, 0x1, R7, P0 ;  /* 0x0000000106077824 */ /* 0x000fe200000e0607 */
[----:B------:R-:W-:Y:S07]  /*35b0*/  BRA.U !UP0, `(.L_x_32) ;  /* 0x0000000108bc7547 */ /* 0x000fee000b800000 */
        /* <DEDUP_REMOVED lines=35> */
.L_x_33:
        /* <DEDUP_REMOVED lines=12> */
.L_x_32:
        /* <DEDUP_REMOVED lines=9> */
.L_x_29:
[----:B------:R-:W1:Y:S02]  /*3940*/  LDCU UR7, c[0x0][0x394] ;  /* 0x00007280ff0777ac */ /* 0x000e640008000800 */
[----:B-1----:R-:W-:-:S09]  /*3950*/  ULOP3.LUT UP0, URZ, UR7, 0x1, URZ, 0xc0, !UPT ;  /* 0x0000000107ff7892 */ /* 0x002fd2000f80c0ff */
        /* <DEDUP_REMOVED lines=12> */
[----:B------:R-:W-:Y:S01]  /*3a20*/  UMOV UR7, 0x1 ;  /* 0x0000000100077882 */ /* 0x000fe20000000000 */
[----:B--2---:R-:W-:-:S13]  /*3a30*/  R2UR UR14, R2 ;  /* 0x00000000020e72ca */ /* 0x004fda00000e0000 */
[----:B------:R-:W-:-:S04]  /*3a40*/  USHF.L.U32 UR14, UR7, UR14, URZ ;  /* 0x0000000e070e7299 */ /* 0x000fc800080006ff */
[----:B------:R-:W-:-:S04]  /*3a50*/  USHF.R.S32.HI UR15, URZ, 0x1f, UR14 ;  /* 0x0000001fff0f7899 */ /* 0x000fc8000801140e */
[----:B------:R-:W-:-:S04]  /*3a60*/  ULOP3.LUT UR7, UR6, UR15, URZ, 0xfc, !UPT ;  /* 0x0000000f06077292 */ /* 0x000fc8000f8efcff */
[----:B------:R-:W-:-:S09]  /*3a70*/  UISETP.NE.U32.AND UP0, UPT, UR7, URZ, UPT ;  /* 0x000000ff0700728c */ /* 0x000fd2000bf05070 */
[----:B------:R-:W-:Y:S05]  /*3a80*/  BRA.U UP0, `(.L_x_35) ;  /* 0x0000000100507547 */ /* 0x000fea000b800000 */
[----:B------:R-:W1:Y:S01]  /*3a90*/  I2F.U32.RP R5, UR14 ;  /* 0x0000000e00057d06 */ /* 0x000e620008209000 */
[----:B------:R-:W-:Y:S01]  /*3aa0*/  IMAD R9, RZ, RZ, -UR14 ;  /* 0x8000000eff097e24 */ /* 0x000fe2000f8e02ff */
[----:B------:R-:W-:-:S06]  /*3ab0*/  ISETP.NE.U32.AND P1, PT, RZ, UR14, PT ;  /* 0x0000000eff007c0c */ /* 0x000fcc000bf25070 */
[----:B-1----:R-:W1:Y:S02]  /*3ac0*/  MUFU.RCP R5, R5 ;  /* 0x0000000500057308 */ /* 0x002e640000001000 */
[----:B-1----:R-:W-:-:S06]  /*3ad0*/  IADD3 R2, PT, PT, R5, 0xffffffe, RZ ;  /* 0x0ffffffe05027810 */ /* 0x002fcc0007ffe0ff */
[----:B------:R1:W2:Y:S02]  /*3ae0*/  F2I.FTZ.U32.TRUNC.NTZ R3, R2 ;  /* 0x0000000200037305 */ /* 0x0002a4000021f000 */
[----:B-1----:R-:W-:Y:S02]  /*3af0*/  HFMA2 R2, -RZ, RZ, 0, 0 ;  /* 0x00000000ff027431 */ /* 0x002fe400000001ff */
[----:B--2---:R-:W-:-:S04]  /*3b00*/  IMAD R9, R9, R3, RZ ;  /* 0x0000000309097224 */ /* 0x004fc800078e02ff */
[----:B------:R-:W-:-:S06]  /*3b10*/  IMAD.HI.U32 R3, R3, R9, R2 ;  /* 0x0000000903037227 */ /* 0x000fcc00078e0002 */
[----:B------:R-:W-:-:S04]  /*3b20*/  IMAD.HI.U32 R3, R3, R4, RZ ;  /* 0x0000000403037227 */ /* 0x000fc800078e00ff */
[----:B------:R-:W-:-:S04]  /*3b30*/  IMAD.MOV R3, RZ, RZ, -R3 ;  /* 0x000000ffff037224 */ /* 0x000fc800078e0a03 */
[----:B------:R-:W-:Y:S02]  /*3b40*/  IMAD R4, R3, UR14, R4 ;  /* 0x0000000e03047c24 */ /* 0x000fe4000f8e0204 */
[----:B------:R-:W-:-:S03]  /*3b50*/  IMAD.MOV.U32 R3, RZ, RZ, RZ ;  /* 0x000000ffff037224 */ /* 0x000fc600078e00ff */
[----:B------:R-:W-:-:S13]  /*3b60*/  ISETP.GE.U32.AND P0, PT, R4, UR14, PT ;  /* 0x0000000e04007c0c */ /* 0x000fda000bf06070 */
[----:B------:R-:W-:-:S04]  /*3b70*/  @P0 IADD3 R4, PT, PT, R4, -UR14, RZ ;  /* 0x8000000e04040c10 */ /* 0x000fc8000fffe0ff */
[----:B------:R-:W-:-:S13]  /*3b80*/  ISETP.GE.U32.AND P0, PT, R4, UR14, PT ;  /* 0x0000000e04007c0c */ /* 0x000fda000bf06070 */
[----:B------:R-:W-:Y:S01]  /*3b90*/  @P0 VIADD R4, R4, -UR14 ;  /* 0x8000000e04040c36 */ /* 0x000fe20008000000 */
[----:B------:R-:W-:-:S04]  /*3ba0*/  @!P1 LOP3.LUT R4, RZ, UR14, RZ, 0x33, !PT ;  /* 0x0000000eff049c12 */ /* 0x000fc8000f8e33ff */
[----:B------:R-:W-:Y:S01]  /*3bb0*/  MOV R2, R4 ;  /* 0x0000000400027202 */ /* 0x000fe20000000f00 */
[----:B------:R-:W-:Y:S06]  /*3bc0*/  BRA `(.L_x_34) ;  /* 0x0000000000187947 */ /* 0x000fec0003800000 */
.L_x_35:
[----:B------:R-:W-:Y:S01]  /*3bd0*/  R2UR UR17, R4 ;  /* 0x00000000041172ca */ /* 0x000fe200000e0000 */
[----:B------:R-:W-:Y:S01]  /*3be0*/  UMOV UR16, UR6 ;  /* 0x0000000600107c82 */ /* 0x000fe20008000000 */
[----:B------:R-:W-:-:S13]  /*3bf0*/  MOV R5, 0x3c10 ;  /* 0x00003c1000057802 */ /* 0x000fda0000000f00 */
[----:B0-----:R-:W-:Y:S05]  /*3c00*/  CALL.REL.NOINC `($__internal_1_$__cuda_sm20_rem_u64) ;  /* 0x0000000800e47944 */ /* 0x001fea0003c00000 */
[----:B------:R-:W-:Y:S01]  /*3c10*/  MOV R2, UR6 ;  /* 0x0000000600027c02 */ /* 0x000fe20008000f00 */
[----:B------:R-:W-:-:S07]  /*3c20*/  IMAD.U32 R3, RZ, RZ, UR7 ;  /* 0x00000007ff037e24 */ /* 0x000fce000f8e00ff */
.L_x_34:
[----:B------:R-:W1:Y:S02]  /*3c30*/  LDCU.64 UR6, c[0x0][0x3a0] ;  /* 0x00007400ff0677ac */ /* 0x000e640008000a00 */
[----:B-1----:R-:W-:-:S06]  /*3c40*/  UIMAD.WIDE.U32 UR6, UR13, 0x4, UR6 ;  /* 0x000000040d0678a5 */ /* 0x002fcc000f8e0006 */
[----:B------:R-:W-:Y:S01]  /*3c50*/  IMAD.U32 R5, RZ, RZ, UR7 ;  /* 0x00000007ff057e24 */ /* 0x000fe2000f8e00ff */
[----:B------:R-:W-:-:S05]  /*3c60*/  MOV R4, UR6 ;  /* 0x0000000600047c02 */ /* 0x000fca0008000f00 */
[----:B------:R-:W2:Y:S02]  /*3c70*/  LDG.E R5, desc[UR18][R4.64] ;  /* 0x0000001204057981 */ /* 0x000ea4000c1e1900 */
[CC--:B--2---:R-:W-:Y:S02]  /*3c80*/  SHF.L.U32 R9, R2.reuse, R5.reuse, RZ ;  /* 0x0000000502097219 */ /* 0x0c4fe400000006ff */
[----:B------:R-:W-:Y:S02]  /*3c90*/  SHF.L.U64.HI R2, R2, R5, R3 ;  /* 0x0000000502027219 */ /* 0x000fe40000010203 */
[----:B------:R-:W-:-:S04]  /*3ca0*/  IADD3 R10, P0, PT, R9, R10, RZ ;  /* 0x0000000a090a7210 */ /* 0x000fc80007f1e0ff */
[----:B------:R-:W-:-:S09]  /*3cb0*/  IADD3.X R7, PT, PT, R2, R7, RZ, P0, !PT ;  /* 0x0000000702077210 */ /* 0x000fd200007fe4ff */
.L_x_19:
[----:B------:R-:W1:Y:S02]  /*3cc0*/  LDCU.64 UR6, c[0x0][0x388] ;  /* 0x00007100ff0677ac */ /* 0x000e640008000a00 */
[----:B-1----:R-:W-:-:S04]  /*3cd0*/  LEA R4, P0, R10, UR6, 0x4 ;  /* 0x000000060a047c11 */ /* 0x002fc8000f8020ff */
[----:B------:R-:W-:-:S06]  /*3ce0*/  LEA.HI.X R5, R10, UR7, R7, 0x4, P0 ;  /* 0x000000070a057c11 */ /* 0x000fcc00080f2407 */
[----:B------:R-:W2:Y:S01]  /*3cf0*/  LDG.E.128 R4, desc[UR18][R4.64] ;  /* 0x0000001204047981 */ /* 0x000ea2000c1e1d00 */
[----:B------:R-:W-:-:S04]  /*3d00*/  UIADD3 UR4, UP0, UPT, UR4, 0x1, URZ ;  /* 0x0000000104047890 */ /* 0x000fc8000ff1e0ff */
[----:B------:R-:W-:Y:S02]  /*3d10*/  UIADD3.X UR5, UPT, UPT, URZ, UR5, URZ, UP0, !UPT ;  /* 0x00000005ff057290 */ /* 0x000fe400087fe4ff */
[----:B------:R-:W-:-:S04]  /*3d20*/  UISETP.NE.U32.AND UP0, UPT, UR4, UR8, UPT ;  /* 0x000000080400728c */ /* 0x000fc8000bf05070 */
[----:B------:R-:W-:Y:S01]  /*3d30*/  UISETP.NE.AND.EX UP0, UPT, UR5, UR22, UPT, UP0 ;  /* 0x000000160500728c */ /* 0x000fe2000bf05300 */
[----:B--2---:R-:W-:-:S08]  /*3d40*/  DMUL R6, R6, R6 ;  /* 0x0000000606067228 */ /* 0x004fd00000000000 */
[----:B------:R-:W-:-:S08]  /*3d50*/  DFMA R6, R4, R4, R6 ;  /* 0x000000040406722b */ /* 0x000fd00000000006 */
[----:B------:R-:W-:Y:S01]  /*3d60*/  DADD R14, R6, R14 ;  /* 0x00000000060e7229 */ /* 0x000fe2000000000e */
[----:B------:R-:W-:Y:S10]  /*3d70*/  BRA.U !UP0, `(.L_x_36) ;  /* 0x0000000508507547 */ /* 0x000ff4000b800000 */
[----:B------:R-:W-:Y:S05]  /*3d80*/  BRA `(.L_x_37) ;  /* 0xffffffc400407947 */ /* 0x000fea000383ffff */
.L_x_0:
[----:B------:R-:W-:Y:S01]  /*3d90*/  UISETP.GE.U32.AND UP0, UPT, UR6, 0x4, UPT ;  /* 0x000000040600788c */ /* 0x000fe2000bf06070 */
[----:B------:R-:W-:Y:S01]  /*3da0*/  CS2R R14, SRZ ;  /* 0x00000000000e7805 */ /* 0x000fe2000001ff00 */
[----:B------:R-:W-:-:S07]  /*3db0*/  UISETP.GT.U32.AND UP1, UPT, UR6, 0x3, UPT ;  /* 0x000000030600788c */ /* 0x000fce000bf24070 */
[----:B------:R-:W-:Y:S05]  /*3dc0*/  BRA.U !UP0, `(.L_x_38) ;  /* 0x0000000108747547 */ /* 0x000fea000b800000 */
[----:B------:R-:W0:Y:S02]  /*3dd0*/  LDC.64 R4, c[0x0][0x388] ;  /* 0x0000e200ff047b82 */ /* 0x000e240000000a00 */
[----:B0-----:R-:W2:Y:S01]  /*3de0*/  LDG.E.128 R4, desc[UR18][R4.64] ;  /* 0x0000001204047981 */ /* 0x001ea2000c1e1d00 */
[----:B------:R-:W-:Y:S01]  /*3df0*/  CS2R R14, SRZ ;  /* 0x00000000000e7805 */ /* 0x000fe2000001ff00 */
[----:B------:R-:W-:Y:S01]  /*3e00*/  ULOP3.LUT UR7, UR8, 0xfffffff0, URZ, 0xc0, !UPT ;  /* 0xfffffff008077892 */ /* 0x000fe2000f8ec0ff */
[----:B------:R-:W-:Y:S01]  /*3e10*/  UMOV UR4, URZ ;  /* 0x000000ff00047c82 */ /* 0x000fe20008000000 */
[----:B------:R-:W-:Y:S01]  /*3e20*/  UMOV UR5, URZ ;  /* 0x000000ff00057c82 */ /* 0x000fe20008000000 */
[----:B--2---:R-:W-:-:S08]  /*3e30*/  DMUL R2, R6, R6 ;  /* 0x0000000606027228 */ /* 0x004fd00000000000 */
[----:B------:R-:W-:-:S11]  /*3e40*/  DFMA R2, R4, R4, R2 ;  /* 0x000000040402722b */ /* 0x000fd60000000002 */
.L_x_39:
[----:B------:R-:W-:Y:S01]  /*3e50*/  DADD R14, R2, R14 ;  /* 0x00000000020e7229 */ /* 0x000fe2000000000e */
[----:B------:R-:W-:-:S04]  /*3e60*/  UIADD3 UR4, UP0, UPT, UR4, 0x10, URZ ;  /* 0x0000001004047890 */ /* 0x000fc8000ff1e0ff */
[----:B------:R-:W-:Y:S02]  /*3e70*/  UIADD3.X UR5, UPT, UPT, URZ, UR5, URZ, UP0, !UPT ;  /* 0x00000005ff057290 */ /* 0x000fe400087fe4ff */
[----:B------:R-:W-:Y:S01]  /*3e80*/  UISETP.NE.U32.AND UP0, UPT, UR4, UR7, UPT ;  /* 0x000000070400728c */ /* 0x000fe2000bf05070 */
[----:B------:R-:W-:-:S03]  /*3e90*/  DADD R14, R2, R14 ;  /* 0x00000000020e7229 */ /* 0x000fc6000000000e */
[----:B------:R-:W-:-:S05]  /*3ea0*/  UISETP.NE.AND.EX UP0, UPT, UR5, UR22, UPT, UP0 ;  /* 0x000000160500728c */ /* 0x000fca000bf05300 */
[----:B------:R-:W-:-:S08]  /*3eb0*/  DADD R14, R2, R14 ;  /* 0x00000000020e7229 */ /* 0x000fd0000000000e */
        /* <DEDUP_REMOVED lines=12> */
[----:B------:R-:W-:Y:S01]  /*3f80*/  DADD R14, R2, R14 ;  /* 0x00000000020e7229 */ /* 0x000fe2000000000e */
[----:B------:R-:W-:Y:S10]  /*3f90*/  BRA.U UP0, `(.L_x_39) ;  /* 0xfffffffd00ac7547 */ /* 0x000ff4000b83ffff */
.L_x_38:
[----:B------:R-:W-:Y:S05]  /*3fa0*/  BRA.U UP1, `(.L_x_36) ;  /* 0x0000000101c47547 */ /* 0x000fea000b800000 */
[----:B------:R-:W-:Y:S02]  /*3fb0*/  ULOP3.LUT UR4, UR8, 0xf, URZ, 0xc0, !UPT ;  /* 0x0000000f08047892 */ /* 0x000fe4000f8ec0ff */
[----:B------:R-:W-:Y:S02]  /*3fc0*/  UISETP.NE.AND UP1, UPT, UR6, 0x3, UPT ;  /* 0x000000030600788c */ /* 0x000fe4000bf25270 */
[----:B------:R-:W-:-:S04]  /*3fd0*/  UIADD3 UR4, UP0, UPT, UR4, -0x1, URZ ;  /* 0xffffffff04047890 */ /* 0x000fc8000ff1e0ff */
[----:B------:R-:W-:Y:S02]  /*3fe0*/  UIADD3.X UR5, UPT, UPT, URZ, -0x1, URZ, UP0, !UPT ;  /* 0xffffffffff057890 */ /* 0x000fe400087fe4ff */
[----:B------:R-:W-:-:S04]  /*3ff0*/  UISETP.GE.U32.AND UP0, UPT, UR4, 0x7, UPT ;  /* 0x000000070400788c */ /* 0x000fc8000bf06070 */
[----:B------:R-:W-:-:S09]  /*4000*/  UISETP.GE.U32.AND.EX UP0, UPT, UR5, URZ, UPT, UP0 ;  /* 0x000000ff0500728c */ /* 0x000fd2000bf06100 */
[----:B------:R-:W-:Y:S05]  /*4010*/  BRA.U !UP0, `(.L_x_40) ;  /* 0x0000000108307547 */ /* 0x000fea000b800000 */
[----:B------:R-:W0:Y:S02]  /*4020*/  LDC.64 R4, c[0x0][0x388] ;  /* 0x0000e200ff047b82 */ /* 0x000e240000000a00 */
[----:B0-----:R-:W2:Y:S02]  /*4030*/  LDG.E.128 R4, desc[UR18][R4.64] ;  /* 0x0000001204047981 */ /* 0x001ea4000c1e1d00 */
[----:B--2---:R-:W-:-:S08]  /*4040*/  DMUL R6, R6, R6 ;  /* 0x0000000606067228 */ /* 0x004fd00000000000 */
[----:B------:R-:W-:-:S08]  /*4050*/  DFMA R6, R4, R4, R6 ;  /* 0x000000040406722b */ /* 0x000fd00000000006 */
[----:B------:R-:W-:-:S08]  /*4060*/  DADD R14, R14, R6 ;  /* 0x000000000e0e7229 */ /* 0x000fd00000000006 */
[----:B------:R-:W-:-:S08]  /*4070*/  DADD R14, R6, R14 ;  /* 0x00000000060e7229 */ /* 0x000fd0000000000e */
[----:B------:R-:W-:-:S08]  /*4080*/  DADD R14, R6, R14 ;  /* 0x00000000060e7229 */ /* 0x000fd0000000000e */
[----:B------:R-:W-:-:S08]  /*4090*/  DADD R14, R6, R14 ;  /* 0x00000000060e7229 */ /* 0x000fd0000000000e */
[----:B------:R-:W-:-:S08]  /*40a0*/  DADD R14, R6, R14 ;  /* 0x00000000060e7229 */ /* 0x000fd0000000000e */
[----:B------:R-:W-:-:S08]  /*40b0*/  DADD R14, R6, R14 ;  /* 0x00000000060e7229 */ /* 0x000fd0000000000e */
[----:B------:R-:W-:-:S08]  /*40c0*/  DADD R14, R6, R14 ;  /* 0x00000000060e7229 */ /* 0x000fd0000000000e */
[----:B------:R-:W-:-:S11]  /*40d0*/  DADD R14, R6, R14 ;  /* 0x00000000060e7229 */ /* 0x000fd6000000000e */
.L_x_40:
[----:B------:R-:W-:Y:S05]  /*40e0*/  BRA.U !UP1, `(.L_x_36) ;  /* 0x0000000109747547 */ /* 0x000fea000b800000 */
[----:B------:R-:W-:Y:S02]  /*40f0*/  ULOP3.LUT UR4, UR8, 0x7, URZ, 0xc0, !UPT ;  /* 0x0000000708047892 */ /* 0x000fe4000f8ec0ff */
[----:B------:R-:W-:Y:S02]  /*4100*/  UISETP.GT.U32.AND UP1, UPT, UR6, 0x1, UPT ;  /* 0x000000010600788c */ /* 0x000fe4000bf24070 */
        /* <DEDUP_REMOVED lines=12> */
[----:B------:R-:W-:-:S11]  /*41d0*/  DADD R14, R6, R14 ;  /* 0x00000000060e7229 */ /* 0x000fd6000000000e */
.L_x_41:
[----:B------:R-:W-:Y:S05]  /*41e0*/  BRA.U UP1, `(.L_x_36) ;  /* 0x0000000101347547 */ /* 0x000fea000b800000 */
[----:B------:R-:W0:Y:S02]  /*41f0*/  LDC.64 R2, c[0x0][0x388] ;  /* 0x0000e200ff027b82 */ /* 0x000e240000000a00 */
[----:B0-----:R-:W2:Y:S01]  /*4200*/  LDG.E.128 R4, desc[UR18][R2.64] ;  /* 0x0000001202047981 */ /* 0x001ea2000c1e1d00 */
[----:B------:R-:W-:Y:S01]  /*4210*/  ULOP3.LUT UR6, UR8, 0x3, URZ, 0xc0, !UPT ;  /* 0x0000000308067892 */ /* 0x000fe2000f8ec0ff */
[----:B------:R-:W-:Y:S01]  /*4220*/  UMOV UR4, URZ ;  /* 0x000000ff00047c82 */ /* 0x000fe20008000000 */
[----:B------:R-:W-:Y:S01]  /*4230*/  UMOV UR5, URZ ;  /* 0x000000ff00057c82 */ /* 0x000fe20008000000 */
[----:B--2---:R-:W-:-:S08]  /*4240*/  DMUL R6, R6, R6 ;  /* 0x0000000606067228 */ /* 0x004fd00000000000 */
[----:B------:R-:W-:-:S11]  /*4250*/  DFMA R6, R4, R4, R6 ;  /* 0x000000040406722b */ /* 0x000fd60000000006 */
.L_x_42:
[----:B------:R-:W-:Y:S01]  /*4260*/  UIADD3 UR4, UP0, UPT, UR4, 0x1, URZ ;  /* 0x0000000104047890 */ /* 0x000fe2000ff1e0ff */
[----:B------:R-:W-:-:S03]  /*4270*/  DADD R14, R6, R14 ;  /* 0x00000000060e7229 */ /* 0x000fc6000000000e */
[----:B------:R-:W-:Y:S02]  /*4280*/  UIADD3.X UR5, UPT, UPT, URZ, UR5, URZ, UP0, !UPT ;  /* 0x00000005ff057290 */ /* 0x000fe400087fe4ff */
[----:B------:R-:W-:-:S04]  /*4290*/  UISETP.NE.U32.AND UP0, UPT, UR4, UR6, UPT ;  /* 0x000000060400728c */ /* 0x000fc8000bf05070 */
[----:B------:R-:W-:-:S09]  /*42a0*/  UISETP.NE.AND.EX UP0, UPT, UR5, URZ, UPT, UP0 ;  /* 0x000000ff0500728c */ /* 0x000fd2000bf05300 */
[----:B------:R-:W-:Y:S05]  /*42b0*/  BRA.U UP0, `(.L_x_42) ;  /* 0xfffffffd00e87547 */ /* 0x000fea000b83ffff */
.L_x_36:
[----:B------:R-:W1:Y:S02]  /*42c0*/  LDCU.64 UR4, c[0x0][0x380] ;  /* 0x00007000ff0477ac */ /* 0x000e640008000a00 */
[----:B-1----:R-:W-:-:S04]  /*42d0*/  LEA R2, P0, R0, UR4, 0x3 ;  /* 0x0000000400027c11 */ /* 0x002fc8000f8018ff */
[----:B------:R-:W-:-:S05]  /*42e0*/  LEA.HI.X R3, R0, UR5, RZ, 0x3, P0 ;  /* 0x0000000500037c11 */ /* 0x000fca00080f1cff */
[----:B------:R-:W-:Y:S01]  /*42f0*/  STG.E.64 desc[UR18][R2.64], R14 ;  /* 0x0000000e02007986 */ /* 0x000fe2000c101b12 */
[----:B0-----:R-:W-:Y:S05]  /*4300*/  EXIT ;  /* 0x000000000000794d */ /* 0x001fea0003800000 */
        .weak           $__internal_0_$__cuda_sm20_div_u64
        .type           $__internal_0_$__cuda_sm20_div_u64,@function
        .size           $__internal_0_$__cuda_sm20_div_u64,($__internal_1_$__cuda_sm20_rem_u64 - $__internal_0_$__cuda_sm20_div_u64)
$__internal_0_$__cuda_sm20_div_u64:
[----:B------:R-:W-:Y:S01]  /*4310*/  IMAD.MOV.U32 R20, RZ, RZ, R6 ;  /* 0x000000ffff147224 */ /* 0x000fe200078e0006 */
[----:B------:R-:W-:-:S04]  /*4320*/  MOV R21, R3 ;  /* 0x0000000300157202 */ /* 0x000fc80000000f00 */
[----:B------:R-:W0:Y:S08]  /*4330*/  I2F.U64.RP R9, R20 ;  /* 0x0000001400097312 */ /* 0x000e300000309000 */
[----:B0-----:R-:W0:Y:S02]  /*4340*/  MUFU.RCP R17, R9 ;  /* 0x0000000900117308 */ /* 0x001e240000001000 */
[----:B0-----:R-:W-:-:S06]  /*4350*/  VIADD R17, R17, 0x1ffffffe ;  /* 0x1ffffffe11117836 */ /* 0x001fcc0000000000 */
[----:B------:R-:W0:Y:S02]  /*4360*/  F2I.U64.TRUNC R16, R17 ;  /* 0x0000001100107311 */ /* 0x000e24000020d800 */
[----:B0-----:R-:W-:-:S04]  /*4370*/  IMAD.WIDE.U32 R18, R16, R6, RZ ;  /* 0x0000000610127225 */ /* 0x001fc800078e00ff */
[C---:B------:R-:W-:Y:S01]  /*4380*/  IMAD R11, R16.reuse, R3, R19 ;  /* 0x00000003100b7224 */ /* 0x040fe200078e0213 */
[----:B------:R-:W-:Y:S01]  /*4390*/  IADD3 R13, P0, PT, RZ, -R18, RZ ;  /* 0x80000012ff0d7210 */ /* 0x000fe20007f1e0ff */
[----:B------:R-:W-:Y:S02]  /*43a0*/  IMAD.MOV.U32 R19, RZ, RZ, R16 ;  /* 0x000000ffff137224 */ /* 0x000fe400078e0010 */
[----:B------:R-:W-:Y:S02]  /*43b0*/  IMAD R11, R17, R6, R11 ;  /* 0x00000006110b7224 */ /* 0x000fe400078e020b */
[----:B------:R-:W-:-:S03]  /*43c0*/  IMAD.HI.U32 R18, R16, R13, RZ ;  /* 0x0000000d10127227 */ /* 0x000fc600078e00ff */
[----:B------:R-:W-:-:S05]  /*43d0*/  IADD3.X R11, PT, PT, RZ, ~R11, RZ, P0, !PT ;  /* 0x8000000bff0b7210 */ /* 0x000fca00007fe4ff */
[----:B------:R-:W-:-:S04]  /*43e0*/  IMAD.WIDE.U32 R18, P0, R16, R11, R18 ;  /* 0x0000000b10127225 */ /* 0x000fc80007800012 */
[C---:B------:R-:W-:Y:S02]  /*43f0*/  IMAD R9, R17.reuse, R11, RZ ;  /* 0x0000000b11097224 */ /* 0x040fe400078e02ff */
[----:B------:R-:W-:-:S04]  /*4400*/  IMAD.HI.U32 R16, P1, R17, R13, R18 ;  /* 0x0000000d11107227 */ /* 0x000fc80007820012 */
[----:B------:R-:W-:Y:S01]  /*4410*/  IMAD.HI.U32 R11, R17, R11, RZ ;  /* 0x0000000b110b7227 */ /* 0x000fe200078e00ff */
[----:B------:R-:W-:-:S04]  /*4420*/  IADD3 R19, P2, PT, R9, R16, RZ ;  /* 0x0000001009137210 */ /* 0x000fc80007f5e0ff */
[----:B------:R-:W-:Y:S01]  /*4430*/  IADD3.X R16, PT, PT, R11, R17, RZ, P0, !PT ;  /* 0x000000110b107210 */ /* 0x000fe200007fe4ff */
[----:B------:R-:W-:-:S03]  /*4440*/  IMAD.WIDE.U32 R20, R19, R6, RZ ;  /* 0x0000000613147225 */ /* 0x000fc600078e00ff */
[----:B------:R-:W-:Y:S01]  /*4450*/  IADD3.X R16, PT, PT, RZ, RZ, R16, P2, P1 ;  /* 0x000000ffff107210 */ /* 0x000fe200017e2410 */
[C---:B------:R-:W-:Y:S01]  /*4460*/  IMAD R11, R19.reuse, R3, R21 ;  /* 0x00000003130b7224 */ /* 0x040fe200078e0215 */
[----:B------:R-:W-:Y:S01]  /*4470*/  IADD3 R9, P0, PT, RZ, -R20, RZ ;  /* 0x80000014ff097210 */ /* 0x000fe20007f1e0ff */
[----:B------:R-:W-:Y:S02]  /*4480*/  IMAD.MOV.U32 R17, RZ, RZ, RZ ;  /* 0x000000ffff117224 */ /* 0x000fe400078e00ff */
[----:B------:R-:W-:Y:S02]  /*4490*/  IMAD R11, R16, R6, R11 ;  /* 0x00000006100b7224 */ /* 0x000fe400078e020b */
[----:B------:R-:W-:-:S04]  /*44a0*/  IMAD.HI.U32 R18, R19, R9, RZ ;  /* 0x0000000913127227 */ /* 0x000fc800078e00ff */
[----:B------:R-:W-:-:S04]  /*44b0*/  IMAD.X R11, RZ, RZ, ~R11, P0 ;  /* 0x000000ffff0b7224 */ /* 0x000fc800000e0e0b */
[----:B------:R-:W-:-:S04]  /*44c0*/  IMAD.WIDE.U32 R18, P0, R19, R11, R18 ;  /* 0x0000000b13127225 */ /* 0x000fc80007800012 */
[C---:B------:R-:W-:Y:S02]  /*44d0*/  IMAD R13, R16.reuse, R11, RZ ;  /* 0x0000000b100d7224 */ /* 0x040fe400078e02ff */
[----:B------:R-:W-:-:S04]  /*44e0*/  IMAD.HI.U32 R18, P1, R16, R9, R18 ;  /* 0x0000000910127227 */ /* 0x000fc80007820012 */
[----:B------:R-:W-:Y:S01]  /*44f0*/  IMAD.HI.U32 R11, R16, R11, RZ ;  /* 0x0000000b100b7227 */ /* 0x000fe200078e00ff */
[----:B------:R-:W-:-:S04]  /*4500*/  IADD3 R13, P2, PT, R13, R18, RZ ;  /* 0x000000120d0d7210 */ /* 0x000fc80007f5e0ff */
[----:B------:R-:W-:Y:S01]  /*4510*/  IADD3.X R11, PT, PT, R11, R16, RZ, P0, !PT ;  /* 0x000000100b0b7210 */ /* 0x000fe200007fe4ff */
[----:B------:R-:W-:-:S03]  /*4520*/  IMAD.HI.U32 R16, R13, R4, RZ ;  /* 0x000000040d107227 */ /* 0x000fc600078e00ff */
[----:B------:R-:W-:Y:S01]  /*4530*/  IADD3.X R11, PT, PT, RZ, RZ, R11, P2, P1 ;  /* 0x000000ffff0b7210 */ /* 0x000fe200017e240b */
[----:B------:R-:W-:-:S04]  /*4540*/  IMAD.WIDE.U32 R16, R13, R12, R16 ;  /* 0x0000000c0d107225 */ /* 0x000fc800078e0010 */
[C---:B------:R-:W-:Y:S02]  /*4550*/  IMAD R9, R11.reuse, R12, RZ ;  /* 0x0000000c0b097224 */ /* 0x040fe400078e02ff */
[----:B------:R-:W-:-:S04]  /*4560*/  IMAD.HI.U32 R16, P0, R11, R4, R16 ;  /* 0x000000040b107227 */ /* 0x000fc80007800010 */
[----:B------:R-:W-:Y:S01]  /*4570*/  IMAD.HI.U32 R11, R11, R12, RZ ;  /* 0x0000000c0b0b7227 */ /* 0x000fe200078e00ff */
[----:B------:R-:W-:-:S04]  /*4580*/  IADD3 R9, P1, PT, R9, R16, RZ ;  /* 0x0000001009097210 */ /* 0x000fc80007f3e0ff */
[----:B------:R-:W-:Y:S01]  /*4590*/  IADD3.X R11, PT, PT, R11, RZ, RZ, P0, !PT ;  /* 0x000000ff0b0b7210 */ /* 0x000fe200007fe4ff */
[----:B------:R-:W-:-:S04]  /*45a0*/  IMAD.WIDE.U32 R18, R9, R6, RZ ;  /* 0x0000000609127225 */ /* 0x000fc800078e00ff */
[----:B------:R-:W-:Y:S01]  /*45b0*/  IMAD.X R11, RZ, RZ, R11, P1 ;  /* 0x000000ffff0b7224 */ /* 0x000fe200008e060b */
[----:B------:R-:W-:Y:S01]  /*45c0*/  IADD3 R13, P1, PT, -R18, R4, RZ ;  /* 0x00000004120d7210 */ /* 0x000fe20007f3e1ff */
[----:B------:R-:W-:-:S03]  /*45d0*/  IMAD R16, R9, R3, R19 ;  /* 0x0000000309107224 */ /* 0x000fc600078e0213 */
[-C--:B------:R-:W-:Y:S01]  /*45e0*/  ISETP.GE.U32.AND P0, PT, R13, R6.reuse, PT ;  /* 0x000000060d00720c */ /* 0x080fe20003f06070 */
[----:B------:R-:W-:Y:S01]  /*45f0*/  IMAD R17, R11, R6, R16 ;  /* 0x000000060b117224 */ /* 0x000fe200078e0210 */
[----:B------:R-:W-:-:S04]  /*4600*/  IADD3 R20, P2, PT, -R6, R13, RZ ;  /* 0x0000000d06147210 */ /* 0x000fc80007f5e1ff */
[----:B------:R-:W-:Y:S02]  /*4610*/  IADD3.X R12, PT, PT, ~R17, R12, RZ, P1, !PT ;  /* 0x0000000c110c7210 */ /* 0x000fe40000ffe5ff */
[----:B------:R-:W-:Y:S02]  /*4620*/  IADD3 R18, P1, PT, R9, 0x1, RZ ;  /* 0x0000000109127810 */ /* 0x000fe40007f3e0ff */
[C---:B------:R-:W-:Y:S01]  /*4630*/  ISETP.GE.U32.AND.EX P0, PT, R12.reuse, R3, PT, P0 ;  /* 0x000000030c00720c */ /* 0x040fe20003f06100 */
[----:B------:R-:W-:Y:S01]  /*4640*/  IMAD.X R17, R12, 0x1, ~R3, P2 ;  /* 0x000000010c117824 */ /* 0x000fe200010e0e03 */
[----:B------:R-:W-:Y:S02]  /*4650*/  IADD3.X R16, PT, PT, RZ, R11, RZ, P1, !PT ;  /* 0x0000000bff107210 */ /* 0x000fe40000ffe4ff */
[----:B------:R-:W-:Y:S02]  /*4660*/  SEL R18, R18, R9, P0 ;  /* 0x0000000912127207 */ /* 0x000fe40000000000 */
[----:B------:R-:W-:-:S02]  /*4670*/  SEL R13, R20, R13, P0 ;  /* 0x0000000d140d7207 */ /* 0x000fc40000000000 */
[----:B------:R-:W-:Y:S02]  /*4680*/  SEL R16, R16, R11, P0 ;  /* 0x0000000b10107207 */ /* 0x000fe40000000000 */
[----:B------:R-:W-:Y:S02]  /*4690*/  IADD3 R9, P1, PT, R18, 0x1, RZ ;  /* 0x0000000112097810 */ /* 0x000fe40007f3e0ff */
[----:B------:R-:W-:Y:S02]  /*46a0*/  SEL R12, R17, R12, P0 ;  /* 0x0000000c110c7207 */ /* 0x000fe40000000000 */
[----:B------:R-:W-:Y:S01]  /*46b0*/  ISETP.GE.U32.AND P0, PT, R13, R6, PT ;  /* 0x000000060d00720c */ /* 0x000fe20003f06070 */
[----:B------:R-:W-:Y:S01]  /*46c0*/  IMAD.X R11, RZ, RZ, R16, P1 ;  /* 0x000000ffff0b7224 */ /* 0x000fe200008e0610 */
[----:B------:R-:W-:Y:S01]  /*46d0*/  ISETP.NE.U32.AND P1, PT, R6, RZ, PT ;  /* 0x000000ff0600720c */ /* 0x000fe20003f25070 */
[----:B------:R-:W-:Y:S01]  /*46e0*/  IMAD.MOV.U32 R13, RZ, RZ, 0x0 ;  /* 0x00000000ff0d7424 */ /* 0x000fe200078e00ff */
[----:B------:R-:W-:-:S02]  /*46f0*/  ISETP.GE.U32.AND.EX P0, PT, R12, R3, PT, P0 ;  /* 0x000000030c00720c */ /* 0x000fc40003f06100 */
[----:B------:R-:W-:Y:S02]  /*4700*/  ISETP.NE.AND.EX P1, PT, R3, RZ, PT, P1 ;  /* 0x000000ff0300720c */ /* 0x000fe40003f25310 */
[----:B------:R-:W-:Y:S02]  /*4710*/  SEL R11, R11, R16, P0 ;  /* 0x000000100b0b7207 */ /* 0x000fe40000000000 */
[----:B------:R-:W-:Y:S02]  /*4720*/  MOV R12, R2 ;  /* 0x00000002000c7202 */ /* 0x000fe40000000f00 */
[----:B------:R-:W-:Y:S02]  /*4730*/  R2UR UR14, R11 ;  /* 0x000000000b0e72ca */ /* 0x000fe400000e0000 */
[----:B------:R-:W-:-:S05]  /*4740*/  SEL R9, R9, R18, P0 ;  /* 0x0000001209097207 */ /* 0x000fca0000000000 */
[----:B------:R-:W-:Y:S01]  /*4750*/  VOTEU.ANY UP0, P1 ;  /* 0x0000000000ff7886 */ /* 0x000fe20000800100 */
[----:B------:R-:W-:-:S04]  /*4760*/  PLOP3.LUT P1, PT, PT, PT, UP0, 0x80, 0x8 ;  /* 0x000000000008781c */ /* 0x000fc80003f2f008 */
[----:B------:R-:W-:Y:S01]  /*4770*/  SEL R9, R9, 0xffffffff, P1 ;  /* 0xffffffff09097807 */ /* 0x000fe20000800000 */
[----:B------:R-:W-:Y:S01]  /*4780*/  USEL UR14, UR14, 0xffffffff, UP0 ;  /* 0xffffffff0e0e7887 */ /* 0x000fe20008000000 */
[----:B------:R-:W-:Y:S11]  /*4790*/  RET.REL.NODEC R12 `(kernelComputeRegisterProbabilities) ;  /* 0xffffffb80c187950 */ /* 0x000ff60003c3ffff */
        .weak           $__internal_1_$__cuda_sm20_rem_u64
        .type           $__internal_1_$__cuda_sm20_rem_u64,@function
        .size           $__internal_1_$__cuda_sm20_rem_u64,(.L_x_566 - $__internal_1_$__cuda_sm20_rem_u64)
$__internal_1_$__cuda_sm20_rem_u64:
[----:B------:R-:W0:Y:S08]  /*47a0*/  I2F.U64.RP R4, UR14 ;  /* 0x0000000e00047d12 */ /* 0x000e300008309000 */
[----:B0-----:R-:W0:Y:S02]  /*47b0*/  MUFU.RCP R4, R4 ;  /* 0x0000000400047308 */ /* 0x001e240000001000 */
[----:B0-----:R-:W-:-:S06]  /*47c0*/  IADD3 R2, PT, PT, R4, 0x1ffffffe, RZ ;  /* 0x1ffffffe04027810 */ /* 0x001fcc0007ffe0ff */
[----:B------:R-:W0:Y:S02]  /*47d0*/  F2I.U64.TRUNC R2, R2 ;  /* 0x0000000200027311 */ /* 0x000e24000020d800 */
[----:B0-----:R-:W-:Y:S01]  /*47e0*/  R2UR UR6, R2 ;  /* 0x00000000020672ca */ /* 0x001fe200000e0000 */
[----:B------:R-:W-:Y:S01]  /*47f0*/  IMAD.MOV.U32 R2, RZ, RZ, R5 ;  /* 0x000000ffff027224 */ /* 0x000fe200078e0005 */
[----:B------:R-:W-:Y:S01]  /*4800*/  R2UR UR7, R3 ;  /* 0x00000000030772ca */ /* 0x000fe200000e0000 */
[----:B------:R-:W-:-:S10]  /*4810*/  HFMA2 R3, -RZ, RZ, 0, 0 ;  /* 0x00000000ff037431 */ /* 0x000fd400000001ff */
[----:B------:R-:W-:-:S04]  /*4820*/  UIMAD.WIDE.U32 UR20, UR6, UR14, URZ ;  /* 0x0000000e061472a5 */ /* 0x000fc8000f8e00ff */
[----:B------:R-:W-:Y:S02]  /*4830*/  UIMAD UR21, UR6, UR15, UR21 ;  /* 0x0000000f061572a4 */ /* 0x000fe4000f8e0215 */
[----:B------:R-:W-:Y:S02]  /*4840*/  UIADD3 UR26, UP0, UPT, URZ, -UR20, URZ ;  /* 0x80000014ff1a7290 */ /* 0x000fe4000ff1e0ff */
[----:B------:R-:W-:Y:S02]  /*4850*/  UIMAD UR25, UR7, UR14, UR21 ;  /* 0x0000000e071972a4 */ /* 0x000fe4000f8e0215 */
[----:B------:R-:W-:Y:S02]  /*4860*/  UIMAD.WIDE.U32 UR20, UR6, UR26, URZ ;  /* 0x0000001a061472a5 */ /* 0x000fe4000f8e00ff */
[----:B------:R-:W-:-:S05]  /*4870*/  UIADD3.X UR25, UPT, UPT, URZ, ~UR25, URZ, UP0, !UPT ;  /* 0x80000019ff197290 */ /* 0x000fca00087fe4ff */
[----:B------:R-:W-:Y:S01]  /*4880*/  UMOV UR20, UR21 ;  /* 0x0000001500147c82 */ /* 0x000fe20008000000 */
[----:B------:R-:W-:Y:S02]  /*4890*/  UMOV UR21, UR6 ;  /* 0x0000000600157c82 */ /* 0x000fe40008000000 */
[----:B------:R-:W-:-:S04]  /*48a0*/  UIMAD.WIDE.U32 UR20, UP0, UR6, UR25, UR20 ;  /* 0x00000019061472a5 */ /* 0x000fc8000f800014 */
[----:B------:R-:W-:Y:S02]  /*48b0*/  UIMAD.WIDE.U32 UR20, UP1, UR7, UR26, UR20 ;  /* 0x0000001a071472a5 */ /* 0x000fe4000f820014 */
[----:B------:R-:W-:Y:S02]  /*48c0*/  UIMAD.WIDE.U32 UR26, UR7, UR25, URZ ;  /* 0x00000019071a72a5 */ /* 0x000fe4000f8e00ff */
[----:B------:R-:W-:Y:S02]  /*48d0*/  UIMAD UR25, UR7, UR25, URZ ;  /* 0x00000019071972a4 */ /* 0x000fe4000f8e02ff */
[----:B------:R-:W-:Y:S02]  /*48e0*/  UIADD3.X UR20, UPT, UPT, UR27, UR7, URZ, UP0, !UPT ;  /* 0x000000071b147290 */ /* 0x000fe400087fe4ff */
[----:B------:R-:W-:-:S04]  /*48f0*/  UIADD3 UR21, UP2, UPT, UR25, UR21, URZ ;  /* 0x0000001519157290 */ /* 0x000fc8000ff5e0ff */
[----:B------:R-:W-:Y:S02]  /*4900*/  UIMAD.WIDE.U32 UR6, UR21, UR14, URZ ;  /* 0x0000000e150672a5 */ /* 0x000fe4000f8e00ff */
[----:B------:R-:W-:Y:S02]  /*4910*/  UIADD3.X UR25, UPT, UPT, URZ, URZ, UR20, UP2, UP1 ;  /* 0x000000ffff197290 */ /* 0x000fe400097e2414 */
[----:B------:R-:W-:Y:S02]  /*4920*/  UIADD3 UR6, UP0, UPT, URZ, -UR6, URZ ;  /* 0x80000006ff067290 */ /* 0x000fe4000ff1e0ff */
[----:B------:R-:W-:Y:S02]  /*4930*/  UIMAD UR7, UR21, UR15, UR7 ;  /* 0x0000000f150772a4 */ /* 0x000fe4000f8e0207 */
[----:B------:R-:W-:Y:S02]  /*4940*/  UIMAD.WIDE.U32 UR26, UR21, UR6, URZ ;  /* 0x00000006151a72a5 */ /* 0x000fe4000f8e00ff */
[----:B------:R-:W-:-:S04]  /*4950*/  UIMAD UR7, UR25, UR14, UR7 ;  /* 0x0000000e190772a4 */ /* 0x000fc8000f8e0207 */
[----:B------:R-:W-:Y:S01]  /*4960*/  UIADD3.X UR7, UPT, UPT, URZ, ~UR7, URZ, UP0, !UPT ;  /* 0x80000007ff077290 */ /* 0x000fe200087fe4ff */
[----:B------:R-:W-:-:S03]  /*4970*/  UMOV UR20, UR27 ;  /* 0x0000001b00147c82 */ /* 0x000fc60008000000 */
[----:B------:R-:W-:Y:S02]  /*4980*/  UIMAD.WIDE.U32 UR20, UP0, UR21, UR7, UR20 ;  /* 0x00000007151472a5 */ /* 0x000fe4000f800014 */
[----:B------:R-:W-:Y:S02]  /*4990*/  UIMAD UR26, UR25, UR7, URZ ;  /* 0x00000007191a72a4 */ /* 0x000fe4000f8e02ff */
[----:B------:R-:W-:Y:S02]  /*49a0*/  UIMAD.WIDE.U32 UR20, UP1, UR25, UR6, UR20 ;  /* 0x00000006191472a5 */ /* 0x000fe4000f820014 */
[----:B------:R-:W-:Y:S02]  /*49b0*/  UIMAD.WIDE.U32 UR6, UR25, UR7, URZ ;  /* 0x00000007190672a5 */ /* 0x000fe4000f8e00ff */
[----:B------:R-:W-:Y:S02]  /*49c0*/  UIADD3 UR26, UP2, UPT, UR26, UR21, URZ ;  /* 0x000000151a1a7290 */ /* 0x000fe4000ff5e0ff */
[----:B------:R-:W-:-:S02]  /*49d0*/  UIADD3.X UR25, UPT, UPT, UR7, UR25, URZ, UP0, !UPT ;  /* 0x0000001907197290 */ /* 0x000fc400087fe4ff */
[----:B------:R-:W-:Y:S01]  /*49e0*/  UIMAD.WIDE.U32 UR20, UR26, UR17, URZ ;  /* 0x000000111a1472a5 */ /* 0x000fe2000f8e00ff */
[----:B------:R-:W-:Y:S01]  /*49f0*/  UMOV UR7, URZ ;  /* 0x000000ff00077c82 */ /* 0x000fe20008000000 */
[----:B------:R-:W-:-:S05]  /*4a00*/  UIADD3.X UR25, UPT, UPT, URZ, URZ, UR25, UP2, UP1 ;  /* 0x000000ffff197290 */ /* 0x000fca00097e2419 */
[----:B------:R-:W-:Y:S01]  /*4a10*/  UMOV UR6, UR21 ;  /* 0x0000001500067c82 */ /* 0x000fe20008000000 */
[----:B------:R-:W-:Y:S02]  /*4a20*/  UIMAD.WIDE.U32 UR20, UR25, UR16, URZ ;  /* 0x00000010191472a5 */ /* 0x000fe4000f8e00ff */
[----:B------:R-:W-:-:S04]  /*4a30*/  UIMAD.WIDE.U32 UR6, UR26, UR16, UR6 ;  /* 0x000000101a0672a5 */ /* 0x000fc8000f8e0006 */
[----:B------:R-:W-:Y:S02]  /*4a40*/  UIMAD.WIDE.U32 UR6, UP0, UR25, UR17, UR6 ;  /* 0x00000011190672a5 */ /* 0x000fe4000f800006 */
[----:B------:R-:W-:Y:S02]  /*4a50*/  UIMAD UR25, UR25, UR16, URZ ;  /* 0x00000010191972a4 */ /* 0x000fe4000f8e02ff */
[----:B------:R-:W-:Y:S02]  /*4a60*/  UIADD3.X UR20, UPT, UPT, UR21, URZ, URZ, UP0, !UPT ;  /* 0x000000ff15147290 */ /* 0x000fe400087fe4ff */
[----:B------:R-:W-:-:S04]  /*4a70*/  UIADD3 UR25, UP1, UPT, UR25, UR7, URZ ;  /* 0x0000000719197290 */ /* 0x000fc8000ff3e0ff */
[----:B------:R-:W-:Y:S02]  /*4a80*/  UIMAD.WIDE.U32 UR6, UR25, UR14, URZ ;  /* 0x0000000e190672a5 */ /* 0x000fe4000f8e00ff */
[----:B------:R-:W-:Y:S02]  /*4a90*/  UIADD3.X UR20, UPT, UPT, URZ, UR20, URZ, UP1, !UPT ;  /* 0x00000014ff147290 */ /* 0x000fe40008ffe4ff */
[----:B------:R-:W-:Y:S02]  /*4aa0*/  UIMAD UR25, UR25, UR15, UR7 ;  /* 0x0000000f191972a4 */ /* 0x000fe4000f8e0207 */
[----:B------:R-:W-:Y:S02]  /*4ab0*/  UIADD3 UR6, UP1, UPT, -UR6, UR17, URZ ;  /* 0x0000001106067290 */ /* 0x000fe4000ff3e1ff */
[----:B------:R-:W-:Y:S02]  /*4ac0*/  UIMAD UR20, UR20, UR14, UR25 ;  /* 0x0000000e141472a4 */ /* 0x000fe4000f8e0219 */
[----:B------:R-:W-:-:S02]  /*4ad0*/  UISETP.GE.U32.AND UP0, UPT, UR6, UR14, UPT ;  /* 0x0000000e0600728c */ /* 0x000fc4000bf06070 */
[----:B------:R-:W-:Y:S02]  /*4ae0*/  UIADD3.X UR20, UPT, UPT, ~UR20, UR16, URZ, UP1, !UPT ;  /* 0x0000001014147290 */ /* 0x000fe40008ffe5ff */
[----:B------:R-:W-:Y:S02]  /*4af0*/  UIADD3 UR16, UP1, UPT, -UR14, UR6, URZ ;  /* 0x000000060e107290 */ /* 0x000fe4000ff3e1ff */
[----:B------:R-:W-:Y:S02]  /*4b00*/  UISETP.GE.U32.AND.EX UP0, UPT, UR20, UR15, UPT, UP0 ;  /* 0x0000000f1400728c */ /* 0x000fe4000bf06100 */
[----:B------:R-:W-:Y:S02]  /*4b10*/  UIADD3.X UR17, UPT, UPT, ~UR15, UR20, URZ, UP1, !UPT ;  /* 0x000000140f117290 */ /* 0x000fe40008ffe5ff */
[----:B------:R-:W-:Y:S02]  /*4b20*/  USEL UR16, UR16, UR6, UP0 ;  /* 0x0000000610107287 */ /* 0x000fe40008000000 */
[----:B------:R-:W-:-:S02]  /*4b30*/  USEL UR17, UR17, UR20, UP0 ;  /* 0x0000001411117287 */ /* 0x000fc40008000000 */
[----:B------:R-:W-:Y:S02]  /*4b40*/  UISETP.GE.U32.AND UP0, UPT, UR16, UR14, UPT ;  /* 0x0000000e1000728c */ /* 0x000fe4000bf06070 */
[----:B------:R-:W-:Y:S02]  /*4b50*/  UIADD3 UR6, UP2, UPT, -UR14, UR16, URZ ;  /* 0x000000100e067290 */ /* 0x000fe4000ff5e1ff */
[----:B------:R-:W-:Y:S02]  /*4b60*/  UISETP.NE.U32.AND UP1, UPT, UR14, URZ, UPT ;  /* 0x000000ff0e00728c */ /* 0x000fe4000bf25070 */
[----:B------:R-:W-:Y:S02]  /*4b70*/  UISETP.GE.U32.AND.EX UP0, UPT, UR17, UR15, UPT, UP0 ;  /* 0x0000000f1100728c */ /* 0x000fe4000bf06100 */
[----:B------:R-:W-:Y:S02]  /*4b80*/  UIADD3.X UR7, UPT, UPT, ~UR15, UR17, URZ, UP2, !UPT ;  /* 0x000000110f077290 */ /* 0x000fe400097fe5ff */
[----:B------:R-:W-:-:S02]  /*4b90*/  UISETP.NE.AND.EX UP1, UPT, UR15, URZ, UPT, UP1 ;  /* 0x000000ff0f00728c */ /* 0x000fc4000bf25310 */
[----:B------:R-:W-:Y:S02]  /*4ba0*/  USEL UR6, UR6, UR16, UP0 ;  /* 0x0000001006067287 */ /* 0x000fe40008000000 */
[----:B------:R-:W-:Y:S02]  /*4bb0*/  USEL UR7, UR7, UR17, UP0 ;  /* 0x0000001107077287 */ /* 0x000fe40008000000 */
[----:B------:R-:W-:Y:S02]  /*4bc0*/  USEL UR6, UR6, 0xffffffff, UP1 ;  /* 0xffffffff06067887 */ /* 0x000fe40008800000 */
[----:B------:R-:W-:Y:S01]  /*4bd0*/  USEL UR7, UR7, 0xffffffff, UP1 ;  /* 0xffffffff07077887 */ /* 0x000fe20008800000 */
[----:B------:R-:W-:Y:S11]  /*4be0*/  RET.REL.NODEC R2 `(kernelComputeRegisterProbabilities) ;  /* 0xffffffb402047950 */ /* 0x000ff60003c3ffff */
.L_x_43:
[----:B------:R-:W-:-:S00]  /*4bf0*/  BRA `(.L_x_43) ;  /* 0xfffffffc00fc7947 */ /* 0x000fc0000383ffff */
[----:B------:R-:W-:-:S00]  /*4c00*/  NOP ;  /* 0x0000000000007918 */ /* 0x000fc00000000000 */
[----:B------:R-:W-:-:S00]  /*4c10*/  NOP ;  /* 0x0000000000007918 */ /* 0x000fc00000000000 */
[----:B------:R-:W-:-:S00]  /*4c20*/  NOP ;  /* 0x0000000000007918 */ /* 0x000fc00000000000 */
[----:B------:R-:W-:-:S00]  /*4c30*/  NOP ;  /* 0x0000000000007918 */ /* 0x000fc00000000000 */
[----:B------:R-:W-:-:S00]  /*4c40*/  NOP ;  /* 0x0000000000007918 */ /* 0x000fc00000000000 */
[----:B------:R-:W-:-:S00]  /*4c50*/  NOP ;  /* 0x0000000000007918 */ /* 0x000fc00000000000 */
[----:B------:R-:W-:-:S00]  /*4c60*/  NOP ;  /* 0x0000000000007918 */ /* 0x000fc00000000000 */
[----:B------:R-:W-:-:S00]  /*4c70*/  NOP ;  /* 0x0000000000007918 */ /* 0x000fc00000000000 */
.L_x_566:


//--------------------- .text._Z25kernelComputeInnerProductP7double2PKS_PS0_iPKiS5_m --------------------------
	.section	.text._Z25kernelComputeInnerProductP7double2PKS_PS0_iPKiS5_m,"ax",@progbits
	.align	128
        .global         _Z25kernelComputeInnerProductP7double2PKS_PS0_iPKiS5_m
        .type           _Z25kernelComputeInnerProductP7double2PKS_PS0_iPKiS5_m,@function
        .size           _Z25kernelComputeInnerProductP7double2PKS_PS0_iPKiS5_m,(.L_x_597 - _Z25kernelComputeInnerProductP7double2PKS_PS0_iPKiS5_m)
        .other          _Z25kernelComputeInnerProductP7double2PKS_PS0_iPKiS5_m,@"STO_CUDA_ENTRY STV_DEFAULT"
_Z25kernelComputeInnerProductP7double2PKS_PS0_iPKiS5_m:
.text._Z25kernelComputeInnerProductP7double2PKS_PS0_iPKiS5_m:
[----:B------:R-:W-:Y:S01]  /*0000*/  LDC R1, c[0x0][0x37c] ;  /* 0x0000df00ff017b82 */ /* 0x000fe20000000800 */
[----:B------:R-:W0:Y:S01]  /*0010*/  S2R R0, SR_CTAID.X ;  /* 0x0000000000007919 */ /* 0x000e220000002500 */
[----:B------:R-:W1:Y:S01]  /*0020*/  LDCU UR4, c[0x0][0x360] ;  /* 0x00006c00ff0477ac */ /* 0x000e620008000800 */
[----:B------:R-:W-:Y:S01]  /*0030*/  BSSY.RECONVERGENT B0, `(.L_x_44) ;  /* 0x0000153000007945 */ /* 0x000fe20003800200 */
[----:B------:R-:W-:Y:S01]  /*0040*/  CS2R R10, SRZ ;  /* 0x00000000000a7805 */ /* 0x000fe2000001ff00 */
[----:B------:R-:W0:Y:S01]  /*0050*/  S2R R3, SR_TID.X ;  /* 0x0000000000037919 */ /* 0x000e220000002100 */
[----:B------:R-:W2:Y:S01]  /*0060*/  LDCU.64 UR14, c[0x0][0x3b0] ;  /* 0x00007600ff0e77ac */ /* 0x000ea20008000a00 */
[----:B------:R-:W-:Y:S01]  /*0070*/  CS2R R8, SRZ ;  /* 0x0000000000087805 */ /* 0x000fe2000001ff00 */
[----:B------:R-:W3:Y:S01]  /*0080*/  LDCU.64 UR12, c[0x0][0x358] ;  /* 0x00006b00ff0c77ac */ /* 0x000ee20008000a00 */
[----:B------:R-:W4:Y:S01]  /*0090*/  LDCU.64 UR16, c[0x0][0x388] ;  /* 0x00007100ff1077ac */ /* 0x000f220008000a00 */
[----:B-1----:R-:W-:-:S02]  /*00a0*/  IMAD.U32 R24, RZ, RZ, UR4 ;  /* 0x00000004ff187e24 */ /* 0x002fc4000f8e00ff */
[----:B0-----:R-:W-:-:S05]  /*00b0*/  IMAD R2, R0, UR4, R3 ;  /* 0x0000000400027c24 */ /* 0x001fca000f8e0203 */
[----:B--2---:R-:W-:-:S04]  /*00c0*/  ISETP.GE.U32.AND P0, PT, R2, UR14, PT ;  /* 0x0000000e02007c0c */ /* 0x004fc8000bf06070 */
[----:B------:R-:W-:-:S13]  /*00d0*/  ISETP.GE.U32.AND.EX P0, PT, RZ, UR15, PT, P0 ;  /* 0x0000000fff007c0c */ /* 0x000fda000bf06100 */
[----:B---34-:R-:W-:Y:S05]  /*00e0*/  @P0 BRA `(.L_x_45) ;  /* 0x00000014001c0947 */ /* 0x018fea0003800000 */
[----:B------:R-:W0:Y:S01]  /*00f0*/  LDC R4, c[0x0][0x398] ;  /* 0x0000e600ff047b82 */ /* 0x000e220000000800 */
[----:B------:R-:W1:Y:S01]  /*0100*/  LDCU UR4, c[0x0][0x370] ;  /* 0x00006e00ff0477ac */ /* 0x000e620008000800 */
[----:B------:R-:W-:Y:S02]  /*0110*/  IMAD.MOV.U32 R3, RZ, RZ, RZ ;  /* 0x000000ffff037224 */ /* 0x000fe400078e00ff */
[----:B-1----:R-:W-:Y:S01]  /*0120*/  IMAD R5, R24, UR4, RZ ;  /* 0x0000000418057c24 */ /* 0x002fe2000f8e02ff */
[----:B0-----:R-:W-:-:S13]  /*0130*/  ISETP.GT.AND P0, PT, R4, RZ, PT ;  /* 0x000000ff0400720c */ /* 0x001fda0003f04270 */
[----:B------:R-:W-:Y:S05]  /*0140*/  @P0 BRA `(.L_x_46) ;  /* 0x0000000000440947 */ /* 0x000fea0003800000 */
[----:B------:R-:W-:Y:S01]  /*0150*/  BSSY.RECONVERGENT B1, `(.L_x_47) ;  /* 0x000000f000017945 */ /* 0x000fe20003800200 */
[----:B------:R-:W-:Y:S02]  /*0160*/  CS2R R8, SRZ ;  /* 0x0000000000087805 */ /* 0x000fe4000001ff00 */
[----:B------:R-:W-:-:S07]  /*0170*/  CS2R R10, SRZ ;  /* 0x00000000000a7805 */ /* 0x000fce000001ff00 */
.L_x_48:
[----:B------:R-:W-:-:S04]  /*0180*/  LEA R14, P0, R2, UR16, 0x4 ;  /* 0x00000010020e7c11 */ /* 0x000fc8000f8020ff */
[----:B------:R-:W-:-:S06]  /*0190*/  LEA.HI.X R15, R2, UR17, R3, 0x4, P0 ;  /* 0x00000011020f7c11 */ /* 0x000fcc00080f2403 */
[----:B------:R-:W2:Y:S01]  /*01a0*/  LDG.E.128 R12, desc[UR12][R14.64] ;  /* 0x0000000c0e0c7981 */ /* 0x000ea2000c1e1d00 */
[----:B------:R-:W-:-:S05]  /*01b0*/  IADD3 R2, P0, PT, R5, R2, RZ ;  /* 0x0000000205027210 */ /* 0x000fca0007f1e0ff */
[----:B------:R-:W-:Y:S01]  /*01c0*/  IMAD.X R3, RZ, RZ, R3, P0 ;  /* 0x000000ffff037224 */ /* 0x000fe200000e0603 */
[----:B------:R-:W-:-:S04]  /*01d0*/  ISETP.GE.U32.AND P0, PT, R2, UR14, PT ;  /* 0x0000000e02007c0c */ /* 0x000fc8000bf06070 */
[----:B------:R-:W-:Y:S01]  /*01e0*/  ISETP.GE.U32.AND.EX P0, PT, R3, UR15, PT, P0 ;  /* 0x0000000f03007c0c */ /* 0x000fe2000bf06100 */
[----:B--2---:R-:W-:Y:S02]  /*01f0*/  DFMA R6, RZ, R14, R12 ;  /* 0x0000000eff06722b */ /* 0x004fe4000000000c */
[----:B------:R-:W-:-:S06]  /*0200*/  DFMA R12, RZ, R12, -R14 ;  /* 0x0000000cff0c722b */ /* 0x000fcc000000080e */
[----:B------:R-:W-:Y:S02]  /*0210*/  DADD R8, R6, R8 ;  /* 0x0000000006087229 */ /* 0x000fe40000000008 */
[----:B------:R-:W-:Y:S02]  /*0220*/  DADD R10, R12, R10 ;  /* 0x000000000c0a7229 */ /* 0x000fe4000000000a */
[----:B------:R-:W-:Y:S09]  /*0230*/  @!P0 BRA `(.L_x_48) ;  /* 0xfffffffc00d08947 */ /* 0x000ff2000383ffff */
[----:B------:R-:W-:Y:S05]  /*0240*/  BSYNC.RECONVERGENT B1 ;  /* 0x0000000000017941 */ /* 0x000fea0003800200 */
.L_x_47:
[----:B------:R-:W-:Y:S05]  /*0250*/  BRA `(.L_x_45) ;  /* 0x0000001000c07947 */ /* 0x000fea0003800000 */
.L_x_46:
[C---:B------:R-:W-:Y:S02]  /*0260*/  LOP3.LUT R7, R4.reuse, 0x7, RZ, 0xc0, !PT ;  /* 0x0000000704077812 */ /* 0x040fe400078ec0ff */
[----:B------:R-:W-:Y:S02]  /*0270*/  CS2R R8, SRZ ;  /* 0x0000000000087805 */ /* 0x000fe4000001ff00 */
[C---:B------:R-:W-:Y:S02]  /*0280*/  LOP3.LUT R6, R4.reuse, 0x3, RZ, 0xc0, !PT ;  /* 0x0000000304067812 */ /* 0x040fe400078ec0ff */
[----:B------:R-:W-:Y:S02]  /*0290*/  CS2R R10, SRZ ;  /* 0x00000000000a7805 */ /* 0x000fe4000001ff00 */
[----:B------:R-:W-:-:S07]  /*02a0*/  LOP3.LUT R4, R4, 0x7ffffff8, RZ, 0xc0, !PT ;  /* 0x7ffffff804047812 */ /* 0x000fce00078ec0ff */
.L_x_54:
[----:B------:R-:W0:Y:S01]  /*02b0*/  LDCU UR4, c[0x0][0x398] ;  /* 0x00007300ff0477ac */ /* 0x000e220008000800 */
[----:B------:R-:W-:Y:S01]  /*02c0*/  IMAD.MOV.U32 R25, RZ, RZ, RZ ;  /* 0x000000ffff197224 */ /* 0x000fe200078e00ff */
[----:B------:R-:W-:Y:S01]  /*02d0*/  CS2R R32, SRZ ;  /* 0x0000000000207805 */ /* 0x000fe2000001ff00 */
[----:B------:R-:W-:Y:S02]  /*02e0*/  IMAD.MOV.U32 R22, RZ, RZ, 0x0 ;  /* 0x00000000ff167424 */ /* 0x000fe400078e00ff */
[----:B------:R-:W-:Y:S01]  /*02f0*/  IMAD.MOV.U32 R23, RZ, RZ, 0x3ff00000 ;  /* 0x3ff00000ff177424 */ /* 0x000fe200078e00ff */
[----:B0-----:R-:W-:-:S09]  /*0300*/  UISETP.GE.U32.AND UP0, UPT, UR4, 0x8, UPT ;  /* 0x000000080400788c */ /* 0x001fd2000bf06070 */
[----:B------:R-:W-:Y:S05]  /*0310*/  BRA.U !UP0, `(.L_x_49) ;  /* 0x0000000908347547 */ /* 0x000fea000b800000 */
[----:B------:R-:W0:Y:S01]  /*0320*/  LDCU.128 UR4, c[0x0][0x3a0] ;  /* 0x00007400ff0477ac */ /* 0x000e220008000c00 */
[----:B------:R-:W-:Y:S01]  /*0330*/  IMAD.MOV R20, RZ, RZ, -R4 ;  /* 0x000000ffff147224 */ /* 0x000fe200078e0a04 */
[----:B------:R-:W-:Y:S01]  /*0340*/  CS2R R32, SRZ ;  /* 0x0000000000207805 */ /* 0x000fe2000001ff00 */
[----:B------:R-:W-:Y:S01]  /*0350*/  IMAD.MOV.U32 R22, RZ, RZ, 0x0 ;  /* 0x00000000ff167424 */ /* 0x000fe200078e00ff */
[----:B------:R-:W1:Y:S01]  /*0360*/  LDCU.64 UR10, c[0x0][0x390] ;  /* 0x00007200ff0a77ac */ /* 0x000e620008000a00 */
[----:B------:R-:W-:Y:S01]  /*0370*/  IMAD.MOV.U32 R23, RZ, RZ, 0x3ff00000 ;  /* 0x3ff00000ff177424 */ /* 0x000fe200078e00ff */
[----:B0-----:R-:W-:Y:S02]  /*0380*/  UIADD3 UR8, UP0, UPT, UR6, 0x10, URZ ;  /* 0x0000001006087890 */ /* 0x001fe4000ff1e0ff */
[----:B------:R-:W-:Y:S02]  /*0390*/  UIADD3 UR6, UP1, UPT, UR4, 0x10, URZ ;  /* 0x0000001004067890 */ /* 0x000fe4000ff3e0ff */
[----:B-1----:R-:W-:-:S02]  /*03a0*/  UIADD3 UR4, UP2, UPT, UR10, 0x20, URZ ;  /* 0x000000200a047890 */ /* 0x002fc4000ff5e0ff */
[----:B------:R-:W-:Y:S01]  /*03b0*/  UIADD3.X UR9, UPT, UPT, URZ, UR7, URZ, UP0, !UPT ;  /* 0x00000007ff097290 */ /* 0x000fe200087fe4ff */
[----:B------:R-:W-:Y:S01]  /*03c0*/  IMAD.U32 R30, RZ, RZ, UR8 ;  /* 0x00000008ff1e7e24 */ /* 0x000fe2000f8e00ff */
[----:B------:R-:W-:Y:S01]  /*03d0*/  UIADD3.X UR7, UPT, UPT, URZ, UR5, URZ, UP1, !UPT ;  /* 0x00000005ff077290 */ /* 0x000fe20008ffe4ff */
[----:B------:R-:W-:Y:S01]  /*03e0*/  IMAD.U32 R28, RZ, RZ, UR6 ;  /* 0x00000006ff1c7e24 */ /* 0x000fe2000f8e00ff */
[----:B------:R-:W-:Y:S01]  /*03f0*/  UIADD3.X UR5, UPT, UPT, URZ, UR11, URZ, UP2, !UPT ;  /* 0x0000000bff057290 */ /* 0x000fe200097fe4ff */
[----:B------:R-:W-:Y:S02]  /*0400*/  IMAD.U32 R26, RZ, RZ, UR4 ;  /* 0x00000004ff1a7e24 */ /* 0x000fe4000f8e00ff */
[----:B------:R-:W-:Y:S02]  /*0410*/  IMAD.U32 R31, RZ, RZ, UR9 ;  /* 0x00000009ff1f7e24 */ /* 0x000fe4000f8e00ff */
[----:B------:R-:W-:Y:S02]  /*0420*/  IMAD.U32 R29, RZ, RZ, UR7 ;  /* 0x00000007ff1d7e24 */ /* 0x000fe4000f8e00ff */
[----:B------:R-:W-:-:S07]  /*0430*/  IMAD.U32 R27, RZ, RZ, UR5 ;  /* 0x00000005ff1b7e24 */ /* 0x000fce000f8e00ff */
.L_x_50:
[----:B------:R-:W2:Y:S04]  /*0440*/  LDG.E R34, desc[UR12][R28.64+-0x10] ;  /* 0xfffff00c1c227981 */ /* 0x000ea8000c1e1900 */
[----:B------:R-:W3:Y:S04]  /*0450*/  LDG.E R15, desc[UR12][R30.64+-0x10] ;  /* 0xfffff00c1e0f7981 */ /* 0x000ee8000c1e1900 */
[----:B------:R-:W4:Y:S04]  /*0460*/  LDG.E.64 R12, desc[UR12][R26.64+-0x20] ;  /* 0xffffe00c1a0c7981 */ /* 0x000f28000c1e1b00 */
[----:B------:R-:W5:Y:S04]  /*0470*/  LDG.E R18, desc[UR12][R28.64+-0xc] ;  /* 0xfffff40c1c127981 */ /* 0x000f68000c1e1900 */
[----:B------:R-:W4:Y:S04]  /*0480*/  LDG.E R14, desc[UR12][R30.64+-0xc] ;  /* 0xfffff40c1e0e7981 */ /* 0x000f28000c1e1900 */
[----:B------:R-:W4:Y:S01]  /*0490*/  LDG.E.64 R16, desc[UR12][R26.64+-0x18] ;  /* 0xffffe80c1a107981 */ /* 0x000f22000c1e1b00 */
[----:B------:R-:W-:-:S05]  /*04a0*/  IMAD.MOV.U32 R21, RZ, RZ, -0x1 ;  /* 0xffffffffff157424 */ /* 0x000fca00078e00ff */
[----:B--2---:R-:W-:Y:S02]  /*04b0*/  SHF.L.U32 R34, R21, R34, RZ ;  /* 0x0000002215227219 */ /* 0x004fe400000006ff */
[----:B---3--:R-:W-:Y:S02]  /*04c0*/  SHF.R.U64 R15, R2, R15, R3 ;  /* 0x0000000f020f7219 */ /* 0x008fe40000001203 */
[----:B------:R-:W-:-:S04]  /*04d0*/  LOP3.LUT R34, RZ, R34, RZ, 0x33, !PT ;  /* 0x00000022ff227212 */ /* 0x000fc800078e33ff */
[----:B------:R-:W-:Y:S02]  /*04e0*/  LOP3.LUT R15, R15, R34, RZ, 0xc0, !PT ;  /* 0x000000220f0f7212 */ /* 0x000fe400078ec0ff */
[----:B-----5:R-:W-:Y:S02]  /*04f0*/  SHF.L.U32 R18, R21, R18, RZ ;  /* 0x0000001215127219 */ /* 0x020fe400000006ff */
[C---:B----4-:R-:W-:Y:S02]  /*0500*/  LEA R36, P0, R15.reuse, R12, 0x4 ;  /* 0x0000000c0f247211 */ /* 0x050fe400078020ff */
[----:B------:R-:W-:Y:S02]  /*0510*/  SHF.R.U64 R19, R2, R14, R3 ;  /* 0x0000000e02137219 */ /* 0x000fe40000001203 */
[----:B------:R-:W-:Y:S02]  /*0520*/  LEA.HI.X R37, R15, R13, RZ, 0x4, P0 ;  /* 0x0000000d0f257211 */ /* 0x000fe400000f24ff */
[----:B------:R-:W-:-:S03]  /*0530*/  LOP3.LUT R18, RZ, R18, RZ, 0x33, !PT ;  /* 0x00000012ff127212 */ /* 0x000fc600078e33ff */
[----:B------:R-:W2:Y:S01]  /*0540*/  LDG.E.128 R12, desc[UR12][R36.64] ;  /* 0x0000000c240c7981 */ /* 0x000ea2000c1e1d00 */
[----:B------:R-:W-:-:S04]  /*0550*/  LOP3.LUT R19, R19, R18, RZ, 0xc0, !PT ;  /* 0x0000001213137212 */ /* 0x000fc800078ec0ff */
[----:B------:R-:W-:-:S04]  /*0560*/  LEA R16, P0, R19, R16, 0x4 ;  /* 0x0000001013107211 */ /* 0x000fc800078020ff */
[----:B------:R-:W-:-:S06]  /*0570*/  LEA.HI.X R17, R19, R17, RZ, 0x4, P0 ;  /* 0x0000001113117211 */ /* 0x000fcc00000f24ff */
[----:B------:R-:W3:Y:S01]  /*0580*/  LDG.E.128 R16, desc[UR12][R16.64] ;  /* 0x0000000c10107981 */ /* 0x000ee2000c1e1d00 */
[C---:B--2---:R-:W-:Y:S02]  /*0590*/  DMUL R34, R14.reuse, R22 ;  /* 0x000000160e227228 */ /* 0x044fe40000000000 */
[----:B------:R-:W-:-:S06]  /*05a0*/  DMUL R14, R14, R32 ;  /* 0x000000200e0e7228 */ /* 0x000fcc0000000000 */
[C---:B------:R-:W-:Y:S02]  /*05b0*/  DFMA R32, R12.reuse, R32, R34 ;  /* 0x000000200c20722b */ /* 0x040fe40000000022 */
[----:B------:R-:W2:Y:S01]  /*05c0*/  LDG.E R34, desc[UR12][R28.64+-0x8] ;  /* 0xfffff80c1c227981 */ /* 0x000ea2000c1e1900 */
[----:B------:R-:W-:-:S03]  /*05d0*/  DFMA R12, R12, R22, -R14 ;  /* 0x000000160c0c722b */ /* 0x000fc6000000080e */
[----:B------:R-:W4:Y:S02]  /*05e0*/  LDG.E R14, desc[UR12][R30.64+-0x8] ;  /* 0xfffff80c1e0e7981 */ /* 0x000f24000c1e1900 */
[-C--:B---3--:R-:W-:Y:S02]  /*05f0*/  DMUL R22, R32, R18.reuse ;  /* 0x0000001220167228 */ /* 0x088fe40000000000 */
[----:B------:R-:W3:Y:S01]  /*0600*/  LDG.E R15, desc[UR12][R30.64+-0x4] ;  /* 0xfffffc0c1e0f7981 */ /* 0x000ee2000c1e1900 */
[----:B------:R-:W-:-:S03]  /*0610*/  DMUL R36, R12, R18 ;  /* 0x000000120c247228 */ /* 0x000fc60000000000 */
[----:B------:R-:W5:Y:S02]  /*0620*/  LDG.E R18, desc[UR12][R28.64+-0x4] ;  /* 0xfffffc0c1c127981 */ /* 0x000f64000c1e1900 */
[-C--:B------:R-:W-:Y:S02]  /*0630*/  DFMA R22, R12, R16.reuse, -R22 ;  /* 0x000000100c16722b */ /* 0x080fe40000000816 */
[----:B------:R-:W3:Y:S01]  /*0640*/  LDG.E.64 R12, desc[UR12][R26.64+-0x10] ;  /* 0xfffff00c1a0c7981 */ /* 0x000ee2000c1e1b00 */
[----:B------:R-:W-:-:S03]  /*0650*/  DFMA R32, R32, R16, R36 ;  /* 0x000000102020722b */ /* 0x000fc60000000024 */
[----:B------:R-:W3:Y:S01]  /*0660*/  LDG.E.64 R16, desc[UR12][R26.64+-0x8] ;  /* 0xfffff80c1a107981 */ /* 0x000ee2000c1e1b00 */
[----:B--2---:R-:W-:Y:S02]  /*0670*/  SHF.L.U32 R34, R21, R34, RZ ;  /* 0x0000002215227219 */ /* 0x004fe400000006ff */
[----:B----4-:R-:W-:Y:S02]  /*0680*/  SHF.R.U64 R19, R2, R14, R3 ;  /* 0x0000000e02137219 */ /* 0x010fe40000001203 */
[----:B------:R-:W-:-:S04]  /*0690*/  LOP3.LUT R34, RZ, R34, RZ, 0x33, !PT ;  /* 0x00000022ff227212 */ /* 0x000fc800078e33ff */
[----:B------:R-:W-:Y:S02]  /*06a0*/  LOP3.LUT R19, R19, R34, RZ, 0xc0, !PT ;  /* 0x0000002213137212 */ /* 0x000fe400078ec0ff */
[----:B-----5:R-:W-:Y:S02]  /*06b0*/  SHF.L.U32 R18, R21, R18, RZ ;  /* 0x0000001215127219 */ /* 0x020fe400000006ff */
[----:B---3--:R-:W-:-:S04]  /*06c0*/  LEA R36, P0, R19, R12, 0x4 ;  /* 0x0000000c13247211 */ /* 0x008fc800078020ff */
[----:B------:R-:W-:Y:S02]  /*06d0*/  LEA.HI.X R37, R19, R13, RZ, 0x4, P0 ;  /* 0x0000000d13257211 */ /* 0x000fe400000f24ff */
[----:B------:R-:W-:Y:S02]  /*06e0*/  SHF.R.U64 R19, R2, R15, R3 ;  /* 0x0000000f02137219 */ /* 0x000fe40000001203 */
[----:B------:R-:W-:Y:S01]  /*06f0*/  LOP3.LUT R18, RZ, R18, RZ, 0x33, !PT ;  /* 0x00000012ff127212 */ /* 0x000fe200078e33ff */
[----:B------:R-:W2:Y:S03]  /*0700*/  LDG.E.128 R12, desc[UR12][R36.64] ;  /* 0x0000000c240c7981 */ /* 0x000ea6000c1e1d00 */
[----:B------:R-:W-:-:S04]  /*0710*/  LOP3.LUT R19, R19, R18, RZ, 0xc0, !PT ;  /* 0x0000001213137212 */ /* 0x000fc800078ec0ff */
[----:B------:R-:W-:-:S04]  /*0720*/  LEA R16, P0, R19, R16, 0x4 ;  /* 0x0000001013107211 */ /* 0x000fc800078020ff */
[----:B------:R-:W-:-:S06]  /*0730*/  LEA.HI.X R17, R19, R17, RZ, 0x4, P0 ;  /* 0x0000001113117211 */ /* 0x000fcc00000f24ff */
[----:B------:R-:W3:Y:S01]  /*0740*/  LDG.E.128 R16, desc[UR12][R16.64] ;  /* 0x0000000c10107981 */ /* 0x000ee2000c1e1d00 */
[-C--:B--2---:R-:W-:Y:S02]  /*0750*/  DMUL R34, R22, R14.reuse ;  /* 0x0000000e16227228 */ /* 0x084fe40000000000 */
[----:B------:R-:W-:-:S06]  /*0760*/  DMUL R14, R32, R14 ;  /* 0x0000000e200e7228 */ /* 0x000fcc0000000000 */
[-C--:B------:R-:W-:Y:S02]  /*0770*/  DFMA R32, R32, R12.reuse, R34 ;  /* 0x0000000c2020722b */ /* 0x080fe40000000022 */
        /* <DEDUP_REMOVED lines=47> */
[----:B------:R-:W-:Y:S02]  /*0a70*/  LOP3.LUT R18, RZ, R18, RZ, 0x33, !PT ;  /* 0x00000012ff127212 */ /* 0x000fe400078e33ff */
[----:B------:R-:W2:Y:S02]  /*0a80*/  LDG.E.128 R12, desc[UR12][R12.64] ;  /* 0x0000000c0c0c7981 */ /* 0x000ea4000c1e1d00 */
[----:B------:R-:W-:-:S04]  /*0a90*/  LOP3.LUT R19, R19, R18, RZ, 0xc0, !PT ;  /* 0x0000001213137212 */ /* 0x000fc800078ec0ff */
[----:B------:R-:W-:-:S04]  /*0aa0*/  LEA R16, P0, R19, R16, 0x4 ;  /* 0x0000001013107211 */ /* 0x000fc800078020ff */
[----:B------:R-:W-:-:S06]  /*0ab0*/  LEA.HI.X R17, R19, R17, RZ, 0x4, P0 ;  /* 0x0000001113117211 */ /* 0x000fcc00000f24ff */
[----:B------:R-:W3:Y:S01]  /*0ac0*/  LDG.E.128 R16, desc[UR12][R16.64] ;  /* 0x0000000c10107981 */ /* 0x000ee2000c1e1d00 */
[----:B------:R-:W-:-:S05]  /*0ad0*/  VIADD R20, R20, 0x8 ;  /* 0x0000000814147836 */ /* 0x000fca0000000000 */
[----:B------:R-:W-:Y:S02]  /*0ae0*/  ISETP.NE.AND P0, PT, R20, RZ, PT ;  /* 0x000000ff1400720c */ /* 0x000fe40003f05270 */
[----:B------:R-:W-:Y:S02]  /*0af0*/  IADD3 R30, P1, PT, R30, 0x20, RZ ;  /* 0x000000201e1e7810 */ /* 0x000fe40007f3e0ff */
[----:B------:R-:W-:Y:S02]  /*0b00*/  IADD3 R28, P2, PT, R28, 0x20, RZ ;  /* 0x000000201c1c7810 */ /* 0x000fe40007f5e0ff */
[----:B------:R-:W-:Y:S01]  /*0b10*/  IADD3 R26, P3, PT, R26, 0x40, RZ ;  /* 0x000000401a1a7810 */ /* 0x000fe20007f7e0ff */
[----:B------:R-:W-:Y:S02]  /*0b20*/  IMAD.X R31, RZ, RZ, R31, P1 ;  /* 0x000000ffff1f7224 */ /* 0x000fe400008e061f */
[----:B------:R-:W-:Y:S02]  /*0b30*/  IMAD.X R29, RZ, RZ, R29, P2 ;  /* 0x000000ffff1d7224 */ /* 0x000fe400010e061d */
[----:B------:R-:W-:Y:S01]  /*0b40*/  IMAD.X R27, RZ, RZ, R27, P3 ;  /* 0x000000ffff1b7224 */ /* 0x000fe200018e061b */
[----:B--2---:R-:W-:-:S02]  /*0b50*/  DMUL R34, R22, R14 ;  /* 0x0000000e16227228 */ /* 0x004fc40000000000 */
[----:B------:R-:W-:-:S06]  /*0b60*/  DMUL R14, R32, R14 ;  /* 0x0000000e200e7228 */ /* 0x000fcc0000000000 */
[-C--:B------:R-:W-:Y:S02]  /*0b70*/  DFMA R32, R32, R12.reuse, R34 ;  /* 0x0000000c2020722b */ /* 0x080fe40000000022 */
[----:B------:R-:W-:-:S06]  /*0b80*/  DFMA R14, R22, R12, -R14 ;  /* 0x0000000c160e722b */ /* 0x000fcc000000080e */
[-C--:B---3--:R-:W-:Y:S02]  /*0b90*/  DMUL R22, R32, R18.reuse ;  /* 0x0000001220167228 */ /* 0x088fe40000000000 */
[----:B------:R-:W-:-:S06]  /*0ba0*/  DMUL R18, R14, R18 ;  /* 0x000000120e127228 */ /* 0x000fcc0000000000 */
[-C--:B------:R-:W-:Y:S02]  /*0bb0*/  DFMA R22, R14, R16.reuse, -R22 ;  /* 0x000000100e16722b */ /* 0x080fe40000000816 */
[----:B------:R-:W-:Y:S01]  /*0bc0*/  DFMA R32, R32, R16, R18 ;  /* 0x000000102020722b */ /* 0x000fe20000000012 */
[----:B------:R-:W-:Y:S10]  /*0bd0*/  @P0 BRA `(.L_x_50) ;  /* 0xfffffff800180947 */ /* 0x000ff4000383ffff */
[----:B------:R-:W-:-:S07]  /*0be0*/  IMAD.MOV.U32 R25, RZ, RZ, R4 ;  /* 0x000000ffff197224 */ /* 0x000fce00078e0004 */
.L_x_49:
[----:B------:R-:W-:-:S13]  /*0bf0*/  ISETP.NE.AND P0, PT, R7, RZ, PT ;  /* 0x000000ff0700720c */ /* 0x000fda0003f05270 */
[----:B------:R-:W-:Y:S05]  /*0c00*/  @!P0 BRA `(.L_x_51) ;  /* 0x0000000800148947 */ /* 0x000fea0003800000 */
[----:B------:R-:W-:Y:S01]  /*0c10*/  VIADD R12, R7, 0xffffffff ;  /* 0xffffffff070c7836 */ /* 0x000fe20000000000 */
[----:B------:R-:W-:-:S04]  /*0c20*/  ISETP.NE.AND P0, PT, R6, RZ, PT ;  /* 0x000000ff0600720c */ /* 0x000fc80003f05270 */
[----:B------:R-:W-:-:S13]  /*0c30*/  ISETP.GE.U32.AND P1, PT, R12, 0x3, PT ;  /* 0x000000030c00780c */ /* 0x000fda0003f26070 */
[----:B------:R-:W-:Y:S05]  /*0c40*/  @!P1 BRA `(.L_x_52) ;  /* 0x0000000400049947 */ /* 0x000fea0003800000 */
[----:B------:R-:W0:Y:S08]  /*0c50*/  LDC.64 R18, c[0x0][0x3a0] ;  /* 0x0000e800ff127b82 */ /* 0x000e300000000a00 */
[----:B------:R-:W1:Y:S08]  /*0c60*/  LDC.64 R20, c[0x0][0x3a8] ;  /* 0x0000ea00ff147b82 */ /* 0x000e700000000a00 */
[----:B------:R-:W2:Y:S01]  /*0c70*/  LDC.64 R16, c[0x0][0x390] ;  /* 0x0000e400ff107b82 */ /* 0x000ea20000000a00 */
[----:B0-----:R-:W-:-:S05]  /*0c80*/  IMAD.WIDE.U32 R18, R25, 0x4, R18 ;  /* 0x0000000419127825 */ /* 0x001fca00078e0012 */
[----:B------:R-:W3:Y:S01]  /*0c90*/  LDG.E R15, desc[UR12][R18.64] ;  /* 0x0000000c120f7981 */ /* 0x000ee2000c1e1900 */
[----:B-1----:R-:W-:-:S03]  /*0ca0*/  IMAD.WIDE.U32 R20, R25, 0x4, R20 ;  /* 0x0000000419147825 */ /* 0x002fc600078e0014 */
[----:B------:R-:W4:Y:S04]  /*0cb0*/  LDG.E R28, desc[UR12][R18.64+0x4] ;  /* 0x0000040c121c7981 */ /* 0x000f28000c1e1900 */
[----:B------:R-:W5:Y:S01]  /*0cc0*/  LDG.E R14, desc[UR12][R20.64] ;  /* 0x0000000c140e7981 */ /* 0x000f62000c1e1900 */
[----:B--2---:R-:W-:-:S03]  /*0cd0*/  IMAD.WIDE.U32 R16, R25, 0x8, R16 ;  /* 0x0000000819107825 */ /* 0x004fc600078e0010 */
[----:B------:R-:W2:Y:S04]  /*0ce0*/  LDG.E R29, desc[UR12][R20.64+0x4] ;  /* 0x0000040c141d7981 */ /* 0x000ea8000c1e1900 */
[----:B------:R-:W4:Y:S01]  /*0cf0*/  LDG.E.64 R12, desc[UR12][R16.64] ;  /* 0x0000000c100c7981 */ /* 0x000f22000c1e1b00 */
[----:B------:R-:W-:-:S03]  /*0d00*/  IMAD.MOV.U32 R26, RZ, RZ, -0x1 ;  /* 0xffffffffff1a7424 */ /* 0x000fc600078e00ff */
[----:B------:R-:W2:Y:S04]  /*0d10*/  LDG.E R34, desc[UR12][R18.64+0x8] ;  /* 0x0000080c12227981 */ /* 0x000ea8000c1e1900 */
[----:B------:R-:W2:Y:S04]  /*0d20*/  LDG.E R35, desc[UR12][R20.64+0x8] ;  /* 0x0000080c14237981 */ /* 0x000ea8000c1e1900 */
[----:B------:R0:W2:Y:S04]  /*0d30*/  LDG.E R36, desc[UR12][R18.64+0xc] ;  /* 0x00000c0c12247981 */ /* 0x0000a8000c1e1900 */
[----:B------:R-:W2:Y:S01]  /*0d40*/  LDG.E R37, desc[UR12][R20.64+0xc] ;  /* 0x00000c0c14257981 */ /* 0x000ea2000c1e1900 */
[----:B---3--:R-:W-:-:S04]  /*0d50*/  SHF.L.U32 R15, R26, R15, RZ ;  /* 0x0000000f1a0f7219 */ /* 0x008fc800000006ff */
[----:B------:R-:W-:Y:S02]  /*0d60*/  LOP3.LUT R15, RZ, R15, RZ, 0x33, !PT ;  /* 0x0000000fff0f7212 */ /* 0x000fe400078e33ff */
[----:B-----5:R-:W-:-:S04]  /*0d70*/  SHF.R.U64 R14, R2, R14, R3 ;  /* 0x0000000e020e7219 */ /* 0x020fc80000001203 */
[----:B------:R-:W-:-:S04]  /*0d80*/  LOP3.LUT R15, R14, R15, RZ, 0xc0, !PT ;  /* 0x0000000f0e0f7212 */ /* 0x000fc800078ec0ff */
[----:B----4-:R-:W-:-:S04]  /*0d90*/  LEA R12, P1, R15, R12, 0x4 ;  /* 0x0000000c0f0c7211 */ /* 0x010fc800078220ff */
[----:B------:R-:W-:-:S06]  /*0da0*/  LEA.HI.X R13, R15, R13, RZ, 0x4, P1 ;  /* 0x0000000d0f0d7211 */ /* 0x000fcc00008f24ff */
[----:B------:R-:W3:Y:S01]  /*0db0*/  LDG.E.128 R12, desc[UR12][R12.64] ;  /* 0x0000000c0c0c7981 */ /* 0x000ee2000c1e1d00 */
[----:B0-----:R-:W-:-:S05]  /*0dc0*/  IMAD.MOV.U32 R19, RZ, RZ, -0x1 ;  /* 0xffffffffff137424 */ /* 0x001fca00078e00ff */
[----:B------:R-:W-:Y:S01]  /*0dd0*/  SHF.L.U32 R28, R19, R28, RZ ;  /* 0x0000001c131c7219 */ /* 0x000fe200000006ff */
[-C--:B---3--:R-:W-:Y:S02]  /*0de0*/  DMUL R26, R32, R14.reuse ;  /* 0x0000000e201a7228 */ /* 0x088fe40000000000 */
[C---:B------:R-:W-:Y:S01]  /*0df0*/  DMUL R30, R22.reuse, R14 ;  /* 0x0000000e161e7228 */ /* 0x040fe20000000000 */
[----:B------:R-:W3:Y:S05]  /*0e00*/  LDG.E.64 R14, desc[UR12][R16.64+0x8] ;  /* 0x0000080c100e7981 */ /* 0x000eea000c1e1b00 */
[-C--:B------:R-:W-:Y:S01]  /*0e10*/  DFMA R26, R22, R12.reuse, -R26 ;  /* 0x0000000c161a722b */ /* 0x080fe2000000081a */
[----:B------:R-:W4:Y:S01]  /*0e20*/  LDG.E.64 R22, desc[UR12][R16.64+0x10] ;  /* 0x0000100c10167981 */ /* 0x000f22000c1e1b00 */
[----:B------:R-:W-:-:S03]  /*0e30*/  DFMA R32, R32, R12, R30 ;  /* 0x0000000c2020722b */ /* 0x000fc6000000001e */
[----:B------:R0:W5:Y:S01]  /*0e40*/  LDG.E.64 R30, desc[UR12][R16.64+0x18] ;  /* 0x0000180c101e7981 */ /* 0x000162000c1e1b00 */
[----:B--2---:R-:W-:Y:S02]  /*0e50*/  SHF.R.U64 R13, R2, R29, R3 ;  /* 0x0000001d020d7219 */ /* 0x004fe40000001203 */
[----:B------:R-:W-:-:S04]  /*0e60*/  LOP3.LUT R28, RZ, R28, RZ, 0x33, !PT ;  /* 0x0000001cff1c7212 */ /* 0x000fc800078e33ff */
[----:B------:R-:W-:Y:S02]  /*0e70*/  LOP3.LUT R13, R13, R28, RZ, 0xc0, !PT ;  /* 0x0000001c0d0d7212 */ /* 0x000fe400078ec0ff */
[----:B------:R-:W-:Y:S02]  /*0e80*/  SHF.L.U32 R34, R19, R34, RZ ;  /* 0x0000002213227219 */ /* 0x000fe400000006ff */
[----:B------:R-:W-:Y:S02]  /*0e90*/  SHF.R.U64 R35, R2, R35, R3 ;  /* 0x0000002302237219 */ /* 0x000fe40000001203 */
[----:B------:R-:W-:-:S04]  /*0ea0*/  LOP3.LUT R34, RZ, R34, RZ, 0x33, !PT ;  /* 0x00000022ff227212 */ /* 0x000fc800078e33ff */
[----:B0-----:R-:W-:Y:S02]  /*0eb0*/  LOP3.LUT R17, R35, R34, RZ, 0xc0, !PT ;  /* 0x0000002223117212 */ /* 0x001fe400078ec0ff */
[----:B------:R-:W-:Y:S02]  /*0ec0*/  SHF.L.U32 R36, R19, R36, RZ ;  /* 0x0000002413247219 */ /* 0x000fe400000006ff */
[----:B------:R-:W-:Y:S02]  /*0ed0*/  SHF.R.U64 R21, R2, R37, R3 ;  /* 0x0000002502157219 */ /* 0x000fe40000001203 */
[----:B------:R-:W-:-:S04]  /*0ee0*/  LOP3.LUT R36, RZ, R36, RZ, 0x33, !PT ;  /* 0x00000024ff247212 */ /* 0x000fc800078e33ff */
[----:B------:R-:W-:Y:S02]  /*0ef0*/  LOP3.LUT R21, R21, R36, RZ, 0xc0, !PT ;  /* 0x0000002415157212 */ /* 0x000fe400078ec0ff */
[----:B---3--:R-:W-:-:S04]  /*0f00*/  LEA R12, P1, R13, R14, 0x4 ;  /* 0x0000000e0d0c7211 */ /* 0x008fc800078220ff */
[----:B------:R-:W-:-:S06]  /*0f10*/  LEA.HI.X R13, R13, R15, RZ, 0x4, P1 ;  /* 0x0000000f0d0d7211 */ /* 0x000fcc00008f24ff */
[----:B------:R-:W2:Y:S01]  /*0f20*/  LDG.E.128 R12, desc[UR12][R12.64] ;  /* 0x0000000c0c0c7981 */ /* 0x000ea2000c1e1d00 */
[----:B----4-:R-:W-:-:S04]  /*0f30*/  LEA R16, P1, R17, R22, 0x4 ;  /* 0x0000001611107211 */ /* 0x010fc800078220ff */
[----:B------:R-:W-:-:S06]  /*0f40*/  LEA.HI.X R17, R17, R23, RZ, 0x4, P1 ;  /* 0x0000001711117211 */ /* 0x000fcc00008f24ff */
[----:B------:R-:W3:Y:S01]  /*0f50*/  LDG.E.128 R16, desc[UR12][R16.64] ;  /* 0x0000000c10107981 */ /* 0x000ee2000c1e1d00 */
[----:B-----5:R-:W-:-:S04]  /*0f60*/  LEA R20, P1, R21, R30, 0x4 ;  /* 0x0000001e15147211 */ /* 0x020fc800078220ff */
[----:B------:R-:W-:-:S06]  /*0f70*/  LEA.HI.X R21, R21, R31, RZ, 0x4, P1 ;  /* 0x0000001f15157211 */ /* 0x000fcc00008f24ff */
[----:B------:R-:W4:Y:S01]  /*0f80*/  LDG.E.128 R20, desc[UR12][R20.64] ;  /* 0x0000000c14147981 */ /* 0x000f22000c1e1d00 */
[----:B------:R-:W-:Y:S01]  /*0f90*/  VIADD R25, R25, 0x4 ;  /* 0x0000000419197836 */ /* 0x000fe20000000000 */
[-C--:B--2---:R-:W-:Y:S02]  /*0fa0*/  DMUL R28, R32, R14.reuse ;  /* 0x0000000e201c7228 */ /* 0x084fe40000000000 */
[----:B------:R-:W-:-:S06]  /*0fb0*/  DMUL R14, R26, R14 ;  /* 0x0000000e1a0e7228 */ /* 0x000fcc0000000000 */
[-C--:B------:R-:W-:Y:S02]  /*0fc0*/  DFMA R28, R26, R12.reuse, -R28 ;  /* 0x0000000c1a1c722b */ /* 0x080fe4000000081c */
[----:B------:R-:W-:-:S06]  /*0fd0*/  DFMA R14, R32, R12, R14 ;  /* 0x0000000c200e722b */ /* 0x000fcc000000000e */
[-C--:B---3--:R-:W-:Y:S02]  /*0fe0*/  DMUL R12, R28, R18.reuse ;  /* 0x000000121c0c7228 */ /* 0x088fe40000000000 */
[----:B------:R-:W-:-:S06]  /*0ff0*/  DMUL R18, R14, R18 ;  /* 0x000000120e127228 */ /* 0x000fcc0000000000 */
[-C--:B------:R-:W-:Y:S02]  /*1000*/  DFMA R12, R14, R16.reuse, R12 ;  /* 0x000000100e0c722b */ /* 0x080fe4000000000c */
[----:B------:R-:W-:-:S06]  /*1010*/  DFMA R18, R28, R16, -R18 ;  /* 0x000000101c12722b */ /* 0x000fcc0000000812 */
[-C--:B----4-:R-:W-:Y:S02]  /*1020*/  DMUL R14, R12, R22.reuse ;  /* 0x000000160c0e7228 */ /* 0x090fe40000000000 */
[----:B------:R-:W-:-:S06]  /*1030*/  DMUL R32, R18, R22 ;  /* 0x0000001612207228 */ /* 0x000fcc0000000000 */
[-C--:B------:R-:W-:Y:S02]  /*1040*/  DFMA R22, R18, R20.reuse, -R14 ;  /* 0x000000141216722b */ /* 0x080fe4000000080e */
[----:B------:R-:W-:-:S11]  /*1050*/  DFMA R32, R12, R20, R32 ;  /* 0x000000140c20722b */ /* 0x000fd60000000020 */
.L_x_52:
[----:B------:R-:W-:Y:S05]  /*1060*/  @!P0 BRA `(.L_x_51) ;  /* 0x0000000000fc8947 */ /* 0x000fea0003800000 */
[----:B------:R-:W0:Y:S01]  /*1070*/  LDCU UR4, c[0x0][0x398] ;  /* 0x00007300ff0477ac */ /* 0x000e220008000800 */
[----:B------:R-:W-:Y:S01]  /*1080*/  ISETP.NE.AND P0, PT, R6, 0x1, PT ;  /* 0x000000010600780c */ /* 0x000fe20003f05270 */
[----:B0-----:R-:W-:-:S12]  /*1090*/  ULOP3.LUT UP0, URZ, UR4, 0x1, URZ, 0xc0, !UPT ;  /* 0x0000000104ff7892 */ /* 0x001fd8000f80c0ff */
        /* <DEDUP_REMOVED lines=11> */
[----:B------:R-:W4:Y:S04]  /*1150*/  LDG.E.64 R16, desc[UR12][R20.64] ;  /* 0x0000000c14107981 */ /* 0x000f28000c1e1b00 */
[----:B------:R-:W2:Y:S01]  /*1160*/  LDG.E.64 R18, desc[UR12][R20.64+0x8] ;  /* 0x0000080c14127981 */ /* 0x000ea2000c1e1b00 */
[----:B------:R-:W-:Y:S02]  /*1170*/  IMAD.MOV.U32 R28, RZ, RZ, -0x1 ;  /* 0xffffffffff1c7424 */ /* 0x000fe400078e00ff */
[----:B------:R-:W-:-:S03]  /*1180*/  IMAD.MOV.U32 R31, RZ, RZ, -0x1 ;  /* 0xffffffffff1f7424 */ /* 0x000fc600078e00ff */
[----:B---3--:R-:W-:-:S04]  /*1190*/  SHF.L.U32 R27, R28, R27, RZ ;  /* 0x0000001b1c1b7219 */ /* 0x008fc800000006ff */
[----:B------:R-:W-:Y:S02]  /*11a0*/  LOP3.LUT R27, RZ, R27, RZ, 0x33, !PT ;  /* 0x0000001bff1b7212 */ /* 0x000fe400078e33ff */
[----:B-----5:R-:W-:-:S04]  /*11b0*/  SHF.R.U64 R26, R2, R26, R3 ;  /* 0x0000001a021a7219 */ /* 0x020fc80000001203 */
[----:B------:R-:W-:-:S04]  /*11c0*/  LOP3.LUT R27, R26, R27, RZ, 0xc0, !PT ;  /* 0x0000001b1a1b7212 */ /* 0x000fc800078ec0ff */
[----:B----4-:R-:W-:Y:S02]  /*11d0*/  LEA R26, P0, R27, R16, 0x4 ;  /* 0x000000101b1a7211 */ /* 0x010fe400078020ff */
[----:B------:R-:W-:Y:S02]  /*11e0*/  SHF.L.U32 R30, R31, R30, RZ ;  /* 0x0000001e1f1e7219 */ /* 0x000fe400000006ff */
[----:B------:R-:W-:Y:S02]  /*11f0*/  LEA.HI.X R27, R27, R17, RZ, 0x4, P0 ;  /* 0x000000111b1b7211 */ /* 0x000fe400000f24ff */
[----:B--2---:R-:W-:Y:S02]  /*1200*/  SHF.R.U64 R29, R2, R29, R3 ;  /* 0x0000001d021d7219 */ /* 0x004fe40000001203 */
[----:B------:R-:W-:Y:S01]  /*1210*/  LOP3.LUT R30, RZ, R30, RZ, 0x33, !PT ;  /* 0x0000001eff1e7212 */ /* 0x000fe200078e33ff */
[----:B------:R-:W2:Y:S03]  /*1220*/  LDG.E.128 R12, desc[UR12][R26.64] ;  /* 0x0000000c1a0c7981 */ /* 0x000ea6000c1e1d00 */
[----:B------:R-:W-:-:S04]  /*1230*/  LOP3.LUT R29, R29, R30, RZ, 0xc0, !PT ;  /* 0x0000001e1d1d7212 */ /* 0x000fc800078ec0ff */
[----:B------:R-:W-:-:S04]  /*1240*/  LEA R16, P0, R29, R18, 0x4 ;  /* 0x000000121d107211 */ /* 0x000fc800078020ff */
[----:B------:R-:W-:-:S06]  /*1250*/  LEA.HI.X R17, R29, R19, RZ, 0x4, P0 ;  /* 0x000000131d117211 */ /* 0x000fcc00000f24ff */
[----:B------:R-:W3:Y:S01]  /*1260*/  LDG.E.128 R16, desc[UR12][R16.64] ;  /* 0x0000000c10107981 */ /* 0x000ee2000c1e1d00 */
[----:B------:R-:W-:Y:S01]  /*1270*/  VIADD R25, R25, 0x2 ;  /* 0x0000000219197836 */ /* 0x000fe20000000000 */
[-C--:B--2---:R-:W-:Y:S02]  /*1280*/  DMUL R20, R22, R14.reuse ;  /* 0x0000000e16147228 */ /* 0x084fe40000000000 */
[----:B------:R-:W-:-:S06]  /*1290*/  DMUL R14, R32, R14 ;  /* 0x0000000e200e7228 */ /* 0x000fcc0000000000 */
[-C--:B------:R-:W-:Y:S02]  /*12a0*/  DFMA R20, R32, R12.reuse, R20 ;  /* 0x0000000c2014722b */ /* 0x080fe40000000014 */
[----:B------:R-:W-:-:S06]  /*12b0*/  DFMA R14, R22, R12, -R14 ;  /* 0x0000000c160e722b */ /* 0x000fcc000000080e */
[-C--:B---3--:R-:W-:Y:S02]  /*12c0*/  DMUL R22, R20, R18.reuse ;  /* 0x0000001214167228 */ /* 0x088fe40000000000 */
[----:B------:R-:W-:-:S06]  /*12d0*/  DMUL R18, R14, R18 ;  /* 0x000000120e127228 */ /* 0x000fcc0000000000 */
[-C--:B------:R-:W-:Y:S02]  /*12e0*/  DFMA R22, R14, R16.reuse, -R22 ;  /* 0x000000100e16722b */ /* 0x080fe40000000816 */
[----:B------:R-:W-:-:S11]  /*12f0*/  DFMA R32, R20, R16, R18 ;  /* 0x000000101420722b */ /* 0x000fd60000000012 */
.L_x_53:
[----:B------:R-:W-:Y:S05]  /*1300*/  BRA.U !UP0, `(.L_x_51) ;  /* 0x0000000108547547 */ /* 0x000fea000b800000 */
[----:B------:R-:W0:Y:S08]  /*1310*/  LDC.64 R14, c[0x0][0x3a0] ;  /* 0x0000e800ff0e7b82 */ /* 0x000e300000000a00 */
[----:B------:R-:W1:Y:S08]  /*1320*/  LDC.64 R16, c[0x0][0x3a8] ;  /* 0x0000ea00ff107b82 */ /* 0x000e700000000a00 */
[----:B------:R-:W2:Y:S01]  /*1330*/  LDC.64 R12, c[0x0][0x390] ;  /* 0x0000e400ff0c7b82 */ /* 0x000ea20000000a00 */
[----:B0-----:R-:W-:-:S06]  /*1340*/  IMAD.WIDE.U32 R14, R25, 0x4, R14 ;  /* 0x00000004190e7825 */ /* 0x001fcc00078e000e */
[----:B------:R-:W3:Y:S01]  /*1350*/  LDG.E R14, desc[UR12][R14.64] ;  /* 0x0000000c0e0e7981 */ /* 0x000ee2000c1e1900 */
[----:B-1----:R-:W-:-:S06]  /*1360*/  IMAD.WIDE.U32 R16, R25, 0x4, R16 ;  /* 0x0000000419107825 */ /* 0x002fcc00078e0010 */
[----:B------:R-:W4:Y:S01]  /*1370*/  LDG.E R16, desc[UR12][R16.64] ;  /* 0x0000000c10107981 */ /* 0x000f22000c1e1900 */
[----:B--2---:R-:W-:-:S05]  /*1380*/  IMAD.WIDE.U32 R18, R25, 0x8, R12 ;  /* 0x0000000819127825 */ /* 0x004fca00078e000c */
[----:B------:R-:W2:Y:S01]  /*1390*/  LDG.E.64 R12, desc[UR12][R18.64] ;  /* 0x0000000c120c7981 */ /* 0x000ea2000c1e1b00 */
[----:B------:R-:W-:-:S05]  /*13a0*/  IMAD.MOV.U32 R21, RZ, RZ, -0x1 ;  /* 0xffffffffff157424 */ /* 0x000fca00078e00ff */
[----:B---3--:R-:W-:-:S04]  /*13b0*/  SHF.L.U32 R20, R21, R14, RZ ;  /* 0x0000000e15147219 */ /* 0x008fc800000006ff */
[----:B------:R-:W-:Y:S02]  /*13c0*/  LOP3.LUT R20, RZ, R20, RZ, 0x33, !PT ;  /* 0x00000014ff147212 */ /* 0x000fe400078e33ff */
[----:B----4-:R-:W-:-:S04]  /*13d0*/  SHF.R.U64 R21, R2, R16, R3 ;  /* 0x0000001002157219 */ /* 0x010fc80000001203 */
[----:B------:R-:W-:-:S04]  /*13e0*/  LOP3.LUT R21, R21, R20, RZ, 0xc0, !PT ;  /* 0x0000001415157212 */ /* 0x000fc800078ec0ff */
[----:B--2---:R-:W-:-:S04]  /*13f0*/  LEA R12, P0, R21, R12, 0x4 ;  /* 0x0000000c150c7211 */ /* 0x004fc800078020ff */
[----:B------:R-:W-:-:S06]  /*1400*/  LEA.HI.X R13, R21, R13, RZ, 0x4, P0 ;  /* 0x0000000d150d7211 */ /* 0x000fcc00000f24ff */
[----:B------:R-:W2:Y:S02]  /*1410*/  LDG.E.128 R12, desc[UR12][R12.64] ;  /* 0x0000000c0c0c7981 */ /* 0x000ea4000c1e1d00 */
[-C--:B--2---:R-:W-:Y:S02]  /*1420*/  DMUL R16, R32, R14.reuse ;  /* 0x0000000e20107228 */ /* 0x084fe40000000000 */
[----:B------:R-:W-:-:S06]  /*1430*/  DMUL R14, R22, R14 ;  /* 0x0000000e160e7228 */ /* 0x000fcc0000000000 */
[-C--:B------:R-:W-:Y:S02]  /*1440*/  DFMA R22, R22, R12.reuse, -R16 ;  /* 0x0000000c1616722b */ /* 0x080fe40000000810 */
[----:B------:R-:W-:-:S11]  /*1450*/  DFMA R32, R32, R12, R14 ;  /* 0x0000000c2020722b */ /* 0x000fd6000000000e */
.L_x_51:
[----:B------:R-:W0:Y:S02]  /*1460*/  LDCU.64 UR4, c[0x0][0x388] ;  /* 0x00007100ff0477ac */ /* 0x000e240008000a00 */
[----:B0-----:R-:W-:-:S04]  /*1470*/  LEA R12, P0, R2, UR4, 0x4 ;  /* 0x00000004020c7c11 */ /* 0x001fc8000f8020ff */
[----:B------:R-:W-:Y:S01]  /*1480*/  LEA.HI.X R13, R2, UR5, R3, 0x4, P0 ;  /* 0x00000005020d7c11 */ /* 0x000fe200080f2403 */
[----:B------:R-:W0:Y:S05]  /*1490*/  LDCU.64 UR4, c[0x0][0x3b0] ;  /* 0x00007600ff0477ac */ /* 0x000e2a0008000a00 */
[----:B------:R-:W2:Y:S01]  /*14a0*/  LDG.E.128 R12, desc[UR12][R12.64] ;  /* 0x0000000c0c0c7981 */ /* 0x000ea2000c1e1d00 */
[----:B------:R-:W-:-:S05]  /*14b0*/  IADD3 R2, P0, PT, R5, R2, RZ ;  /* 0x0000000205027210 */ /* 0x000fca0007f1e0ff */
[----:B------:R-:W-:Y:S01]  /*14c0*/  IMAD.X R3, RZ, RZ, R3, P0 ;  /* 0x000000ffff037224 */ /* 0x000fe200000e0603 */
[----:B0-----:R-:W-:-:S04]  /*14d0*/  ISETP.GE.U32.AND P0, PT, R2, UR4, PT ;  /* 0x0000000402007c0c */ /* 0x001fc8000bf06070 */
[----:B------:R-:W-:Y:S01]  /*14e0*/  ISETP.GE.U32.AND.EX P0, PT, R3, UR5, PT, P0 ;  /* 0x0000000503007c0c */ /* 0x000fe2000bf06100 */
[C---:B--2---:R-:W-:Y:S02]  /*14f0*/  DMUL R16, R14.reuse, R32 ;  /* 0x000000200e107228 */ /* 0x044fe40000000000 */
[----:B------:R-:W-:-:S06]  /*1500*/  DMUL R14, R14, R22 ;  /* 0x000000160e0e7228 */ /* 0x000fcc0000000000 */
[C---:B------:R-:W-:Y:S02]  /*1510*/  DFMA R16, R12.reuse, R22, R16 ;  /* 0x000000160c10722b */ /* 0x040fe40000000010 */
[----:B------:R-:W-:-:S06]  /*1520*/  DFMA R14, R12, R32, -R14 ;  /* 0x000000200c0e722b */ /* 0x000fcc000000080e */
[----:B------:R-:W-:Y:S02]  /*1530*/  DADD R8, R16, R8 ;  /* 0x0000000010087229 */ /* 0x000fe40000000008 */
[----:B------:R-:W-:Y:S01]  /*1540*/  DADD R10, R14, R10 ;  /* 0x000000000e0a7229 */ /* 0x000fe2000000000a */
[----:B------:R-:W-:Y:S10]  /*1550*/  @!P0 BRA `(.L_x_54) ;  /* 0xffffffec00548947 */ /* 0x000ff4000383ffff */
.L_x_45:
[----:B------:R-:W-:Y:S05]  /*1560*/  BSYNC.RECONVERGENT B0 ;  /* 0x0000000000007941 */ /* 0x000fea0003800200 */
.L_x_44:
[----:B------:R-:W0:Y:S01]  /*1570*/  S2R R13, SR_TID.X ;  /* 0x00000000000d7919 */ /* 0x000e220000002100 */
[----:B------:R-:W1:Y:S01]  /*1580*/  S2UR UR5, SR_CgaCtaId ;  /* 0x00000000000579c3 */ /* 0x000e620000008800 */
[----:B------:R-:W-:Y:S01]  /*1590*/  UMOV UR4, 0x400 ;  /* 0x0000040000047882 */ /* 0x000fe20000000000 */
[----:B------:R-:W-:Y:S01]  /*15a0*/  ISETP.GE.U32.AND P0, PT, R24, 0x2, PT ;  /* 0x000000021800780c */ /* 0x000fe20003f06070 */
[----:B-1----:R-:W-:-:S06]  /*15b0*/  ULEA UR4, UR5, UR4, 0x18 ;  /* 0x0000000405047291 */ /* 0x002fcc000f8ec0ff */
[C---:B0-----:R-:W-:Y:S02]  /*15c0*/  LEA R3, R13.reuse, UR4, 0x4 ;  /* 0x000000040d037c11 */ /* 0x041fe4000f8e20ff */
[----:B------:R-:W-:-:S03]  /*15d0*/  ISETP.NE.AND P1, PT, R13, RZ, PT ;  /* 0x000000ff0d00720c */ /* 0x000fc60003f25270 */
[----:B------:R0:W-:Y:S01]  /*15e0*/  STS.128 [R3], R8 ;  /* 0x0000000803007388 */ /* 0x0001e20000000c00 */
[----:B------:R-:W-:Y:S06]  /*15f0*/  BAR.SYNC.DEFER_BLOCKING 0x0 ;  /* 0x0000000000007b1d */ /* 0x000fec0000010000 */
[----:B------:R-:W-:Y:S05]  /*1600*/  @!P0 BRA `(.L_x_55) ;  /* 0x0000000000308947 */ /* 0x000fea0003800000 */
.L_x_56:
[----:B------:R-:W-:-:S04]  /*1610*/  SHF.R.U32.HI R2, RZ, 0x1, R24 ;  /* 0x00000001ff027819 */ /* 0x000fc80000011618 */
[----:B------:R-:W-:-:S13]  /*1620*/  ISETP.GE.U32.AND P0, PT, R13, R2, PT ;  /* 0x000000020d00720c */ /* 0x000fda0003f06070 */
[----:B0-----:R-:W-:Y:S01]  /*1630*/  @!P0 IMAD R8, R2, 0x10, R3 ;  /* 0x0000001002088824 */ /* 0x001fe200078e0203 */
[----:B-1----:R-:W-:Y:S05]  /*1640*/  @!P0 LDS.128 R4, [R3] ;  /* 0x0000000003048984 */ /* 0x002fea0000000c00 */
[----:B------:R-:W0:Y:S02]  /*1650*/  @!P0 LDS.128 R8, [R8] ;  /* 0x0000000008088984 */ /* 0x000e240000000c00 */
[----:B0-----:R-:W-:Y:S02]  /*1660*/  @!P0 DADD R4, R4, R8 ;  /* 0x0000000004048229 */ /* 0x001fe40000000008 */
[----:B------:R-:W-:-:S07]  /*1670*/  @!P0 DADD R6, R6, R10 ;  /* 0x0000000006068229 */ /* 0x000fce000000000a */
[----:B------:R1:W-:Y:S01]  /*1680*/  @!P0 STS.128 [R3], R4 ;  /* 0x0000000403008388 */ /* 0x0003e20000000c00 */
[----:B------:R-:W-:Y:S01]  /*1690*/  BAR.SYNC.DEFER_BLOCKING 0x0 ;  /* 0x0000000000007b1d */ /* 0x000fe20000010000 */
[----:B------:R-:W-:Y:S01]  /*16a0*/  ISETP.GT.U32.AND P0, PT, R24, 0x3, PT ;  /* 0x000000031800780c */ /* 0x000fe20003f04070 */
[----:B------:R-:W-:-:S12]  /*16b0*/  IMAD.MOV.U32 R24, RZ, RZ, R2 ;  /* 0x000000ffff187224 */ /* 0x000fd800078e0002 */
[----:B------:R-:W-:Y:S05]  /*16c0*/  @P0 BRA `(.L_x_56) ;  /* 0xfffffffc00d00947 */ /* 0x000fea000383ffff */
.L_x_55:
[----:B------:R-:W-:Y:S05]  /*16d0*/  @P1 EXIT ;  /* 0x000000000000194d */ /* 0x000fea0003800000 */
[----:B------:R-:W2:Y:S01]  /*16e0*/  S2UR UR5, SR_CgaCtaId ;  /* 0x00000000000579c3 */ /* 0x000ea20000008800 */
[----:B------:R-:W-:-:S07]  /*16f0*/  UMOV UR4, 0x400 ;  /* 0x0000040000047882 */ /* 0x000fce0000000000 */
[----:B01----:R-:W0:Y:S01]  /*1700*/  LDC.64 R2, c[0x0][0x380] ;  /* 0x0000e000ff027b82 */ /* 0x003e220000000a00 */
[----:B--2---:R-:W-:Y:S01]  /*1710*/  ULEA UR4, UR5, UR4, 0x18 ;  /* 0x0000000405047291 */ /* 0x004fe2000f8ec0ff */
[----:B0-----:R-:W-:-:S08]  /*1720*/  IMAD.WIDE.U32 R2, R0, 0x10, R2 ;  /* 0x0000001000027825 */ /* 0x001fd000078e0002 */
[----:B------:R-:W0:Y:S04]  /*1730*/  LDS.128 R4, [UR4] ;  /* 0x00000004ff047984 */ /* 0x000e280008000c00 */
[----:B0-----:R-:W-:Y:S01]  /*1740*/  STG.E.128 desc[UR12][R2.64], R4 ;  /* 0x0000000402007986 */ /* 0x001fe2000c101d0c */
[----:B------:R-:W-:Y:S05]  /*1750*/  EXIT ;  /* 0x000000000000794d */ /* 0x000fea0003800000 */
.L_x_57:
        /* <DEDUP_REMOVED lines=10> */
.L_x_597:


//--------------------- .text._Z17kernelComputeNormPdPK7double2m --------------------------
	.section	.text._Z17kernelComputeNormPdPK7double2m,"ax",@progbits
	.align	128
        .global         _Z17kernelComputeNormPdPK7double2m
        .type           _Z17kernelComputeNormPdPK7double2m,@function
        .size           _Z17kernelComputeNormPdPK7double2m,(.L_x_598 - _Z17kernelComputeNormPdPK7double2m)
        .other          _Z17kernelComputeNormPdPK7double2m,@"STO_CUDA_ENTRY STV_DEFAULT"
_Z17kernelComputeNormPdPK7double2m:
.text._Z17kernelComputeNormPdPK7double2m:
[----:B------:R-:W-:Y:S01]  /*0000*/  LDC R1, c[0x0][0x37c] ;  /* 0x0000df00ff017b82 */ /* 0x000fe20000000800 */
[----:B------:R-:W0:Y:S01]  /*0010*/  S2R R0, SR_CTAID.X ;  /* 0x0000000000007919 */ /* 0x000e220000002500 */
[----:B------:R-:W1:Y:S01]  /*0020*/  LDCU UR4, c[0x0][0x360] ;  /* 0x00006c00ff0477ac */ /* 0x000e620008000800 */
[----:B------:R-:W-:Y:S01]  /*0030*/  BSSY.RECONVERGENT B0, `(.L_x_58) ;  /* 0x000001b000007945 */ /* 0x000fe20003800200 */
[----:B------:R-:W-:Y:S01]  /*0040*/  CS2R R2, SRZ ;  /* 0x0000000000027805 */ /* 0x000fe2000001ff00 */
[----:B------:R-:W0:Y:S01]  /*0050*/  S2R R9, SR_TID.X ;  /* 0x0000000000097919 */ /* 0x000e220000002100 */
[----:B------:R-:W2:Y:S01]  /*0060*/  LDCU.64 UR8, c[0x0][0x390] ;  /* 0x00007200ff0877ac */ /* 0x000ea20008000a00 */
[----:B------:R-:W3:Y:S01]  /*0070*/  LDCU.64 UR6, c[0x0][0x358] ;  /* 0x00006b00ff0677ac */ /* 0x000ee20008000a00 */
[----:B------:R-:W4:Y:S01]  /*0080*/  LDCU.64 UR10, c[0x0][0x388] ;  /* 0x00007100ff0a77ac */ /* 0x000f220008000a00 */
[----:B-1----:R-:W-:Y:S02]  /*0090*/  IMAD.U32 R8, RZ, RZ, UR4 ;  /* 0x00000004ff087e24 */ /* 0x002fe4000f8e00ff */
[----:B0-----:R-:W-:-:S05]  /*00a0*/  IMAD R4, R0, UR4, R9 ;  /* 0x0000000400047c24 */ /* 0x001fca000f8e0209 */
[----:B--2---:R-:W-:-:S04]  /*00b0*/  ISETP.GE.U32.AND P0, PT, R4, UR8, PT ;  /* 0x0000000804007c0c */ /* 0x004fc8000bf06070 */
[----:B------:R-:W-:-:S13]  /*00c0*/  ISETP.GE.U32.AND.EX P0, PT, RZ, UR9, PT, P0 ;  /* 0x00000009ff007c0c */ /* 0x000fda000bf06100 */
[----:B---34-:R-:W-:Y:S05]  /*00d0*/  @P0 BRA `(.L_x_59) ;  /* 0x0000000000400947 */ /* 0x018fea0003800000 */
[----:B------:R-:W0:Y:S01]  /*00e0*/  LDCU UR4, c[0x0][0x370] ;  /* 0x00006e00ff0477ac */ /* 0x000e220008000800 */
[----:B------:R-:W-:Y:S01]  /*00f0*/  IMAD.MOV.U32 R10, RZ, RZ, R4 ;  /* 0x000000ffff0a7224 */ /* 0x000fe200078e0004 */
[----:B------:R-:W-:Y:S01]  /*0100*/  CS2R R2, SRZ ;  /* 0x0000000000027805 */ /* 0x000fe2000001ff00 */
[----:B------:R-:W-:Y:S02]  /*0110*/  IMAD.MOV.U32 R11, RZ, RZ, RZ ;  /* 0x000000ffff0b7224 */ /* 0x000fe400078e00ff */
[----:B0-----:R-:W-:-:S07]  /*0120*/  IMAD R13, R8, UR4, RZ ;  /* 0x00000004080d7c24 */ /* 0x001fce000f8e02ff */
.L_x_60:
[----:B------:R-:W-:-:S04]  /*0130*/  LEA R4, P0, R10, UR10, 0x4 ;  /* 0x0000000a0a047c11 */ /* 0x000fc8000f8020ff */
[----:B------:R-:W-:-:S06]  /*0140*/  LEA.HI.X R5, R10, UR11, R11, 0x4, P0 ;  /* 0x0000000b0a057c11 */ /* 0x000fcc00080f240b */
[----:B------:R-:W2:Y:S01]  /*0150*/  LDG.E.128 R4, desc[UR6][R4.64] ;  /* 0x0000000604047981 */ /* 0x000ea2000c1e1d00 */
[----:B------:R-:W-:-:S05]  /*0160*/  IADD3 R10, P0, PT, R13, R10, RZ ;  /* 0x0000000a0d0a7210 */ /* 0x000fca0007f1e0ff */
[----:B------:R-:W-:Y:S01]  /*0170*/  IMAD.X R11, RZ, RZ, R11, P0 ;  /* 0x000000ffff0b7224 */ /* 0x000fe200000e060b */
[----:B------:R-:W-:-:S04]  /*0180*/  ISETP.GE.U32.AND P0, PT, R10, UR8, PT ;  /* 0x000000080a007c0c */ /* 0x000fc8000bf06070 */
[----:B------:R-:W-:Y:S01]  /*0190*/  ISETP.GE.U32.AND.EX P0, PT, R11, UR9, PT, P0 ;  /* 0x000000090b007c0c */ /* 0x000fe2000bf06100 */
[----:B--2---:R-:W-:-:S08]  /*01a0*/  DMUL R6, R6, R6 ;  /* 0x0000000606067228 */ /* 0x004fd00000000000 */
[----:B------:R-:W-:-:S08]  /*01b0*/  DFMA R6, R4, R4, R6 ;  /* 0x000000040406722b */ /* 0x000fd00000000006 */
[----:B------:R-:W-:Y:S01]  /*01c0*/  DADD R2, R6, R2 ;  /* 0x0000000006027229 */ /* 0x000fe20000000002 */
[----:B------:R-:W-:Y:S10]  /*01d0*/  @!P0 BRA `(.L_x_60) ;  /* 0xfffffffc00d48947 */ /* 0x000ff4000383ffff */
.L_x_59:
[----:B------:R-:W-:Y:S05]  /*01e0*/  BSYNC.RECONVERGENT B0 ;  /* 0x0000000000007941 */ /* 0x000fea0003800200 */
.L_x_58:
[----:B------:R-:W0:Y:S01]  /*01f0*/  S2UR UR5, SR_CgaCtaId ;  /* 0x00000000000579c3 */ /* 0x000e220000008800 */
[----:B------:R-:W-:Y:S01]  /*0200*/  UMOV UR4, 0x400 ;  /* 0x0000040000047882 */ /* 0x000fe20000000000 */
[----:B------:R-:W-:Y:S02]  /*0210*/  ISETP.GE.U32.AND P1, PT, R8, 0x2, PT ;  /* 0x000000020800780c */ /* 0x000fe40003f26070 */
[----:B------:R-:W-:Y:S01]  /*0220*/  ISETP.NE.AND P0, PT, R9, RZ, PT ;  /* 0x000000ff0900720c */ /* 0x000fe20003f05270 */
[----:B0-----:R-:W-:-:S06]  /*0230*/  ULEA UR4, UR5, UR4, 0x18 ;  /* 0x0000000405047291 */ /* 0x001fcc000f8ec0ff */
[----:B------:R-:W-:-:S05]  /*0240*/  LEA R7, R9, UR4, 0x3 ;  /* 0x0000000409077c11 */ /* 0x000fca000f8e18ff */
[----:B------:R0:W-:Y:S01]  /*0250*/  STS.64 [R7], R2 ;  /* 0x0000000207007388 */ /* 0x0001e20000000a00 */
[----:B------:R-:W-:Y:S06]  /*0260*/  BAR.SYNC.DEFER_BLOCKING 0x0 ;  /* 0x0000000000007b1d */ /* 0x000fec0000010000 */
[----:B------:R-:W-:Y:S05]  /*0270*/  @!P1 BRA `(.L_x_61) ;  /* 0x00000000002c9947 */ /* 0x000fea0003800000 */
.L_x_62:
[----:B------:R-:W-:-:S04]  /*0280*/  SHF.R.U32.HI R10, RZ, 0x1, R8 ;  /* 0x00000001ff0a7819 */ /* 0x000fc80000011608 */
[----:B------:R-:W-:-:S13]  /*0290*/  ISETP.GE.U32.AND P1, PT, R9, R10, PT ;  /* 0x0000000a0900720c */ /* 0x000fda0003f26070 */
[----:B------:R-:W-:Y:S01]  /*02a0*/  @!P1 IMAD R6, R10, 0x8, R7 ;  /* 0x000000080a069824 */ /* 0x000fe200078e0207 */
[----:B------:R-:W-:Y:S04]  /*02b0*/  @!P1 LDS.64 R4, [R7] ;  /* 0x0000000007049984 */ /* 0x000fe80000000a00 */
[----:B0-----:R-:W0:Y:S02]  /*02c0*/  @!P1 LDS.64 R2, [R6] ;  /* 0x0000000006029984 */ /* 0x001e240000000a00 */
[----:B0-----:R-:W-:-:S07]  /*02d0*/  @!P1 DADD R2, R2, R4 ;  /* 0x0000000002029229 */ /* 0x001fce0000000004 */
[----:B------:R1:W-:Y:S01]  /*02e0*/  @!P1 STS.64 [R7], R2 ;  /* 0x0000000207009388 */ /* 0x0003e20000000a00 */
[----:B------:R-:W-:Y:S01]  /*02f0*/  BAR.SYNC.DEFER_BLOCKING 0x0 ;  /* 0x0000000000007b1d */ /* 0x000fe20000010000 */
[----:B------:R-:W-:Y:S01]  /*0300*/  ISETP.GT.U32.AND P1, PT, R8, 0x3, PT ;  /* 0x000000030800780c */ /* 0x000fe20003f24070 */
[----:B------:R-:W-:-:S12]  /*0310*/  IMAD.MOV.U32 R8, RZ, RZ, R10 ;  /* 0x000000ffff087224 */ /* 0x000fd800078e000a */
[----:B-1----:R-:W-:Y:S05]  /*0320*/  @P1 BRA `(.L_x_62) ;  /* 0xfffffffc00d41947 */ /* 0x002fea000383ffff */
.L_x_61:
[----:B------:R-:W-:Y:S05]  /*0330*/  @P0 EXIT ;  /* 0x000000000000094d */ /* 0x000fea0003800000 */
[----:B------:R-:W1:Y:S01]  /*0340*/  S2UR UR5, SR_CgaCtaId ;  /* 0x00000000000579c3 */ /* 0x000e620000008800 */
[----:B------:R-:W-:-:S07]  /*0350*/  UMOV UR4, 0x400 ;  /* 0x0000040000047882 */ /* 0x000fce0000000000 */
[----:B------:R-:W2:Y:S01]  /*0360*/  LDC.64 R4, c[0x0][0x380] ;  /* 0x0000e000ff047b82 */ /* 0x000ea20000000a00 */
[----:B-1----:R-:W-:Y:S01]  /*0370*/  ULEA UR4, UR5, UR4, 0x18 ;  /* 0x0000000405047291 */ /* 0x002fe2000f8ec0ff */
[----:B--2---:R-:W-:-:S08]  /*0380*/  IMAD.WIDE.U32 R4, R0, 0x8, R4 ;  /* 0x0000000800047825 */ /* 0x004fd000078e0004 */
[----:B0-----:R-:W0:Y:S04]  /*0390*/  LDS.64 R2, [UR4] ;  /* 0x00000004ff027984 */ /* 0x001e280008000a00 */
[----:B0-----:R-:W-:Y:S01]  /*03a0*/  STG.E.64 desc[UR6][R4.64], R2 ;  /* 0x0000000204007986 */ /* 0x001fe2000c101b06 */
[----:B------:R-:W-:Y:S05]  /*03b0*/  EXIT ;  /* 0x000000000000794d */ /* 0x000fea0003800000 */
.L_x_63:
        /* <DEDUP_REMOVED lines=12> */
.L_x_598:


//--------------------- .text._Z25kernelComputeJointMeasurePdPK7double2iimiPKiS4_ --------------------------
	.section	.text._Z25kernelComputeJointMeasurePdPK7double2iimiPKiS4_,"ax",@progbits
	.align	128
        .global         _Z25kernelComputeJointMeasurePdPK7double2iimiPKiS4_
        .type           _Z25kernelComputeJointMeasurePdPK7double2iimiPKiS4_,@function
        .size           _Z25kernelComputeJointMeasurePdPK7double2iimiPKiS4_,(.L_x_568 - _Z25kernelComputeJointMeasurePdPK7double2iimiPKiS4_)
        .other          _Z25kernelComputeJointMeasurePdPK7double2iimiPKiS4_,@"STO_CUDA_ENTRY STV_DEFAULT"
_Z25kernelComputeJointMeasurePdPK7double2iimiPKiS4_:
.text._Z25kernelComputeJointMeasurePdPK7double2iimiPKiS4_:
[----:B------:R-:W-:Y:S08]  /*0000*/  LDC R1, c[0x0][0x37c] ;  /* 0x0000df00ff017b82 */ /* 0x000ff00000000800 */
[----:B------:R-:W0:Y:S01]  /*0010*/  LDC.64 R4, c[0x0][0x3a8] ;  /* 0x0000ea00ff047b82 */ /* 0x000e220000000a00 */
[----:B------:R-:W1:Y:S07]  /*0020*/  LDCU.64 UR14, c[0x0][0x358] ;  /* 0x00006b00ff0e77ac */ /* 0x000e6e0008000a00 */
[----:B------:R-:W0:Y:S02]  /*0030*/  LDC.64 R6, c[0x0][0x390] ;  /* 0x0000e400ff067b82 */ /* 0x000e240000000a00 */
[----:B0-----:R-:W-:-:S04]  /*0040*/  IMAD.WIDE R2, R6, 0x4, R4 ;  /* 0x0000000406027825 */ /* 0x001fc800078e0204 */
[----:B------:R-:W-:Y:S02]  /*0050*/  IMAD.WIDE R4, R7, 0x4, R4 ;  /* 0x0000000407047825 */ /* 0x000fe400078e0204 */
[----:B-1----:R-:W2:Y:S04]  /*0060*/  LDG.E R2, desc[UR14][R2.64] ;  /* 0x0000000e02027981 */ /* 0x002ea8000c1e1900 */
[----:B------:R-:W3:Y:S01]  /*0070*/  LDG.E R4, desc[UR14][R4.64] ;  /* 0x0000000e04047981 */ /* 0x000ee2000c1e1900 */
[----:B------:R-:W0:Y:S01]  /*0080*/  S2UR UR8, SR_CTAID.X ;  /* 0x00000000000879c3 */ /* 0x000e220000002500 */
[----:B------:R-:W-:Y:S01]  /*0090*/  UMOV UR6, 0x1 ;  /* 0x0000000100067882 */ /* 0x000fe20000000000 */
[----:B------:R-:W0:Y:S06]  /*00a0*/  S2R R15, SR_TID.X ;  /* 0x00000000000f7919 */ /* 0x000e2c0000002100 */
[----:B------:R-:W0:Y:S02]  /*00b0*/  LDC R14, c[0x0][0x360] ;  /* 0x0000d800ff0e7b82 */ /* 0x000e240000000800 */
[----:B0-----:R-:W-:Y:S01]  /*00c0*/  IMAD R14, R14, UR8, R15 ;  /* 0x000000080e0e7c24 */ /* 0x001fe2000f8e020f */
[----:B--2---:R-:W-:-:S02]  /*00d0*/  R2UR UR4, R2 ;  /* 0x00000000020472ca */ /* 0x004fc400000e0000 */
[----:B---3--:R-:W-:-:S13]  /*00e0*/  R2UR UR5, R4 ;  /* 0x00000000040572ca */ /* 0x008fda00000e0000 */
[----:B------:R-:W-:-:S04]  /*00f0*/  UIADD3 UR4, UPT, UPT, UR4, UR5, URZ ;  /* 0x0000000504047290 */ /* 0x000fc8000fffe0ff */
[----:B------:R-:W-:-:S04]  /*0100*/  USHF.L.U32 UR7, UR6, UR4, URZ ;  /* 0x0000000406077299 */ /* 0x000fc800080006ff */
[----:B------:R-:W-:Y:S02]  /*0110*/  USHF.R.S32.HI UR8, URZ, 0x1f, UR7 ;  /* 0x0000001fff087899 */ /* 0x000fe40008011407 */
[----:B------:R-:W-:-:S04]  /*0120*/  ISETP.GE.U32.AND P0, PT, R14, UR7, PT ;  /* 0x000000070e007c0c */ /* 0x000fc8000bf06070 */
[----:B------:R-:W-:-:S13]  /*0130*/  ISETP.GE.U32.AND.EX P0, PT, RZ, UR8, PT, P0 ;  /* 0x00000008ff007c0c */ /* 0x000fda000bf06100 */
[----:B------:R-:W-:Y:S05]  /*0140*/  @P0 EXIT ;  /* 0x000000000000094d */ /* 0x000fea0003800000 */
[----:B------:R-:W-:-:S04]  /*0150*/  USHF.L.U32 UR5, UR6, UR5, URZ ;  /* 0x0000000506057299 */ /* 0x000fc800080006ff */
[----:B------:R-:W-:-:S04]  /*0160*/  USHF.R.S32.HI UR6, URZ, 0x1f, UR5 ;  /* 0x0000001fff067899 */ /* 0x000fc80008011405 */
[----:B------:R-:W-:-:S09]  /*0170*/  UISETP.NE.U32.AND UP0, UPT, UR6, URZ, UPT ;  /* 0x000000ff0600728c */ /* 0x000fd2000bf05070 */
[----:B------:R-:W-:Y:S05]  /*0180*/  BRA.U UP0, `(.L_x_64) ;  /* 0x00000001005c7547 */ /* 0x000fea000b800000 */
[----:B------:R-:W0:Y:S01]  /*0190*/  I2F.U32.RP R0, UR5 ;  /* 0x0000000500007d06 */ /* 0x000e220008209000 */
[----:B------:R-:W-:Y:S01]  /*01a0*/  IMAD R5, RZ, RZ, -UR5 ;  /* 0x80000005ff057e24 */ /* 0x000fe2000f8e02ff */
[----:B------:R-:W-:Y:S01]  /*01b0*/  ISETP.NE.U32.AND P2, PT, RZ, UR5, PT ;  /* 0x00000005ff007c0c */ /* 0x000fe2000bf45070 */
[----:B------:R-:W-:-:S05]  /*01c0*/  IMAD.MOV.U32 R13, RZ, RZ, RZ ;  /* 0x000000ffff0d7224 */ /* 0x000fca00078e00ff */
[----:B0-----:R-:W0:Y:S02]  /*01d0*/  MUFU.RCP R0, R0 ;  /* 0x0000000000007308 */ /* 0x001e240000001000 */
[----:B0-----:R-:W-:-:S06]  /*01e0*/  VIADD R2, R0, 0xffffffe ;  /* 0x0ffffffe00027836 */ /* 0x001fcc0000000000 */
[----:B------:R0:W1:Y:S02]  /*01f0*/  F2I.FTZ.U32.TRUNC.NTZ R3, R2 ;  /* 0x0000000200037305 */ /* 0x000064000021f000 */
[----:B0-----:R-:W-:Y:S02]  /*0200*/  HFMA2 R2, -RZ, RZ, 0, 0 ;  /* 0x00000000ff027431 */ /* 0x001fe400000001ff */
[----:B-1----:R-:W-:-:S04]  /*0210*/  IMAD R5, R5, R3, RZ ;  /* 0x0000000305057224 */ /* 0x002fc800078e02ff */
[----:B------:R-:W-:Y:S01]  /*0220*/  IMAD.HI.U32 R3, R3, R5, R2 ;  /* 0x0000000503037227 */ /* 0x000fe200078e0002 */
[----:B------:R-:W-:-:S05]  /*0230*/  MOV R5, RZ ;  /* 0x000000ff00057202 */ /* 0x000fca0000000f00 */
[----:B------:R-:W-:-:S04]  /*0240*/  IMAD.HI.U32 R12, R3, R14, RZ ;  /* 0x0000000e030c7227 */ /* 0x000fc800078e00ff */
[----:B------:R-:W-:-:S04]  /*0250*/  IMAD.MOV R3, RZ, RZ, -R12 ;  /* 0x000000ffff037224 */ /* 0x000fc800078e0a0c */
[----:B------:R-:W-:-:S05]  /*0260*/  IMAD R3, R3, UR5, R14 ;  /* 0x0000000503037c24 */ /* 0x000fca000f8e020e */
[----:B------:R-:W-:-:S13]  /*0270*/  ISETP.GE.U32.AND P0, PT, R3, UR5, PT ;  /* 0x0000000503007c0c */ /* 0x000fda000bf06070 */
[----:B------:R-:W-:Y:S01]  /*0280*/  @P0 VIADD R3, R3, -UR5 ;  /* 0x8000000503030c36 */ /* 0x000fe20008000000 */
[----:B------:R-:W-:-:S04]  /*0290*/  @P0 IADD3 R12, PT, PT, R12, 0x1, RZ ;  /* 0x000000010c0c0810 */ /* 0x000fc80007ffe0ff */
[----:B------:R-:W-:-:S13]  /*02a0*/  ISETP.GE.U32.AND P1, PT, R3, UR5, PT ;  /* 0x0000000503007c0c */ /* 0x000fda000bf26070 */
[----:B------:R-:W-:Y:S01]  /*02b0*/  @P1 VIADD R12, R12, 0x1 ;  /* 0x000000010c0c1836 */ /* 0x000fe20000000000 */
[----:B------:R-:W-:-:S05]  /*02c0*/  @!P2 LOP3.LUT R12, RZ, UR5, RZ, 0x33, !PT ;  /* 0x00000005ff0cac12 */ /* 0x000fca000f8e33ff */
[----:B------:R-:W-:-:S04]  /*02d0*/  IMAD.MOV R3, RZ, RZ, -R12 ;  /* 0x000000ffff037224 */ /* 0x000fc800078e0a0c */
[----:B------:R-:W-:Y:S01]  /*02e0*/  IMAD R0, R3, UR5, R14 ;  /* 0x0000000503007c24 */ /* 0x000fe2000f8e020e */
[----:B------:R-:W-:Y:S06]  /*02f0*/  BRA `(.L_x_65) ;  /* 0x0000000000407947 */ /* 0x000fec0003800000 */
.L_x_64:
[----:B------:R-:W-:Y:S02]  /*0300*/  HFMA2 R3, -RZ, RZ, 0, 0 ;  /* 0x00000000ff037431 */ /* 0x000fe400000001ff */
[----:B------:R-:W-:Y:S01]  /*0310*/  IMAD.MOV.U32 R2, RZ, RZ, R14 ;  /* 0x000000ffff027224 */ /* 0x000fe200078e000e */
[----:B------:R-:W-:Y:S01]  /*0320*/  MOV R4, 0x360 ;  /* 0x0000036000047802 */ /* 0x000fe20000000f00 */
[----:B------:R-:W-:Y:S02]  /*0330*/  IMAD.U32 R18, RZ, RZ, UR5 ;  /* 0x00000005ff127e24 */ /* 0x000fe4000f8e00ff */
[----:B------:R-:W-:-:S07]  /*0340*/  IMAD.U32 R19, RZ, RZ, UR6 ;  /* 0x00000006ff137e24 */ /* 0x000fce000f8e00ff */
[----:B------:R-:W-:Y:S05]  /*0350*/  CALL.REL.NOINC `($__internal_2_$__cuda_sm20_div_u64) ;  /* 0x00000024001c7944 */ /* 0x000fea0003c00000 */
[----:B------:R-:W-:Y:S01]  /*0360*/  IADD3 R5, P0, PT, RZ, -R6, RZ ;  /* 0x80000006ff057210 */ /* 0x000fe20007f1e0ff */
[----:B------:R-:W-:Y:S02]  /*0370*/  IMAD.MOV.U32 R15, RZ, RZ, RZ ;  /* 0x000000ffff0f7224 */ /* 0x000fe400078e00ff */
[----:B------:R-:W-:Y:S01]  /*0380*/  IMAD.MOV.U32 R12, RZ, RZ, R6 ;  /* 0x000000ffff0c7224 */ /* 0x000fe200078e0006 */
[----:B------:R-:W-:Y:S01]  /*0390*/  IADD3.X R0, PT, PT, RZ, ~R7, RZ, P0, !PT ;  /* 0x80000007ff007210 */ /* 0x000fe200007fe4ff */
[----:B------:R-:W-:-:S04]  /*03a0*/  IMAD.WIDE.U32 R2, R5, UR5, R14 ;  /* 0x0000000505027c25 */ /* 0x000fc8000f8e000e */
[----:B------:R-:W-:Y:S02]  /*03b0*/  IMAD R0, R0, UR5, RZ ;  /* 0x0000000500007c24 */ /* 0x000fe4000f8e02ff */
[----:B------:R-:W-:Y:S02]  /*03c0*/  IMAD.MOV.U32 R13, RZ, RZ, R7 ;  /* 0x000000ffff0d7224 */ /* 0x000fe400078e0007 */
[----:B------:R-:W-:Y:S02]  /*03d0*/  IMAD R5, R5, UR6, R0 ;  /* 0x0000000605057c24 */ /* 0x000fe4000f8e0200 */
[----:B------:R-:W-:-:S03]  /*03e0*/  IMAD.MOV.U32 R0, RZ, RZ, R2 ;  /* 0x000000ffff007224 */ /* 0x000fc600078e0002 */
[----:B------:R-:W-:-:S07]  /*03f0*/  IADD3 R5, PT, PT, R3, R5, RZ ;  /* 0x0000000503057210 */ /* 0x000fce0007ffe0ff */
.L_x_65:
[----:B------:R-:W0:Y:S01]  /*0400*/  LDCU.64 UR12, c[0x0][0x398] ;  /* 0x00007300ff0c77ac */ /* 0x000e220008000a00 */
[----:B------:R-:W-:Y:S01]  /*0410*/  CS2R R16, SRZ ;  /* 0x0000000000107805 */ /* 0x000fe2000001ff00 */
[----:B0-----:R-:W-:Y:S02]  /*0420*/  USHF.R.U64 UR7, UR12, UR4, UR13 ;  /* 0x000000040c077299 */ /* 0x001fe4000800120d */
[----:B------:R-:W-:Y:S02]  /*0430*/  USHF.R.U32.HI UR13, URZ, UR4, UR13 ;  /* 0x00000004ff0d7299 */ /* 0x000fe4000801160d */
[----:B------:R-:W-:-:S04]  /*0440*/  UISETP.NE.U32.AND UP0, UPT, UR7, URZ, UPT ;  /* 0x000000ff0700728c */ /* 0x000fc8000bf05070 */
[----:B------:R-:W-:-:S09]  /*0450*/  UISETP.NE.AND.EX UP0, UPT, UR13, URZ, UPT, UP0 ;  /* 0x000000ff0d00728c */ /* 0x000fd2000bf05300 */
[----:B------:R-:W-:Y:S05]  /*0460*/  BRA.U !UP0, `(.L_x_66) ;  /* 0x0000002108c47547 */ /* 0x000fea000b800000 */
[----:B------:R-:W0:Y:S02]  /*0470*/  LDCU UR12, c[0x0][0x3a0] ;  /* 0x00007400ff0c77ac */ /* 0x000e240008000800 */
[----:B0-----:R-:W-:-:S09]  /*0480*/  UISETP.GE.AND UP0, UPT, UR12, 0x1, UPT ;  /* 0x000000010c00788c */ /* 0x001fd2000bf06270 */
[----:B------:R-:W-:Y:S05]  /*0490*/  BRA.U !UP0, `(.L_x_67) ;  /* 0x0000001d086c7547 */ /* 0x000fea000b800000 */
[----:B------:R-:W-:Y:S01]  /*04a0*/  CS2R R16, SRZ ;  /* 0x0000000000107805 */ /* 0x000fe2000001ff00 */
[----:B------:R-:W-:Y:S01]  /*04b0*/  ULOP3.LUT UR12, UR12, 0x3, URZ, 0xc0, !UPT ;  /* 0x000000030c0c7892 */ /* 0x000fe2000f8ec0ff */
[----:B------:R-:W-:Y:S01]  /*04c0*/  UMOV UR5, URZ ;  /* 0x000000ff00057c82 */ /* 0x000fe20008000000 */
[----:B------:R-:W-:-:S10]  /*04d0*/  UMOV UR6, URZ ;  /* 0x000000ff00067c82 */ /* 0x000fd40008000000 */
.L_x_92:
[----:B0-----:R-:W0:Y:S01]  /*04e0*/  LDCU UR4, c[0x0][0x3a0] ;  /* 0x00007400ff0477ac */ /* 0x001e220008000800 */
[----:B------:R-:W-:Y:S02]  /*04f0*/  HFMA2 R10, -RZ, RZ, 0, 0 ;  /* 0x00000000ff0a7431 */ /* 0x000fe400000001ff */
[----:B------:R-:W-:Y:S01]  /*0500*/  IMAD.MOV.U32 R23, RZ, RZ, RZ ;  /* 0x000000ffff177224 */ /* 0x000fe200078e00ff */
[----:B------:R-:W-:Y:S01]  /*0510*/  MOV R3, UR6 ;  /* 0x0000000600037c02 */ /* 0x000fe20008000f00 */
[----:B------:R-:W-:Y:S01]  /*0520*/  IMAD.U32 R2, RZ, RZ, UR5 ;  /* 0x00000005ff027e24 */ /* 0x000fe2000f8e00ff */
[----:B0-----:R-:W-:-:S03]  /*0530*/  UISETP.GE.U32.AND UP0, UPT, UR4, 0x4, UPT ;  /* 0x000000040400788c */ /* 0x001fc6000bf06070 */
[----:B------:R-:W-:-:S06]  /*0540*/  UMOV UR4, URZ ;  /* 0x000000ff00047c82 */ /* 0x000fcc0008000000 */
[----:B--2---:R-:W-:Y:S05]  /*0550*/  BRA.U !UP0, `(.L_x_68) ;  /* 0x00000011080c7547 */ /* 0x004fea000b800000 */
[----:B------:R-:W-:Y:S01]  /*0560*/  IMAD.MOV.U32 R10, RZ, RZ, RZ ;  /* 0x000000ffff0a7224 */ /* 0x000fe200078e00ff */
[----:B------:R-:W-:Y:S01]  /*0570*/  MOV R2, UR5 ;  /* 0x0000000500027c02 */ /* 0x000fe20008000f00 */
[----:B------:R-:W-:Y:S01]  /*0580*/  IMAD.MOV.U32 R23, RZ, RZ, RZ ;  /* 0x000000ffff177224 */ /* 0x000fe200078e00ff */
[----:B------:R-:W0:Y:S01]  /*0590*/  LDCU.64 UR22, c[0x0][0x3a8] ;  /* 0x00007500ff1677ac */ /* 0x000e220008000a00 */
[----:B------:R-:W-:Y:S01]  /*05a0*/  IMAD.U32 R3, RZ, RZ, UR6 ;  /* 0x00000006ff037e24 */ /* 0x000fe2000f8e00ff */
[----:B------:R-:W1:Y:S01]  /*05b0*/  LDCU UR17, c[0x0][0x390] ;  /* 0x00007200ff1177ac */ /* 0x000e620008000800 */
[----:B------:R-:W2:Y:S01]  /*05c0*/  LDCU UR18, c[0x0][0x394] ;  /* 0x00007280ff1277ac */ /* 0x000ea20008000800 */
[----:B------:R-:W3:Y:S01]  /*05d0*/  LDCU UR19, c[0x0][0x3a0] ;  /* 0x00007400ff1377ac */ /* 0x000ee20008000800 */
[----:B------:R-:W4:Y:S01]  /*05e0*/  LDCU.64 UR10, c[0x0][0x3b0] ;  /* 0x00007600ff0a77ac */ /* 0x000f220008000a00 */
[----:B------:R-:W-:-:S05]  /*05f0*/  UMOV UR4, URZ ;  /* 0x000000ff00047c82 */ /* 0x000fca0008000000 */
.L_x_81:
[----:B-1----:R-:W-:Y:S01]  /*0600*/  UISETP.NE.AND UP0, UPT, UR4, UR17, UPT ;  /* 0x000000110400728c */ /* 0x002fe2000bf05270 */
[----:B------:R-:W-:Y:S01]  /*0610*/  IMAD.MOV.U32 R8, RZ, RZ, R12 ;  /* 0x000000ffff087224 */ /* 0x000fe200078e000c */
[----:B------:R-:W-:-:S07]  /*0620*/  MOV R9, R13 ;  /* 0x0000000d00097202 */ /* 0x000fce0000000f00 */
[----:B------:R-:W-:Y:S05]  /*0630*/  BRA.U !UP0, `(.L_x_69) ;  /* 0x0000000108c87547 */ /* 0x000fea000b800000 */
[----:B--2---:R-:W-:Y:S01]  /*0640*/  UISETP.NE.AND UP0, UPT, UR4, UR18, UPT ;  /* 0x000000120400728c */ /* 0x004fe2000bf05270 */
[----:B------:R-:W-:Y:S02]  /*0650*/  IMAD.MOV.U32 R8, RZ, RZ, R0 ;  /* 0x000000ffff087224 */ /* 0x000fe400078e0000 */
[----:B------:R-:W-:-:S06]  /*0660*/  IMAD.MOV.U32 R9, RZ, RZ, R5 ;  /* 0x000000ffff097224 */ /* 0x000fcc00078e0005 */
[----:B------:R-:W-:Y:S05]  /*0670*/  BRA.U !UP0, `(.L_x_69) ;  /* 0x0000000108b87547 */ /* 0x000fea000b800000 */
[----:B0-----:R-:W-:-:S06]  /*0680*/  UIMAD.WIDE.U32 UR8, UR4, 0x4, UR22 ;  /* 0x00000004040878a5 */ /* 0x001fcc000f8e0016 */
[----:B------:R-:W-:Y:S01]  /*0690*/  MOV R6, UR8 ;  /* 0x0000000800067c02 */ /* 0x000fe20008000f00 */
[----:B------:R-:W-:-:S05]  /*06a0*/  IMAD.U32 R7, RZ, RZ, UR9 ;  /* 0x00000009ff077e24 */ /* 0x000fca000f8e00ff */
[----:B------:R-:W2:Y:S01]  /*06b0*/  LDG.E R6, desc[UR14][R6.64] ;  /* 0x0000000e06067981 */ /* 0x000ea2000c1e1900 */
[----:B------:R-:W-:Y:S01]  /*06c0*/  IMAD.MOV.U32 R9, RZ, RZ, 0x1 ;  /* 0x00000001ff097424 */ /* 0x000fe200078e00ff */
[----:B------:R-:W-:Y:S04]  /*06d0*/  BSSY.RECONVERGENT B0, `(.L_x_69) ;  /* 0x0000028000007945 */ /* 0x000fe80003800200 */
[----:B--2---:R-:W-:-:S04]  /*06e0*/  SHF.L.U32 R18, R9, R6, RZ ;  /* 0x0000000609127219 */ /* 0x004fc800000006ff */
[----:B------:R-:W-:-:S04]  /*06f0*/  SHF.R.S32.HI R19, RZ, 0x1f, R18 ;  /* 0x0000001fff137819 */ /* 0x000fc80000011412 */
[----:B------:R-:W-:-:S04]  /*0700*/  LOP3.LUT R4, R3, R19, RZ, 0xfc, !PT ;  /* 0x0000001303047212 */ /* 0x000fc800078efcff */
[----:B------:R-:W-:-:S13]  /*0710*/  ISETP.NE.U32.AND P0, PT, R4, RZ, PT ;  /* 0x000000ff0400720c */ /* 0x000fda0003f05070 */
[----:B------:R-:W-:Y:S05]  /*0720*/  @P0 BRA `(.L_x_70) ;  /* 0x0000000000600947 */ /* 0x000fea0003800000 */
[----:B------:R-:W0:Y:S01]  /*0730*/  I2F.U32.RP R3, R18 ;  /* 0x0000001200037306 */ /* 0x000e220000209000 */
[----:B------:R-:W-:Y:S01]  /*0740*/  IMAD.MOV R9, RZ, RZ, -R18 ;  /* 0x000000ffff097224 */ /* 0x000fe200078e0a12 */
[----:B------:R-:W-:-:S06]  /*0750*/  ISETP.NE.U32.AND P2, PT, R18, RZ, PT ;  /* 0x000000ff1200720c */ /* 0x000fcc0003f45070 */
        /* <DEDUP_REMOVED lines=21> */
.L_x_70:
[----:B------:R-:W-:-:S07]  /*08b0*/  MOV R4, 0x8d0 ;  /* 0x000008d000047802 */ /* 0x000fce0000000f00 */
[----:B---34-:R-:W-:Y:S05]  /*08c0*/  CALL.REL.NOINC `($__internal_2_$__cuda_sm20_div_u64) ;  /* 0x0000001c00c07944 */ /* 0x018fea0003c00000 */
[----:B------:R-:W-:-:S05]  /*08d0*/  IADD3 R11, P0, PT, RZ, -R6, RZ ;  /* 0x80000006ff0b7210 */ /* 0x000fca0007f1e0ff */
[----:B------:R-:W-:-:S04]  /*08e0*/  IMAD.X R9, RZ, RZ, ~R7, P0 ;  /* 0x000000ffff097224 */ /* 0x000fc800000e0e07 */
[----:B------:R-:W-:Y:S02]  /*08f0*/  IMAD R4, R9, R18, RZ ;  /* 0x0000001209047224 */ /* 0x000fe400078e02ff */
[----:B------:R-:W-:Y:S01]  /*0900*/  IMAD.WIDE.U32 R8, R18, R11, R2 ;  /* 0x0000000b12087225 */ /* 0x000fe200078e0002 */
[----:B------:R-:W-:-:S03]  /*0910*/  MOV R2, R6 ;  /* 0x0000000600027202 */ /* 0x000fc60000000f00 */
[----:B------:R-:W-:Y:S02]  /*0920*/  IMAD R19, R19, R11, R4 ;  /* 0x0000000b13137224 */ /* 0x000fe400078e0204 */
[----:B------:R-:W-:Y:S02]  /*0930*/  IMAD.MOV.U32 R3, RZ, RZ, R7 ;  /* 0x000000ffff037224 */ /* 0x000fe400078e0007 */
[----:B------:R-:W-:-:S07]  /*0940*/  IMAD.IADD R9, R9, 0x1, R19 ;  /* 0x0000000109097824 */ /* 0x000fce00078e0213 */
.L_x_71:
[----:B---34-:R-:W-:Y:S05]  /*0950*/  BSYNC.RECONVERGENT B0 ;  /* 0x0000000000007941 */ /* 0x018fea0003800200 */
.L_x_69:
[----:B----4-:R-:W-:-:S06]  /*0960*/  UIMAD.WIDE.U32 UR8, UR4, 0x4, UR10 ;  /* 0x00000004040878a5 */ /* 0x010fcc000f8e000a */
[----:B------:R-:W-:Y:S01]  /*0970*/  MOV R6, UR8 ;  /* 0x0000000800067c02 */ /* 0x000fe20008000f00 */
[----:B------:R-:W-:-:S05]  /*0980*/  IMAD.U32 R7, RZ, RZ, UR9 ;  /* 0x00000009ff077e24 */ /* 0x000fca000f8e00ff */
[----:B------:R-:W4:Y:S01]  /*0990*/  LDG.E R6, desc[UR14][R6.64] ;  /* 0x0000000e06067981 */ /* 0x000f22000c1e1900 */
[----:B------:R-:W-:-:S04]  /*09a0*/  UIADD3 UR16, UPT, UPT, UR4, 0x1, URZ ;  /* 0x0000000104107890 */ /* 0x000fc8000fffe0ff */
[----:B------:R-:W-:Y:S01]  /*09b0*/  UISETP.NE.AND UP0, UPT, UR16, UR17, UPT ;  /* 0x000000111000728c */ /* 0x000fe2000bf05270 */
[CC--:B----4-:R-:W-:Y:S02]  /*09c0*/  SHF.L.U64.HI R22, R8.reuse, R6.reuse, R9 ;  /* 0x0000000608167219 */ /* 0x0d0fe40000010209 */
[----:B------:R-:W-:Y:S01]  /*09d0*/  SHF.L.U32 R25, R8, R6, RZ ;  /* 0x0000000608197219 */ /* 0x000fe200000006ff */
[----:B------:R-:W-:Y:S01]  /*09e0*/  IMAD.MOV.U32 R8, RZ, RZ, R12 ;  /* 0x000000ffff087224 */ /* 0x000fe200078e000c */
[----:B------:R-:W-:-:S04]  /*09f0*/  MOV R9, R13 ;  /* 0x0000000d00097202 */ /* 0x000fc80000000f00 */
        /* <DEDUP_REMOVED lines=40> */
.L_x_73:
[----:B------:R-:W-:-:S07]  /*0c80*/  MOV R4, 0xca0 ;  /* 0x00000ca000047802 */ /* 0x000fce0000000f00 */
[----:B---3--:R-:W-:Y:S05]  /*0c90*/  CALL.REL.NOINC `($__internal_2_$__cuda_sm20_div_u64) ;  /* 0x0000001800cc7944 */ /* 0x008fea0003c00000 */
        /* <DEDUP_REMOVED lines=8> */
.L_x_74:
[----:B---3--:R-:W-:Y:S05]  /*0d20*/  BSYNC.RECONVERGENT B0 ;  /* 0x0000000000007941 */ /* 0x008fea0003800200 */
.L_x_72:
[----:B------:R-:W-:Y:S01]  /*0d30*/  MOV R6, UR8 ;  /* 0x0000000800067c02 */ /* 0x000fe20008000f00 */
[----:B------:R-:W-:-:S05]  /*0d40*/  IMAD.U32 R7, RZ, RZ, UR9 ;  /* 0x00000009ff077e24 */ /* 0x000fca000f8e00ff */
[----:B------:R-:W4:Y:S01]  /*0d50*/  LDG.E R6, desc[UR14][R6.64+0x4] ;  /* 0x0000040e06067981 */ /* 0x000f22000c1e1900 */
[----:B------:R-:W-:-:S04]  /*0d60*/  UIADD3 UR16, UPT, UPT, UR4, 0x2, URZ ;  /* 0x0000000204107890 */ /* 0x000fc8000fffe0ff */
[----:B------:R-:W-:Y:S01]  /*0d70*/  UISETP.NE.AND UP0, UPT, UR16, UR17, UPT ;  /* 0x000000111000728c */ /* 0x000fe2000bf05270 */
[----:B----4-:R-:W-:-:S04]  /*0d80*/  SHF.L.U32 R4, R8, R6, RZ ;  /* 0x0000000608047219 */ /* 0x010fc800000006ff */
[----:B------:R-:W-:Y:S02]  /*0d90*/  IADD3 R10, P0, P1, R4, R25, R10 ;  /* 0x00000019040a7210 */ /* 0x000fe4000791e00a */
[----:B------:R-:W-:Y:S01]  /*0da0*/  SHF.L.U64.HI R4, R8, R6, R9 ;  /* 0x0000000608047219 */ /* 0x000fe20000010209 */
[----:B------:R-:W-:Y:S01]  /*0db0*/  IMAD.MOV.U32 R8, RZ, RZ, R12 ;  /* 0x000000ffff087224 */ /* 0x000fe200078e000c */
[----:B------:R-:W-:Y:S02]  /*0dc0*/  MOV R9, R13 ;  /* 0x0000000d00097202 */ /* 0x000fe40000000f00 */
[----:B------:R-:W-:Y:S01]  /*0dd0*/  IADD3.X R22, PT, PT, R4, R22, R23, P0, P1 ;  /* 0x0000001604167210 */ /* 0x000fe200007e2417 */
[----:B------:R-:W-:Y:S06]  /*0de0*/  BRA.U !UP0, `(.L_x_75) ;  /* 0x0000000108c87547 */ /* 0x000fec000b800000 */
        /* <DEDUP_REMOVED lines=39> */
.L_x_76:
        /* <DEDUP_REMOVED lines=10> */
.L_x_77:
[----:B---3--:R-:W-:Y:S05]  /*1100*/  BSYNC.RECONVERGENT B0 ;  /* 0x0000000000007941 */ /* 0x008fea0003800200 */
.L_x_75:
        /* <DEDUP_REMOVED lines=49> */
.L_x_79:
        /* <DEDUP_REMOVED lines=10> */
.L_x_80:
[----:B---3--:R-:W-:Y:S05]  /*14c0*/  BSYNC.RECONVERGENT B0 ;  /* 0x0000000000007941 */ /* 0x008fea0003800200 */
.L_x_78:
[----:B------:R-:W-:Y:S01]  /*14d0*/  MOV R6, UR8 ;  /* 0x0000000800067c02 */ /* 0x000fe20008000f00 */
[----:B------:R-:W-:-:S05]  /*14e0*/  IMAD.U32 R7, RZ, RZ, UR9 ;  /* 0x00000009ff077e24 */ /* 0x000fca000f8e00ff */
[----:B------:R-:W4:Y:S01]  /*14f0*/  LDG.E R6, desc[UR14][R6.64+0xc] ;  /* 0x00000c0e06067981 */ /* 0x000f22000c1e1900 */
[----:B------:R-:W-:Y:S02]  /*1500*/  UIADD3 UR4, UPT, UPT, UR4, 0x4, URZ ;  /* 0x0000000404047890 */ /* 0x000fe4000fffe0ff */
[----:B---3--:R-:W-:-:S04]  /*1510*/  ULOP3.LUT UR8, UR19, 0x7ffffffc, URZ, 0xc0, !UPT ;  /* 0x7ffffffc13087892 */ /* 0x008fc8000f8ec0ff */
[----:B------:R-:W-:Y:S01]  /*1520*/  UISETP.NE.AND UP0, UPT, UR4, UR8, UPT ;  /* 0x000000080400728c */ /* 0x000fe2000bf05270 */
[----:B----4-:R-:W-:-:S04]  /*1530*/  SHF.L.U32 R4, R8, R6, RZ ;  /* 0x0000000608047219 */ /* 0x010fc800000006ff */
[----:B------:R-:W-:Y:S02]  /*1540*/  IADD3 R10, P0, P1, R4, R25, R10 ;  /* 0x00000019040a7210 */ /* 0x000fe4000791e00a */
[----:B------:R-:W-:-:S04]  /*1550*/  SHF.L.U64.HI R4, R8, R6, R9 ;  /* 0x0000000608047219 */ /* 0x000fc80000010209 */
[----:B------:R-:W-:Y:S01]  /*1560*/  IADD3.X R23, PT, PT, R4, R23, R22, P0, P1 ;  /* 0x0000001704177210 */ /* 0x000fe200007e2416 */
[----:B------:R-:W-:Y:S06]  /*1570*/  BRA.U UP0, `(.L_x_81) ;  /* 0xfffffff100207547 */ /* 0x000fec000b83ffff */
[----:B------:R-:W-:-:S05]  /*1580*/  UMOV UR4, UR8 ;  /* 0x0000000800047c82 */ /* 0x000fca0008000000 */
.L_x_68:
[----:B------:R-:W-:-:S09]  /*1590*/  UISETP.NE.AND UP0, UPT, UR12, URZ, UPT ;  /* 0x000000ff0c00728c */ /* 0x000fd2000bf05270 */
[----:B------:R-:W-:Y:S05]  /*15a0*/  BRA.U !UP0, `(.L_x_82) ;  /* 0x0000000908f47547 */ /* 0x000fea000b800000 */
[----:B------:R-:W1:Y:S01]  /*15b0*/  LDCU UR8, c[0x0][0x390] ;  /* 0x00007200ff0877ac */ /* 0x000e620008000800 */
[----:B------:R-:W-:Y:S01]  /*15c0*/  IMAD.MOV.U32 R8, RZ, RZ, R12 ;  /* 0x000000ffff087224 */ /* 0x000fe200078e000c */
[----:B------:R-:W-:Y:S01]  /*15d0*/  MOV R11, R13 ;  /* 0x0000000d000b7202 */ /* 0x000fe20000000f00 */
[----:B-1----:R-:W-:-:S09]  /*15e0*/  UISETP.NE.AND UP0, UPT, UR4, UR8, UPT ;  /* 0x000000080400728c */ /* 0x002fd2000bf05270 */
[----:B------:R-:W-:Y:S05]  /*15f0*/  BRA.U !UP0, `(.L_x_83) ;  /* 0x0000000108d07547 */ /* 0x000fea000b800000 */
[----:B------:R-:W1:Y:S01]  /*1600*/  LDCU UR8, c[0x0][0x394] ;  /* 0x00007280ff0877ac */ /* 0x000e620008000800 */
[----:B------:R-:W-:Y:S01]  /*1610*/  IMAD.MOV.U32 R8, RZ, RZ, R0 ;  /* 0x000000ffff087224 */ /* 0x000fe200078e0000 */
[----:B------:R-:W-:Y:S01]  /*1620*/  MOV R11, R5 ;  /* 0x00000005000b7202 */ /* 0x000fe20000000f00 */
[----:B-1----:R-:W-:-:S09]  /*1630*/  UISETP.NE.AND UP0, UPT, UR4, UR8, UPT ;  /* 0x000000080400728c */ /* 0x002fd2000bf05270 */
[----:B------:R-:W-:Y:S05]  /*1640*/  BRA.U !UP0, `(.L_x_83) ;  /* 0x0000000108bc7547 */ /* 0x000fea000b800000 */
[----:B------:R-:W1:Y:S02]  /*1650*/  LDCU.64 UR8, c[0x0][0x3a8] ;  /* 0x00007500ff0877ac */ /* 0x000e640008000a00 */
[----:B-1----:R-:W-:-:S06]  /*1660*/  UIMAD.WIDE.U32 UR8, UR4, 0x4, UR8 ;  /* 0x00000004040878a5 */ /* 0x002fcc000f8e0008 */
[----:B------:R-:W-:Y:S01]  /*1670*/  IMAD.U32 R6, RZ, RZ, UR8 ;  /* 0x00000008ff067e24 */ /* 0x000fe2000f8e00ff */
[----:B------:R-:W-:-:S05]  /*1680*/  MOV R7, UR9 ;  /* 0x0000000900077c02 */ /* 0x000fca0008000f00 */
[----:B------:R-:W3:Y:S01]  /*1690*/  LDG.E R6, desc[UR14][R6.64] ;  /* 0x0000000e06067981 */ /* 0x000ee2000c1e1900 */
[----:B------:R-:W-:Y:S01]  /*16a0*/  IMAD.MOV.U32 R9, RZ, RZ, 0x1 ;  /* 0x00000001ff097424 */ /* 0x000fe200078e00ff */
[----:B------:R-:W-:Y:S04]  /*16b0*/  BSSY.RECONVERGENT B0, `(.L_x_83) ;  /* 0x0000028000007945 */ /* 0x000fe80003800200 */
[----:B---3--:R-:W-:-:S04]  /*16c0*/  SHF.L.U32 R18, R9, R6, RZ ;  /* 0x0000000609127219 */ /* 0x008fc800000006ff */
[----:B------:R-:W-:-:S04]  /*16d0*/  SHF.R.S32.HI R19, RZ, 0x1f, R18 ;  /* 0x0000001fff137819 */ /* 0x000fc80000011412 */
[----:B------:R-:W-:-:S04]  /*16e0*/  LOP3.LUT R4, R3, R19, RZ, 0xfc, !PT ;  /* 0x0000001303047212 */ /* 0x000fc800078efcff */
[----:B------:R-:W-:-:S13]  /*16f0*/  ISETP.NE.U32.AND P0, PT, R4, RZ, PT ;  /* 0x000000ff0400720c */ /* 0x000fda0003f05070 */
[----:B------:R-:W-:Y:S05]  /*1700*/  @P0 BRA `(.L_x_84) ;  /* 0x0000000000600947 */ /* 0x000fea0003800000 */
[----:B------:R-:W1:Y:S01]  /*1710*/  I2F.U32.RP R3, R18 ;  /* 0x0000001200037306 */ /* 0x000e620000209000 */
[----:B------:R-:W-:Y:S01]  /*1720*/  IMAD.MOV R9, RZ, RZ, -R18 ;  /* 0x000000ffff097224 */ /* 0x000fe200078e0a12 */
[----:B------:R-:W-:Y:S01]  /*1730*/  ISETP.NE.U32.AND P2, PT, R18, RZ, PT ;  /* 0x000000ff1200720c */ /* 0x000fe20003f45070 */
[----:B------:R-:W-:-:S05]  /*1740*/  IMAD.MOV.U32 R11, RZ, RZ, RZ ;  /* 0x000000ffff0b7224 */ /* 0x000fca00078e00ff */
[----:B-1----:R-:W1:Y:S02]  /*1750*/  MUFU.RCP R3, R3 ;  /* 0x0000000300037308 */ /* 0x002e640000001000 */
[----:B-1----:R-:W-:Y:S02]  /*1760*/  IADD3 R6, PT, PT, R3, 0xffffffe, RZ ;  /* 0x0ffffffe03067810 */ /* 0x002fe40007ffe0ff */
[----:B------:R-:W-:-:S04]  /*1770*/  MOV R3, RZ ;  /* 0x000000ff00037202 */ /* 0x000fc80000000f00 */
[----:B------:R1:W3:Y:S02]  /*1780*/  F2I.FTZ.U32.TRUNC.NTZ R7, R6 ;  /* 0x0000000600077305 */ /* 0x0002e4000021f000 */
[----:B-1----:R-:W-:Y:S02]  /*1790*/  HFMA2 R6, -RZ, RZ, 0, 0 ;  /* 0x00000000ff067431 */ /* 0x002fe400000001ff */
[----:B---3--:R-:W-:-:S04]  /*17a0*/  IMAD R9, R9, R7, RZ ;  /* 0x0000000709097224 */ /* 0x008fc800078e02ff */
        /* <DEDUP_REMOVED lines=14> */
.L_x_84:
[----:B------:R-:W-:-:S07]  /*1890*/  MOV R4, 0x18b0 ;  /* 0x000018b000047802 */ /* 0x000fce0000000f00 */
[----:B0-2---:R-:W-:Y:S05]  /*18a0*/  CALL.REL.NOINC `($__internal_2_$__cuda_sm20_div_u64) ;  /* 0x0000000c00c87944 */ /* 0x005fea0003c00000 */
[----:B------:R-:W-:-:S05]  /*18b0*/  IADD3 R11, P0, PT, RZ, -R6, RZ ;  /* 0x80000006ff0b7210 */ /* 0x000fca0007f1e0ff */
[----:B------:R-:W-:-:S04]  /*18c0*/  IMAD.X R9, RZ, RZ, ~R7, P0 ;  /* 0x000000ffff097224 */ /* 0x000fc800000e0e07 */
[----:B------:R-:W-:Y:S02]  /*18d0*/  IMAD R4, R9, R18, RZ ;  /* 0x0000001209047224 */ /* 0x000fe400078e02ff */
[----:B------:R-:W-:Y:S01]  /*18e0*/  IMAD.WIDE.U32 R8, R18, R11, R2 ;  /* 0x0000000b12087225 */ /* 0x000fe200078e0002 */
[----:B------:R-:W-:Y:S02]  /*18f0*/  MOV R2, R6 ;  /* 0x0000000600027202 */ /* 0x000fe40000000f00 */
[----:B------:R-:W-:Y:S01]  /*1900*/  MOV R3, R7 ;  /* 0x0000000700037202 */ /* 0x000fe20000000f00 */
[----:B------:R-:W-:-:S04]  /*1910*/  IMAD R11, R19, R11, R4 ;  /* 0x0000000b130b7224 */ /* 0x000fc800078e0204 */
[----:B------:R-:W-:-:S07]  /*1920*/  IMAD.IADD R11, R9, 0x1, R11 ;  /* 0x00000001090b7824 */ /* 0x000fce00078e020b */
.L_x_85:
[----:B0-2---:R-:W-:Y:S05]  /*1930*/  BSYNC.RECONVERGENT B0 ;  /* 0x0000000000007941 */ /* 0x005fea0003800200 */
.L_x_83:
[----:B------:R-:W1:Y:S02]  /*1940*/  LDCU.64 UR8, c[0x0][0x3b0] ;  /* 0x00007600ff0877ac */ /* 0x000e640008000a00 */
[----:B-1----:R-:W-:-:S06]  /*1950*/  UIMAD.WIDE.U32 UR8, UR4, 0x4, UR8 ;  /* 0x00000004040878a5 */ /* 0x002fcc000f8e0008 */
[----:B------:R-:W-:Y:S01]  /*1960*/  IMAD.U32 R6, RZ, RZ, UR8 ;  /* 0x00000008ff067e24 */ /* 0x000fe2000f8e00ff */
[----:B------:R-:W-:-:S05]  /*1970*/  MOV R7, UR9 ;  /* 0x0000000900077c02 */ /* 0x000fca0008000f00 */
[----:B------:R-:W3:Y:S01]  /*1980*/  LDG.E R6, desc[UR14][R6.64] ;  /* 0x0000000e06067981 */ /* 0x000ee2000c1e1900 */
[----:B------:R-:W-:Y:S01]  /*1990*/  UISETP.NE.AND UP0, UPT, UR12, 0x1, UPT ;  /* 0x000000010c00788c */ /* 0x000fe2000bf05270 */
[CC--:B---3--:R-:W-:Y:S02]  /*19a0*/  SHF.L.U32 R9, R8.reuse, R6.reuse, RZ ;  /* 0x0000000608097219 */ /* 0x0c8fe400000006ff */
[----:B------:R-:W-:Y:S02]  /*19b0*/  SHF.L.U64.HI R4, R8, R6, R11 ;  /* 0x0000000608047219 */ /* 0x000fe4000001020b */
[----:B------:R-:W-:-:S05]  /*19c0*/  IADD3 R10, P0, PT, R9, R10, RZ ;  /* 0x0000000a090a7210 */ /* 0x000fca0007f1e0ff */
[----:B------:R-:W-:Y:S01]  /*19d0*/  IMAD.X R23, R4, 0x1, R23, P0 ;  /* 0x0000000104177824 */ /* 0x000fe200000e0617 */
[----:B------:R-:W-:Y:S07]  /*19e0*/  BRA.U !UP0, `(.L_x_82) ;  /* 0x0000000508e47547 */ /* 0x000fee000b800000 */
[----:B------:R-:W1:Y:S01]  /*19f0*/  LDCU UR11, c[0x0][0x390] ;  /* 0x00007200ff0b77ac */ /* 0x000e620008000800 */
[----:B------:R-:W-:Y:S01]  /*1a00*/  MOV R8, R12 ;  /* 0x0000000c00087202 */ /* 0x000fe20000000f00 */
[----:B------:R-:W-:Y:S01]  /*1a10*/  IMAD.MOV.U32 R11, RZ, RZ, R13 ;  /* 0x000000ffff0b7224 */ /* 0x000fe200078e000d */
[----:B------:R-:W-:-:S04]  /*1a20*/  UIADD3 UR10, UPT, UPT, UR4, 0x1, URZ ;  /* 0x00000001040a7890 */ /* 0x000fc8000fffe0ff */
[----:B-1----:R-:W-:-:S09]  /*1a30*/  UISETP.NE.AND UP0, UPT, UR10, UR11, UPT ;  /* 0x0000000b0a00728c */ /* 0x002fd2000bf05270 */
[----:B------:R-:W-:Y:S05]  /*1a40*/  BRA.U !UP0, `(.L_x_86) ;  /* 0x0000000108d07547 */ /* 0x000fea000b800000 */
[----:B------:R-:W1:Y:S01]  /*1a50*/  LDCU UR11, c[0x0][0x394] ;  /* 0x00007280ff0b77ac */ /* 0x000e620008000800 */
[----:B------:R-:W-:Y:S01]  /*1a60*/  MOV R8, R0 ;  /* 0x0000000000087202 */ /* 0x000fe20000000f00 */
[----:B------:R-:W-:Y:S01]  /*1a70*/  IMAD.MOV.U32 R11, RZ, RZ, R5 ;  /* 0x000000ffff0b7224 */ /* 0x000fe200078e0005 */
[----:B-1----:R-:W-:-:S09]  /*1a80*/  UISETP.NE.AND UP0, UPT, UR10, UR11, UPT ;  /* 0x0000000b0a00728c */ /* 0x002fd2000bf05270 */
[----:B------:R-:W-:Y:S05]  /*1a90*/  BRA.U !UP0, `(.L_x_86) ;  /* 0x0000000108bc7547 */ /* 0x000fea000b800000 */
[----:B------:R-:W1:Y:S02]  /*1aa0*/  LDCU.64 UR10, c[0x0][0x3a8] ;  /* 0x00007500ff0a77ac */ /* 0x000e640008000a00 */
[----:B-1----:R-:W-:-:S06]  /*1ab0*/  UIMAD.WIDE.U32 UR10, UR4, 0x4, UR10 ;  /* 0x00000004040a78a5 */ /* 0x002fcc000f8e000a */
[----:B------:R-:W-:Y:S01]  /*1ac0*/  MOV R6, UR10 ;  /* 0x0000000a00067c02 */ /* 0x000fe20008000f00 */
[----:B------:R-:W-:-:S05]  /*1ad0*/  IMAD.U32 R7, RZ, RZ, UR11 ;  /* 0x0000000bff077e24 */ /* 0x000fca000f8e00ff */
[----:B------:R-:W3:Y:S01]  /*1ae0*/  LDG.E R6, desc[UR14][R6.64+0x4] ;  /* 0x0000040e06067981 */ /* 0x000ee2000c1e1900 */
[----:B------:R-:W-:Y:S01]  /*1af0*/  HFMA2 R9, -RZ, RZ, 0, 5.9604644775390625e-08 ;  /* 0x00000001ff097431 */ /* 0x000fe200000001ff */
[----:B------:R-:W-:Y:S04]  /*1b00*/  BSSY.RECONVERGENT B0, `(.L_x_86) ;  /* 0x0000028000007945 */ /* 0x000fe80003800200 */
[----:B---3--:R-:W-:-:S04]  /*1b10*/  SHF.L.U32 R18, R9, R6, RZ ;  /* 0x0000000609127219 */ /* 0x008fc800000006ff */
[----:B------:R-:W-:-:S04]  /*1b20*/  SHF.R.S32.HI R19, RZ, 0x1f, R18 ;  /* 0x0000001fff137819 */ /* 0x000fc80000011412 */
[----:B------:R-:W-:-:S04]  /*1b30*/  LOP3.LUT R4, R3, R19, RZ, 0xfc, !PT ;  /* 0x0000001303047212 */ /* 0x000fc800078efcff */
[----:B------:R-:W-:-:S13]  /*1b40*/  ISETP.NE.U32.AND P0, PT, R4, RZ, PT ;  /* 0x000000ff0400720c */ /* 0x000fda0003f05070 */
[----:B------:R-:W-:Y:S05]  /*1b50*/  @P0 BRA `(.L_x_87) ;  /* 0x0000000000600947 */ /* 0x000fea0003800000 */
[----:B------:R-:W1:Y:S01]  /*1b60*/  I2F.U32.RP R3, R18 ;  /* 0x0000001200037306 */ /* 0x000e620000209000 */
[----:B------:R-:W-:Y:S02]  /*1b70*/  IADD3 R9, PT, PT, RZ, -R18, RZ ;  /* 0x80000012ff097210 */ /* 0x000fe40007ffe0ff */
[----:B------:R-:W-:Y:S02]  /*1b80*/  ISETP.NE.U32.AND P2, PT, R18, RZ, PT ;  /* 0x000000ff1200720c */ /* 0x000fe40003f45070 */
[----:B------:R-:W-:-:S03]  /*1b90*/  MOV R11, RZ ;  /* 0x000000ff000b7202 */ /* 0x000fc60000000f00 */
[----:B-1----:R-:W1:Y:S02]  /*1ba0*/  MUFU.RCP R3, R3 ;  /* 0x0000000300037308 */ /* 0x002e640000001000 */
[----:B-1----:R-:W-:Y:S02]  /*1bb0*/  VIADD R6, R3, 0xffffffe ;  /* 0x0ffffffe03067836 */ /* 0x002fe40000000000 */
[----:B------:R-:W-:-:S04]  /*1bc0*/  IMAD.MOV.U32 R3, RZ, RZ, RZ ;  /* 0x000000ffff037224 */ /* 0x000fc800078e00ff */
[----:B------:R1:W3:Y:S02]  /*1bd0*/  F2I.FTZ.U32.TRUNC.NTZ R7, R6 ;  /* 0x0000000600077305 */ /* 0x0002e4000021f000 */
[----:B-1----:R-:W-:Y:S02]  /*1be0*/  IMAD.MOV.U32 R6, RZ, RZ, RZ ;  /* 0x000000ffff067224 */ /* 0x002fe400078e00ff */
[----:B---3--:R-:W-:-:S04]  /*1bf0*/  IMAD R9, R9, R7, RZ ;  /* 0x0000000709097224 */ /* 0x008fc800078e02ff */
[----:B------:R-:W-:-:S06]  /*1c00*/  IMAD.HI.U32 R7, R7, R9, R6 ;  /* 0x0000000907077227 */ /* 0x000fcc00078e0006 */
[----:B------:R-:W-:-:S05]  /*1c10*/  IMAD.HI.U32 R7, R7, R2, RZ ;  /* 0x0000000207077227 */ /* 0x000fca00078e00ff */
[----:B------:R-:W-:-:S05]  /*1c20*/  IADD3 R9, PT, PT, -R7, RZ, RZ ;  /* 0x000000ff07097210 */ /* 0x000fca0007ffe1ff */
[----:B------:R-:W-:-:S05]  /*1c30*/  IMAD R9, R18, R9, R2 ;  /* 0x0000000912097224 */ /* 0x000fca00078e0202 */
[----:B------:R-:W-:-:S13]  /*1c40*/  ISETP.GE.U32.AND P0, PT, R9, R18, PT ;  /* 0x000000120900720c */ /* 0x000fda0003f06070 */
[----:B------:R-:W-:Y:S01]  /*1c50*/  @P0 IMAD.IADD R9, R9, 0x1, -R18 ;  /* 0x0000000109090824 */ /* 0x000fe200078e0a12 */
[----:B------:R-:W-:-:S04]  /*1c60*/  @P0 IADD3 R7, PT, PT, R7, 0x1, RZ ;  /* 0x0000000107070810 */ /* 0x000fc80007ffe0ff */
[----:B------:R-:W-:-:S13]  /*1c70*/  ISETP.GE.U32.AND P1, PT, R9, R18, PT ;  /* 0x000000120900720c */ /* 0x000fda0003f26070 */
[----:B------:R-:W-:Y:S01]  /*1c80*/  @P1 VIADD R7, R7, 0x1 ;  /* 0x0000000107071836 */ /* 0x000fe20000000000 */
[----:B------:R-:W-:-:S04]  /*1c90*/  @!P2 LOP3.LUT R7, RZ, R18, RZ, 0x33, !PT ;  /* 0x00000012ff07a212 */ /* 0x000fc800078e33ff */
[----:B------:R-:W-:-:S05]  /*1ca0*/  IADD3 R9, PT, PT, -R7, RZ, RZ ;  /* 0x000000ff07097210 */ /* 0x000fca0007ffe1ff */
[----:B------:R-:W-:Y:S02]  /*1cb0*/  IMAD R8, R18, R9, R2 ;  /* 0x0000000912087224 */ /* 0x000fe400078e0202 */
[----:B------:R-:W-:Y:S01]  /*1cc0*/  IMAD.MOV.U32 R2, RZ, RZ, R7 ;  /* 0x000000ffff027224 */ /* 0x000fe200078e0007 */
[----:B------:R-:W-:Y:S06]  /*1cd0*/  BRA `(.L_x_88) ;  /* 0x0000000000287947 */ /* 0x000fec0003800000 */
.L_x_87:
[----:B------:R-:W-:-:S07]  /*1ce0*/  MOV R4, 0x1d00 ;  /* 0x00001d0000047802 */ /* 0x000fce0000000f00 */
[----:B0-2---:R-:W-:Y:S05]  /*1cf0*/  CALL.REL.NOINC `($__internal_2_$__cuda_sm20_div_u64) ;  /* 0x0000000800b47944 */ /* 0x005fea0003c00000 */
[----:B------:R-:W-:-:S04]  /*1d00*/  IADD3 R11, P0, PT, RZ, -R6, RZ ;  /* 0x80000006ff0b7210 */ /* 0x000fc80007f1e0ff */
[----:B------:R-:W-:-:S05]  /*1d10*/  IADD3.X R9, PT, PT, RZ, ~R7, RZ, P0, !PT ;  /* 0x80000007ff097210 */ /* 0x000fca00007fe4ff */
[----:B------:R-:W-:Y:S02]  /*1d20*/  IMAD R4, R9, R18, RZ ;  /* 0x0000001209047224 */ /* 0x000fe400078e02ff */
[----:B------:R-:W-:-:S04]  /*1d30*/  IMAD.WIDE.U32 R8, R18, R11, R2 ;  /* 0x0000000b12087225 */ /* 0x000fc800078e0002 */
[----:B------:R-:W-:Y:S02]  /*1d40*/  IMAD R11, R19, R11, R4 ;  /* 0x0000000b130b7224 */ /* 0x000fe400078e0204 */
[----:B------:R-:W-:Y:S02]  /*1d50*/  IMAD.MOV.U32 R2, RZ, RZ, R6 ;  /* 0x000000ffff027224 */ /* 0x000fe400078e0006 */
[----:B------:R-:W-:Y:S01]  /*1d60*/  IMAD.MOV.U32 R3, RZ, RZ, R7 ;  /* 0x000000ffff037224 */ /* 0x000fe200078e0007 */
[----:B------:R-:W-:-:S07]  /*1d70*/  IADD3 R11, PT, PT, R9, R11, RZ ;  /* 0x0000000b090b7210 */ /* 0x000fce0007ffe0ff */
.L_x_88:
[----:B0-2---:R-:W-:Y:S05]  /*1d80*/  BSYNC.RECONVERGENT B0 ;  /* 0x0000000000007941 */ /* 0x005fea0003800200 */
.L_x_86:
[----:B------:R-:W-:Y:S01]  /*1d90*/  MOV R6, UR8 ;  /* 0x0000000800067c02 */ /* 0x000fe20008000f00 */
[----:B------:R-:W-:-:S05]  /*1da0*/  IMAD.U32 R7, RZ, RZ, UR9 ;  /* 0x00000009ff077e24 */ /* 0x000fca000f8e00ff */
[----:B------:R-:W3:Y:S01]  /*1db0*/  LDG.E R6, desc[UR14][R6.64+0x4] ;  /* 0x0000040e06067981 */ /* 0x000ee2000c1e1900 */
[----:B------:R-:W-:Y:S01]  /*1dc0*/  UISETP.NE.AND UP0, UPT, UR12, 0x2, UPT ;  /* 0x000000020c00788c */ /* 0x000fe2000bf05270 */
[CC--:B---3--:R-:W-:Y:S02]  /*1dd0*/  SHF.L.U32 R9, R8.reuse, R6.reuse, RZ ;  /* 0x0000000608097219 */ /* 0x0c8fe400000006ff */
[----:B------:R-:W-:Y:S02]  /*1de0*/  SHF.L.U64.HI R4, R8, R6, R11 ;  /* 0x0000000608047219 */ /* 0x000fe4000001020b */
[----:B------:R-:W-:-:S04]  /*1df0*/  IADD3 R10, P0, PT, R9, R10, RZ ;  /* 0x0000000a090a7210 */ /* 0x000fc80007f1e0ff */
[----:B------:R-:W-:Y:S01]  /*1e00*/  IADD3.X R23, PT, PT, R4, R23, RZ, P0, !PT ;  /* 0x0000001704177210 */ /* 0x000fe200007fe4ff */
[----:B------:R-:W-:Y:S08]  /*1e10*/  BRA.U !UP0, `(.L_x_82) ;  /* 0x0000000108d87547 */ /* 0x000ff0000b800000 */
[----:B------:R-:W1:Y:S01]  /*1e20*/  LDCU UR11, c[0x0][0x390] ;  /* 0x00007200ff0b77ac */ /* 0x000e620008000800 */
[----:B------:R-:W-:Y:S01]  /*1e30*/  IMAD.MOV.U32 R6, RZ, RZ, R12 ;  /* 0x000000ffff067224 */ /* 0x000fe200078e000c */
[----:B------:R-:W-:Y:S01]  /*1e40*/  MOV R7, R13 ;  /* 0x0000000d00077202 */ /* 0x000fe20000000f00 */
[----:B------:R-:W-:-:S04]  /*1e50*/  UIADD3 UR10, UPT, UPT, UR4, 0x2, URZ ;  /* 0x00000002040a7890 */ /* 0x000fc8000fffe0ff */
        /* <DEDUP_REMOVED lines=12> */
[----:B------:R-:W-:Y:S01]  /*1f20*/  UMOV UR10, 0x1 ;  /* 0x00000001000a7882 */ /* 0x000fe20000000000 */
[----:B------:R-:W-:Y:S01]  /*1f30*/  BSSY.RECONVERGENT B0, `(.L_x_89) ;  /* 0x000001d000007945 */ /* 0x000fe20003800200 */
[----:B---3--:R-:W-:-:S13]  /*1f40*/  R2UR UR4, R6 ;  /* 0x00000000060472ca */ /* 0x008fda00000e0000 */
[----:B------:R-:W-:-:S04]  /*1f50*/  USHF.L.U32 UR4, UR10, UR4, URZ ;  /* 0x000000040a047299 */ /* 0x000fc800080006ff */
[----:B------:R-:W-:-:S06]  /*1f60*/  USHF.R.S32.HI UR10, URZ, 0x1f, UR4 ;  /* 0x0000001fff0a7899 */ /* 0x000fcc0008011404 */
[----:B------:R-:W-:-:S04]  /*1f70*/  LOP3.LUT R4, R3, UR10, RZ, 0xfc, !PT ;  /* 0x0000000a03047c12 */ /* 0x000fc8000f8efcff */
[----:B------:R-:W-:-:S13]  /*1f80*/  ISETP.NE.U32.AND P0, PT, R4, RZ, PT ;  /* 0x000000ff0400720c */ /* 0x000fda0003f05070 */
[----:B------:R-:W-:Y:S05]  /*1f90*/  @P0 BRA `(.L_x_90) ;  /* 0x0000000000500947 */ /* 0x000fea0003800000 */
[----:B------:R-:W1:Y:S01]  /*1fa0*/  I2F.U32.RP R3, UR4 ;  /* 0x0000000400037d06 */ /* 0x000e620008209000 */
[----:B------:R-:W-:Y:S02]  /*1fb0*/  IADD3 R9, PT, PT, RZ, -UR4, RZ ;  /* 0x80000004ff097c10 */ /* 0x000fe4000fffe0ff */
[----:B------:R-:W-:-:S05]  /*1fc0*/  ISETP.NE.U32.AND P1, PT, RZ, UR4, PT ;  /* 0x00000004ff007c0c */ /* 0x000fca000bf25070 */
[----:B-1----:R-:W1:Y:S02]  /*1fd0*/  MUFU.RCP R3, R3 ;  /* 0x0000000300037308 */ /* 0x002e640000001000 */
[----:B-1----:R-:W-:-:S06]  /*1fe0*/  VIADD R6, R3, 0xffffffe ;  /* 0x0ffffffe03067836 */ /* 0x002fcc0000000000 */
[----:B------:R1:W3:Y:S02]  /*1ff0*/  F2I.FTZ.U32.TRUNC.NTZ R7, R6 ;  /* 0x0000000600077305 */ /* 0x0002e4000021f000 */
[----:B-1----:R-:W-:Y:S02]  /*2000*/  IMAD.MOV.U32 R6, RZ, RZ, RZ ;  /* 0x000000ffff067224 */ /* 0x002fe400078e00ff */
[----:B---3--:R-:W-:-:S04]  /*2010*/  IMAD R9, R9, R7, RZ ;  /* 0x0000000709097224 */ /* 0x008fc800078e02ff */
[----:B------:R-:W-:-:S06]  /*2020*/  IMAD.HI.U32 R7, R7, R9, R6 ;  /* 0x0000000907077227 */ /* 0x000fcc00078e0006 */
[----:B------:R-:W-:-:S05]  /*2030*/  IMAD.HI.U32 R7, R7, R2, RZ ;  /* 0x0000000207077227 */ /* 0x000fca00078e00ff */
[----:B------:R-:W-:-:S05]  /*2040*/  IADD3 R7, PT, PT, -R7, RZ, RZ ;  /* 0x000000ff07077210 */ /* 0x000fca0007ffe1ff */
[----:B------:R-:W-:Y:S02]  /*2050*/  IMAD R2, R7, UR4, R2 ;  /* 0x0000000407027c24 */ /* 0x000fe4000f8e0202 */
[----:B------:R-:W-:-:S03]  /*2060*/  HFMA2 R7, -RZ, RZ, 0, 0 ;  /* 0x00000000ff077431 */ /* 0x000fc600000001ff */
[----:B------:R-:W-:-:S13]  /*2070*/  ISETP.GE.U32.AND P0, PT, R2, UR4, PT ;  /* 0x0000000402007c0c */ /* 0x000fda000bf06070 */
[----:B------:R-:W-:-:S05]  /*2080*/  @P0 VIADD R2, R2, -UR4 ;  /* 0x8000000402020c36 */ /* 0x000fca0008000000 */
[----:B------:R-:W-:-:S13]  /*2090*/  ISETP.GE.U32.AND P0, PT, R2, UR4, PT ;  /* 0x0000000402007c0c */ /* 0x000fda000bf06070 */
[----:B------:R-:W-:Y:S02]  /*20a0*/  @P0 IADD3 R2, PT, PT, R2, -UR4, RZ ;  /* 0x8000000402020c10 */ /* 0x000fe4000fffe0ff */
[----:B------:R-:W-:-:S05]  /*20b0*/  @!P1 LOP3.LUT R2, RZ, UR4, RZ, 0x33, !PT ;  /* 0x00000004ff029c12 */ /* 0x000fca000f8e33ff */
[----:B------:R-:W-:Y:S01]  /*20c0*/  IMAD.MOV.U32 R6, RZ, RZ, R2 ;  /* 0x000000ffff067224 */ /* 0x000fe200078e0002 */
[----:B------:R-:W-:Y:S06]  /*20d0*/  BRA `(.L_x_91) ;  /* 0x0000000000087947 */ /* 0x000fec0003800000 */
.L_x_90:
[----:B------:R-:W-:-:S07]  /*20e0*/  MOV R4, 0x2100 ;  /* 0x0000210000047802 */ /* 0x000fce0000000f00 */
[----:B0-2---:R-:W-:Y:S05]  /*20f0*/  CALL.REL.NOINC `($__internal_3_$__cuda_sm20_rem_u64) ;  /* 0x0000000800cc7944 */ /* 0x005fea0003c00000 */
.L_x_91:
[----:B0-2---:R-:W-:Y:S05]  /*2100*/  BSYNC.RECONVERGENT B0 ;  /* 0x0000000000007941 */ /* 0x005fea0003800200 */
.L_x_89:
[----:B------:R-:W-:Y:S01]  /*2110*/  MOV R3, UR9 ;  /* 0x0000000900037c02 */ /* 0x000fe20008000f00 */
[----:B------:R-:W-:-:S05]  /*2120*/  IMAD.U32 R2, RZ, RZ, UR8 ;  /* 0x00000008ff027e24 */ /* 0x000fca000f8e00ff */
[----:B------:R-:W3:Y:S02]  /*2130*/  LDG.E R3, desc[UR14][R2.64+0x8] ;  /* 0x0000080e02037981 */ /* 0x000ee4000c1e1900 */
[CC--:B---3--:R-:W-:Y:S02]  /*2140*/  SHF.L.U32 R9, R6.reuse, R3.reuse, RZ ;  /* 0x0000000306097219 */ /* 0x0c8fe400000006ff */
[----:B------:R-:W-:Y:S02]  /*2150*/  SHF.L.U64.HI R4, R6, R3, R7 ;  /* 0x0000000306047219 */ /* 0x000fe40000010207 */
[----:B------:R-:W-:-:S05]  /*2160*/  IADD3 R10, P0, PT, R9, R10, RZ ;  /* 0x0000000a090a7210 */ /* 0x000fca0007f1e0ff */
[----:B------:R-:W-:-:S08]  /*2170*/  IMAD.X R23, R4, 0x1, R23, P0 ;  /* 0x0000000104177824 */ /* 0x000fd000000e0617 */
.L_x_82:
[----:B------:R-:W1:Y:S02]  /*2180*/  LDCU.64 UR8, c[0x0][0x388] ;  /* 0x00007100ff0877ac */ /* 0x000e640008000a00 */
[----:B-1----:R-:W-:-:S04]  /*2190*/  LEA R8, P0, R10, UR8, 0x4 ;  /* 0x000000080a087c11 */ /* 0x002fc8000f8020ff */
[----:B------:R-:W-:-:S06]  /*21a0*/  LEA.HI.X R9, R10, UR9, R23, 0x4, P0 ;  /* 0x000000090a097c11 */ /* 0x000fcc00080f2417 */
[----:B------:R-:W3:Y:S01]  /*21b0*/  LDG.E.128 R8, desc[UR14][R8.64] ;  /* 0x0000000e08087981 */ /* 0x000ee2000c1e1d00 */
[----:B------:R-:W-:-:S04]  /*21c0*/  UIADD3 UR5, UP0, UPT, UR5, 0x1, URZ ;  /* 0x0000000105057890 */ /* 0x000fc8000ff1e0ff */
[----:B------:R-:W-:Y:S02]  /*21d0*/  UIADD3.X UR6, UPT, UPT, URZ, UR6, URZ, UP0, !UPT ;  /* 0x00000006ff067290 */ /* 0x000fe400087fe4ff */
[----:B------:R-:W-:-:S04]  /*21e0*/  UISETP.NE.U32.AND UP0, UPT, UR5, UR7, UPT ;  /* 0x000000070500728c */ /* 0x000fc8000bf05070 */
[----:B------:R-:W-:Y:S01]  /*21f0*/  UISETP.NE.AND.EX UP0, UPT, UR6, UR13, UPT, UP0 ;  /* 0x0000000d0600728c */ /* 0x000fe2000bf05300 */
[----:B---3--:R-:W-:-:S08]  /*2200*/  DMUL R10, R10, R10 ;  /* 0x0000000a0a0a7228 */ /* 0x008fd00000000000 */
[----:B------:R-:W-:-:S08]  /*2210*/  DFMA R10, R8, R8, R10 ;  /* 0x00000008080a722b */ /* 0x000fd0000000000a */
[----:B------:R-:W-:Y:S01]  /*2220*/  DADD R16, R10, R16 ;  /* 0x000000000a107229 */ /* 0x000fe20000000010 */
[----:B------:R-:W-:Y:S10]  /*2230*/  BRA.U !UP0, `(.L_x_66) ;  /* 0x0000000508507547 */ /* 0x000ff4000b800000 */
[----:B------:R-:W-:Y:S05]  /*2240*/  BRA `(.L_x_92) ;  /* 0xffffffe000a47947 */ /* 0x000fea000383ffff */
.L_x_67:
[----:B------:R-:W-:Y:S01]  /*2250*/  UISETP.GE.U32.AND UP1, UPT, UR7, 0x10, UPT ;  /* 0x000000100700788c */ /* 0x000fe2000bf26070 */
[----:B------:R-:W-:Y:S01]  /*2260*/  CS2R R16, SRZ ;  /* 0x0000000000107805 */ /* 0x000fe2000001ff00 */
[----:B------:R-:W-:Y:S02]  /*2270*/  ULOP3.LUT UR8, UR7, 0xf, URZ, 0xc0, !UPT ;  /* 0x0000000f07087892 */ /* 0x000fe4000f8ec0ff */
[----:B------:R-:W-:Y:S02]  /*2280*/  UISETP.GE.U32.AND.EX UP1, UPT, UR13, URZ, UPT, UP1 ;  /* 0x000000ff0d00728c */ /* 0x000fe4000bf26110 */
[----:B------:R-:W-:-:S04]  /*2290*/  UISETP.NE.U32.AND UP0, UPT, UR8, URZ, UPT ;  /* 0x000000ff0800728c */ /* 0x000fc8000bf05070 */
[----:B------:R-:W-:-:S03]  /*22a0*/  UISETP.NE.AND.EX UP0, UPT, URZ, URZ, UPT, UP0 ;  /* 0x000000ffff00728c */ /* 0x000fc6000bf05300 */
[----:B------:R-:W-:Y:S08]  /*22b0*/  BRA.U !UP1, `(.L_x_93) ;  /* 0x0000000109747547 */ /* 0x000ff0000b800000 */
        /* <DEDUP_REMOVED lines=8> */
.L_x_94:
        /* <DEDUP_REMOVED lines=21> */
.L_x_93:
[----:B------:R-:W-:Y:S05]  /*2490*/  BRA.U !UP0, `(.L_x_66) ;  /* 0x0000000108b87547 */ /* 0x000fea000b800000 */
[----:B------:R-:W-:Y:S02]  /*24a0*/  UISETP.GE.U32.AND UP1, UPT, UR8, 0x8, UPT ;  /* 0x000000080800788c */ /* 0x000fe4000bf26070 */
[----:B------:R-:W-:Y:S02]  /*24b0*/  ULOP3.LUT UR4, UR7, 0x7, URZ, 0xc0, !UPT ;  /* 0x0000000707047892 */ /* 0x000fe4000f8ec0ff */
[----:B------:R-:W-:Y:S02]  /*24c0*/  UISETP.GE.U32.AND.EX UP1, UPT, URZ, URZ, UPT, UP1 ;  /* 0x000000ffff00728c */ /* 0x000fe4000bf26110 */
[----:B------:R-:W-:-:S04]  /*24d0*/  UISETP.NE.U32.AND UP0, UPT, UR4, URZ, UPT ;  /* 0x000000ff0400728c */ /* 0x000fc8000bf05070 */
[----:B------:R-:W-:-:S03]  /*24e0*/  UISETP.NE.AND.EX UP0, UPT, URZ, URZ, UPT, UP0 ;  /* 0x000000ffff00728c */ /* 0x000fc6000bf05300 */
[----:B------:R-:W-:Y:S08]  /*24f0*/  BRA.U !UP1, `(.L_x_95) ;  /* 0x0000000109307547 */ /* 0x000ff0000b800000 */
        /* <DEDUP_REMOVED lines=12> */
.L_x_95:
        /* <DEDUP_REMOVED lines=15> */
.L_x_96:
[----:B------:R-:W-:Y:S05]  /*26b0*/  BRA.U !UP0, `(.L_x_66) ;  /* 0x0000000108307547 */ /* 0x000fea000b800000 */
[----:B------:R-:W0:Y:S02]  /*26c0*/  LDC.64 R2, c[0x0][0x388] ;  /* 0x0000e200ff027b82 */ /* 0x000e240000000a00 */
[----:B0-----:R-:W2:Y:S01]  /*26d0*/  LDG.E.128 R4, desc[UR14][R2.64] ;  /* 0x0000000e02047981 */ /* 0x001ea2000c1e1d00 */
[----:B------:R-:W-:Y:S01]  /*26e0*/  UMOV UR4, URZ ;  /* 0x000000ff00047c82 */ /* 0x000fe20008000000 */
[----:B------:R-:W-:Y:S01]  /*26f0*/  UMOV UR5, URZ ;  /* 0x000000ff00057c82 */ /* 0x000fe20008000000 */
[----:B--2---:R-:W-:-:S08]  /*2700*/  DMUL R6, R6, R6 ;  /* 0x0000000606067228 */ /* 0x004fd00000000000 */
[----:B------:R-:W-:-:S11]  /*2710*/  DFMA R6, R4, R4, R6 ;  /* 0x000000040406722b */ /* 0x000fd60000000006 */
.L_x_97:
[----:B------:R-:W-:Y:S01]  /*2720*/  UIADD3 UR4, UP0, UPT, UR4, 0x1, URZ ;  /* 0x0000000104047890 */ /* 0x000fe2000ff1e0ff */
[----:B------:R-:W-:-:S03]  /*2730*/  DADD R16, R6, R16 ;  /* 0x0000000006107229 */ /* 0x000fc60000000010 */
[----:B------:R-:W-:Y:S02]  /*2740*/  UIADD3.X UR5, UPT, UPT, URZ, UR5, URZ, UP0, !UPT ;  /* 0x00000005ff057290 */ /* 0x000fe400087fe4ff */
[----:B------:R-:W-:-:S04]  /*2750*/  UISETP.NE.U32.AND UP0, UPT, UR4, UR6, UPT ;  /* 0x000000060400728c */ /* 0x000fc8000bf05070 */
[----:B------:R-:W-:-:S09]  /*2760*/  UISETP.NE.AND.EX UP0, UPT, UR5, URZ, UPT, UP0 ;  /* 0x000000ff0500728c */ /* 0x000fd2000bf05300 */
[----:B------:R-:W-:Y:S05]  /*2770*/  BRA.U UP0, `(.L_x_97) ;  /* 0xfffffffd00e87547 */ /* 0x000fea000b83ffff */
.L_x_66:
[----:B------:R-:W1:Y:S02]  /*2780*/  LDCU.64 UR4, c[0x0][0x380] ;  /* 0x00007000ff0477ac */ /* 0x000e640008000a00 */
[----:B-1----:R-:W-:-:S04]  /*2790*/  LEA R2, P0, R14, UR4, 0x3 ;  /* 0x000000040e027c11 */ /* 0x002fc8000f8018ff */
[----:B------:R-:W-:-:S05]  /*27a0*/  LEA.HI.X R3, R14, UR5, RZ, 0x3, P0 ;  /* 0x000000050e037c11 */ /* 0x000fca00080f1cff */
[----:B------:R-:W-:Y:S01]  /*27b0*/  STG.E.64 desc[UR14][R2.64], R16 ;  /* 0x0000001002007986 */ /* 0x000fe2000c101b0e */
[----:B0-2---:R-:W-:Y:S05]  /*27c0*/  EXIT ;  /* 0x000000000000794d */ /* 0x005fea0003800000 */
        .weak           $__internal_2_$__cuda_sm20_div_u64
        .type           $__internal_2_$__cuda_sm20_div_u64,@function
        .size           $__internal_2_$__cuda_sm20_div_u64,($__internal_3_$__cuda_sm20_rem_u64 - $__internal_2_$__cuda_sm20_div_u64)
$__internal_2_$__cuda_sm20_div_u64:
[----:B------:R-:W-:Y:S01]  /*27d0*/  MOV R28, R18 ;  /* 0x00000012001c7202 */ /* 0x000fe20000000f00 */
[----:B------:R-:W-:-:S04]  /*27e0*/  IMAD.MOV.U32 R29, RZ, RZ, R19 ;  /* 0x000000ffff1d7224 */ /* 0x000fc800078e0013 */
[----:B------:R-:W0:Y:S08]  /*27f0*/  I2F.U64.RP R11, R28 ;  /* 0x0000001c000b7312 */ /* 0x000e300000309000 */
[----:B0-----:R-:W0:Y:S02]  /*2800*/  MUFU.RCP R8, R11 ;  /* 0x0000000b00087308 */ /* 0x001e240000001000 */
[----:B0-----:R-:W-:-:S06]  /*2810*/  IADD3 R8, PT, PT, R8, 0x1ffffffe, RZ ;  /* 0x1ffffffe08087810 */ /* 0x001fcc0007ffe0ff */
[----:B------:R-:W0:Y:S02]  /*2820*/  F2I.U64.TRUNC R8, R8 ;  /* 0x0000000800087311 */ /* 0x000e24000020d800 */
[----:B0-----:R-:W-:Y:S01]  /*2830*/  IMAD.WIDE.U32 R6, R8, R18, RZ ;  /* 0x0000001208067225 */ /* 0x001fe200078e00ff */
[----:B------:R-:W-:-:S03]  /*2840*/  MOV R27, R8 ;  /* 0x00000008001b7202 */ /* 0x000fc60000000f00 */
[----:B------:R-:W-:Y:S01]  /*2850*/  IMAD R7, R8, R19, R7 ;  /* 0x0000001308077224 */ /* 0x000fe200078e0207 */
[----:B------:R-:W-:-:S03]  /*2860*/  IADD3 R21, P0, PT, RZ, -R6, RZ ;  /* 0x80000006ff157210 */ /* 0x000fc60007f1e0ff */
[----:B------:R-:W-:Y:S02]  /*2870*/  IMAD R6, R9, R18, R7 ;  /* 0x0000001209067224 */ /* 0x000fe400078e0207 */
[----:B------:R-:W-:-:S04]  /*2880*/  IMAD.HI.U32 R26, R8, R21, RZ ;  /* 0x00000015081a7227 */ /* 0x000fc800078e00ff */
[----:B------:R-:W-:-:S04]  /*2890*/  IMAD.X R6, RZ, RZ, ~R6, P0 ;  /* 0x000000ffff067224 */ /* 0x000fc800000e0e06 */
[----:B------:R-:W-:-:S04]  /*28a0*/  IMAD.WIDE.U32 R26, P0, R8, R6, R26 ;  /* 0x00000006081a7225 */ /* 0x000fc8000780001a */
[C---:B------:R-:W-:Y:S02]  /*28b0*/  IMAD R20, R9.reuse, R6, RZ ;  /* 0x0000000609147224 */ /* 0x040fe400078e02ff */
[----:B------:R-:W-:-:S04]  /*28c0*/  IMAD.HI.U32 R21, P1, R9, R21, R26 ;  /* 0x0000001509157227 */ /* 0x000fc8000782001a */
[----:B------:R-:W-:Y:S01]  /*28d0*/  IMAD.HI.U32 R6, R9, R6, RZ ;  /* 0x0000000609067227 */ /* 0x000fe200078e00ff */
[----:B------:R-:W-:-:S03]  /*28e0*/  IADD3 R21, P2, PT, R20, R21, RZ ;  /* 0x0000001514157210 */ /* 0x000fc60007f5e0ff */
[----:B------:R-:W-:Y:S02]  /*28f0*/  IMAD.X R8, R6, 0x1, R9, P0 ;  /* 0x0000000106087824 */ /* 0x000fe400000e0609 */
[----:B------:R-:W-:-:S03]  /*2900*/  IMAD.WIDE.U32 R6, R21, R18, RZ ;  /* 0x0000001215067225 */ /* 0x000fc600078e00ff */
[----:B------:R-:W-:Y:S01]  /*2910*/  IADD3.X R8, PT, PT, RZ, RZ, R8, P2, P1 ;  /* 0x000000ffff087210 */ /* 0x000fe200017e2408 */
[----:B------:R-:W-:Y:S01]  /*2920*/  IMAD R7, R21, R19, R7 ;  /* 0x0000001315077224 */ /* 0x000fe200078e0207 */
[----:B------:R-:W-:-:S03]  /*2930*/  IADD3 R9, P0, PT, RZ, -R6, RZ ;  /* 0x80000006ff097210 */ /* 0x000fc60007f1e0ff */
[----:B------:R-:W-:Y:S02]  /*2940*/  IMAD R7, R8, R18, R7 ;  /* 0x0000001208077224 */ /* 0x000fe400078e0207 */
[----:B------:R-:W-:-:S03]  /*2950*/  IMAD.HI.U32 R20, R21, R9, RZ ;  /* 0x0000000915147227 */ /* 0x000fc600078e00ff */
[----:B------:R-:W-:-:S05]  /*2960*/  IADD3.X R7, PT, PT, RZ, ~R7, RZ, P0, !PT ;  /* 0x80000007ff077210 */ /* 0x000fca00007fe4ff */
[----:B------:R-:W-:-:S04]  /*2970*/  IMAD.WIDE.U32 R20, P0, R21, R7, R20 ;  /* 0x0000000715147225 */ /* 0x000fc80007800014 */
[C---:B------:R-:W-:Y:S02]  /*2980*/  IMAD R6, R8.reuse, R7, RZ ;  /* 0x0000000708067224 */ /* 0x040fe400078e02ff */
[----:B------:R-:W-:-:S04]  /*2990*/  IMAD.HI.U32 R9, P1, R8, R9, R20 ;  /* 0x0000000908097227 */ /* 0x000fc80007820014 */
[----:B------:R-:W-:Y:S02]  /*29a0*/  HFMA2 R21, -RZ, RZ, 0, 0 ;  /* 0x00000000ff157431 */ /* 0x000fe400000001ff */
[----:B------:R-:W-:Y:S01]  /*29b0*/  IMAD.HI.U32 R7, R8, R7, RZ ;  /* 0x0000000708077227 */ /* 0x000fe200078e00ff */
[----:B------:R-:W-:-:S03]  /*29c0*/  IADD3 R6, P2, PT, R6, R9, RZ ;  /* 0x0000000906067210 */ /* 0x000fc60007f5e0ff */
[----:B------:R-:W-:Y:S02]  /*29d0*/  IMAD.X R8, R7, 0x1, R8, P0 ;  /* 0x0000000107087824 */ /* 0x000fe400000e0608 */
[----:B------:R-:W-:-:S03]  /*29e0*/  IMAD.HI.U32 R20, R6, R2, RZ ;  /* 0x0000000206147227 */ /* 0x000fc600078e00ff */
[----:B------:R-:W-:Y:S01]  /*29f0*/  IADD3.X R8, PT, PT, RZ, RZ, R8, P2, P1 ;  /* 0x000000ffff087210 */ /* 0x000fe200017e2408 */
[----:B------:R-:W-:-:S04]  /*2a00*/  IMAD.WIDE.U32 R20, R6, R3, R20 ;  /* 0x0000000306147225 */ /* 0x000fc800078e0014 */
[C---:B------:R-:W-:Y:S02]  /*2a10*/  IMAD R6, R8.reuse, R3, RZ ;  /* 0x0000000308067224 */ /* 0x040fe400078e02ff */
[----:B------:R-:W-:-:S04]  /*2a20*/  IMAD.HI.U32 R9, P0, R8, R2, R20 ;  /* 0x0000000208097227 */ /* 0x000fc80007800014 */
[----:B------:R-:W-:Y:S01]  /*2a30*/  IMAD.HI.U32 R7, R8, R3, RZ ;  /* 0x0000000308077227 */ /* 0x000fe200078e00ff */
[----:B------:R-:W-:-:S03]  /*2a40*/  IADD3 R6, P1, PT, R6, R9, RZ ;  /* 0x0000000906067210 */ /* 0x000fc60007f3e0ff */
[----:B------:R-:W-:Y:S01]  /*2a50*/  IMAD.X R7, RZ, RZ, R7, P0 ;  /* 0x000000ffff077224 */ /* 0x000fe200000e0607 */
[C---:B------:R-:W-:Y:S01]  /*2a60*/  IADD3 R9, P2, PT, R6.reuse, 0x1, RZ ;  /* 0x0000000106097810 */ /* 0x040fe20007f5e0ff */
[----:B------:R-:W-:-:S03]  /*2a70*/  IMAD.WIDE.U32 R20, R6, R18, RZ ;  /* 0x0000001206147225 */ /* 0x000fc600078e00ff */
[----:B------:R-:W-:Y:S01]  /*2a80*/  IADD3.X R7, PT, PT, RZ, R7, RZ, P1, !PT ;  /* 0x00000007ff077210 */ /* 0x000fe20000ffe4ff */
[----:B------:R-:W-:Y:S01]  /*2a90*/  IMAD R8, R6, R19, R21 ;  /* 0x0000001306087224 */ /* 0x000fe200078e0215 */
[----:B------:R-:W-:-:S03]  /*2aa0*/  IADD3 R21, P1, PT, -R20, R2, RZ ;  /* 0x0000000214157210 */ /* 0x000fc60007f3e1ff */
[-C--:B------:R-:W-:Y:S01]  /*2ab0*/  IMAD R8, R7, R18.reuse, R8 ;  /* 0x0000001207087224 */ /* 0x080fe200078e0208 */
[----:B------:R-:W-:-:S03]  /*2ac0*/  ISETP.GE.U32.AND P0, PT, R21, R18, PT ;  /* 0x000000121500720c */ /* 0x000fc60003f06070 */
[----:B------:R-:W-:Y:S01]  /*2ad0*/  IMAD.X R8, R3, 0x1, ~R8, P1 ;  /* 0x0000000103087824 */ /* 0x000fe200008e0e08 */
[----:B------:R-:W-:-:S04]  /*2ae0*/  IADD3 R20, P1, PT, -R18, R21, RZ ;  /* 0x0000001512147210 */ /* 0x000fc80007f3e1ff */
[----:B------:R-:W-:Y:S02]  /*2af0*/  ISETP.GE.U32.AND.EX P0, PT, R8, R19, PT, P0 ;  /* 0x000000130800720c */ /* 0x000fe40003f06100 */
[----:B------:R-:W-:Y:S02]  /*2b00*/  IADD3.X R11, PT, PT, ~R19, R8, RZ, P1, !PT ;  /* 0x00000008130b7210 */ /* 0x000fe40000ffe5ff */
[----:B------:R-:W-:Y:S01]  /*2b10*/  SEL R21, R20, R21, P0 ;  /* 0x0000001514157207 */ /* 0x000fe20000000000 */
[----:B------:R-:W-:Y:S01]  /*2b20*/  IMAD.X R20, RZ, RZ, R7, P2 ;  /* 0x000000ffff147224 */ /* 0x000fe200010e0607 */
[----:B------:R-:W-:Y:S02]  /*2b30*/  SEL R9, R9, R6, P0 ;  /* 0x0000000609097207 */ /* 0x000fe40000000000 */
[----:B------:R-:W-:Y:S02]  /*2b40*/  SEL R8, R11, R8, P0 ;  /* 0x000000080b087207 */ /* 0x000fe40000000000 */
[----:B------:R-:W-:-:S02]  /*2b50*/  SEL R20, R20, R7, P0 ;  /* 0x0000000714147207 */ /* 0x000fc40000000000 */
[----:B------:R-:W-:Y:S02]  /*2b60*/  ISETP.GE.U32.AND P0, PT, R21, R18, PT ;  /* 0x000000121500720c */ /* 0x000fe40003f06070 */
[----:B------:R-:W-:Y:S02]  /*2b70*/  IADD3 R6, P2, PT, R9, 0x1, RZ ;  /* 0x0000000109067810 */ /* 0x000fe40007f5e0ff */
[----:B------:R-:W-:Y:S01]  /*2b80*/  ISETP.GE.U32.AND.EX P0, PT, R8, R19, PT, P0 ;  /* 0x000000130800720c */ /* 0x000fe20003f06100 */
[----:B------:R-:W-:Y:S01]  /*2b90*/  IMAD.MOV.U32 R8, RZ, RZ, R4 ;  /* 0x000000ffff087224 */ /* 0x000fe200078e0004 */
[----:B------:R-:W-:Y:S02]  /*2ba0*/  ISETP.NE.U32.AND P1, PT, R18, RZ, PT ;  /* 0x000000ff1200720c */ /* 0x000fe40003f25070 */
[----:B------:R-:W-:Y:S02]  /*2bb0*/  IADD3.X R7, PT, PT, RZ, R20, RZ, P2, !PT ;  /* 0x00000014ff077210 */ /* 0x000fe400017fe4ff */
[----:B------:R-:W-:-:S02]  /*2bc0*/  SEL R6, R6, R9, P0 ;  /* 0x0000000906067207 */ /* 0x000fc40000000000 */
[----:B------:R-:W-:Y:S02]  /*2bd0*/  MOV R9, 0x0 ;  /* 0x0000000000097802 */ /* 0x000fe40000000f00 */
[----:B------:R-:W-:Y:S02]  /*2be0*/  ISETP.NE.AND.EX P1, PT, R19, RZ, PT, P1 ;  /* 0x000000ff1300720c */ /* 0x000fe40003f25310 */
[----:B------:R-:W-:Y:S02]  /*2bf0*/  SEL R7, R7, R20, P0 ;  /* 0x0000001407077207 */ /* 0x000fe40000000000 */
[----:B------:R-:W-:Y:S02]  /*2c00*/  SEL R6, R6, 0xffffffff, P1 ;  /* 0xffffffff06067807 */ /* 0x000fe40000800000 */
[----:B------:R-:W-:Y:S01]  /*2c10*/  SEL R7, R7, 0xffffffff, P1 ;  /* 0xffffffff07077807 */ /* 0x000fe20000800000 */
[----:B------:R-:W-:Y:S06]  /*2c20*/  RET.REL.NODEC R8 `(_Z25kernelComputeJointMeasurePdPK7double2iimiPKiS4_) ;  /* 0xffffffd008f47950 */ /* 0x000fec0003c3ffff */
        .weak           $__internal_3_$__cuda_sm20_rem_u64
        .type           $__internal_3_$__cuda_sm20_rem_u64,@function
        .size           $__internal_3_$__cuda_sm20_rem_u64,(.L_x_568 - $__internal_3_$__cuda_sm20_rem_u64)
$__internal_3_$__cuda_sm20_rem_u64:
[----:B------:R-:W-:Y:S01]  /*2c30*/  IMAD.U32 R18, RZ, RZ, UR4 ;  /* 0x00000004ff127e24 */ /* 0x000fe2000f8e00ff */
[----:B------:R-:W-:-:S05]  /*2c40*/  MOV R19, UR10 ;  /* 0x0000000a00137c02 */ /* 0x000fca0008000f00 */
[----:B------:R-:W0:Y:S08]  /*2c50*/  I2F.U64.RP R18, R18 ;  /* 0x0000001200127312 */ /* 0x000e300000309000 */
[----:B0-----:R-:W0:Y:S02]  /*2c60*/  MUFU.RCP R6, R18 ;  /* 0x0000001200067308 */ /* 0x001e240000001000 */
[----:B0-----:R-:W-:-:S06]  /*2c70*/  VIADD R6, R6, 0x1ffffffe ;  /* 0x1ffffffe06067836 */ /* 0x001fcc0000000000 */
[----:B------:R-:W0:Y:S02]  /*2c80*/  F2I.U64.TRUNC R6, R6 ;  /* 0x0000000600067311 */ /* 0x000e24000020d800 */
[----:B0-----:R-:W-:-:S04]  /*2c90*/  IMAD.WIDE.U32 R8, R6, UR4, RZ ;  /* 0x0000000406087c25 */ /* 0x001fc8000f8e00ff */
[----:B------:R-:W-:Y:S01]  /*2ca0*/  IMAD R9, R6, UR10, R9 ;  /* 0x0000000a06097c24 */ /* 0x000fe2000f8e0209 */
[----:B------:R-:W-:-:S03]  /*2cb0*/  IADD3 R11, P0, PT, RZ, -R8, RZ ;  /* 0x80000008ff0b7210 */ /* 0x000fc60007f1e0ff */
[----:B------:R-:W-:Y:S02]  /*2cc0*/  IMAD R9, R7, UR4, R9 ;  /* 0x0000000407097c24 */ /* 0x000fe4000f8e0209 */
[----:B------:R-:W-:-:S03]  /*2cd0*/  IMAD.HI.U32 R8, R6, R11, RZ ;  /* 0x0000000b06087227 */ /* 0x000fc600078e00ff */
[----:B------:R-:W-:Y:S01]  /*2ce0*/  IADD3.X R21, PT, PT, RZ, ~R9, RZ, P0, !PT ;  /* 0x80000009ff157210 */ /* 0x000fe200007fe4ff */
[----:B------:R-:W-:-:S04]  /*2cf0*/  IMAD.MOV.U32 R9, RZ, RZ, R6 ;  /* 0x000000ffff097224 */ /* 0x000fc800078e0006 */
[----:B------:R-:W-:-:S04]  /*2d00*/  IMAD.WIDE.U32 R8, P0, R6, R21, R8 ;  /* 0x0000001506087225 */ /* 0x000fc80007800008 */
[C---:B------:R-:W-:Y:S02]  /*2d10*/  IMAD R19, R7.reuse, R21, RZ ;  /* 0x0000001507137224 */ /* 0x040fe400078e02ff */
[----:B------:R-:W-:-:S04]  /*2d20*/  IMAD.HI.U32 R8, P1, R7, R11, R8 ;  /* 0x0000000b07087227 */ /* 0x000fc80007820008 */
[----:B------:R-:W-:Y:S01]  /*2d30*/  IMAD.HI.U32 R21, R7, R21, RZ ;  /* 0x0000001507157227 */ /* 0x000fe200078e00ff */
[----:B------:R-:W-:-:S04]  /*2d40*/  IADD3 R9, P2, PT, R19, R8, RZ ;  /* 0x0000000813097210 */ /* 0x000fc80007f5e0ff */
[----:B------:R-:W-:Y:S01]  /*2d50*/  IADD3.X R8, PT, PT, R21, R7, RZ, P0, !PT ;  /* 0x0000000715087210 */ /* 0x000fe200007fe4ff */
[----:B------:R-:W-:-:S03]  /*2d60*/  IMAD.WIDE.U32 R6, R9, UR4, RZ ;  /* 0x0000000409067c25 */ /* 0x000fc6000f8e00ff */
[----:B------:R-:W-:Y:S01]  /*2d70*/  IADD3.X R11, PT, PT, RZ, RZ, R8, P2, P1 ;  /* 0x000000ffff0b7210 */ /* 0x000fe200017e2408 */
[----:B------:R-:W-:Y:S01]  /*2d80*/  IMAD R8, R9, UR10, R7 ;  /* 0x0000000a09087c24 */ /* 0x000fe2000f8e0207 */
[----:B------:R-:W-:-:S03]  /*2d90*/  IADD3 R7, P0, PT, RZ, -R6, RZ ;  /* 0x80000006ff077210 */ /* 0x000fc60007f1e0ff */
[----:B------:R-:W-:Y:S02]  /*2da0*/  IMAD R6, R11, UR4, R8 ;  /* 0x000000040b067c24 */ /* 0x000fe4000f8e0208 */
[----:B------:R-:W-:-:S04]  /*2db0*/  IMAD.HI.U32 R8, R9, R7, RZ ;  /* 0x0000000709087227 */ /* 0x000fc800078e00ff */
[----:B------:R-:W-:-:S04]  /*2dc0*/  IMAD.X R6, RZ, RZ, ~R6, P0 ;  /* 0x000000ffff067224 */ /* 0x000fc800000e0e06 */
[----:B------:R-:W-:-:S04]  /*2dd0*/  IMAD.WIDE.U32 R8, P0, R9, R6, R8 ;  /* 0x0000000609087225 */ /* 0x000fc80007800008 */
[C---:B------:R-:W-:Y:S02]  /*2de0*/  IMAD R18, R11.reuse, R6, RZ ;  /* 0x000000060b127224 */ /* 0x040fe400078e02ff */
[----:B------:R-:W-:-:S04]  /*2df0*/  IMAD.HI.U32 R9, P1, R11, R7, R8 ;  /* 0x000000070b097227 */ /* 0x000fc80007820008 */
[----:B------:R-:W-:Y:S01]  /*2e00*/  IMAD.HI.U32 R6, R11, R6, RZ ;  /* 0x000000060b067227 */ /* 0x000fe200078e00ff */
[----:B------:R-:W-:-:S03]  /*2e10*/  IADD3 R9, P2, PT, R18, R9, RZ ;  /* 0x0000000912097210 */ /* 0x000fc60007f5e0ff */
[----:B------:R-:W-:Y:S01]  /*2e20*/  IMAD.MOV.U32 R7, RZ, RZ, RZ ;  /* 0x000000ffff077224 */ /* 0x000fe200078e00ff */
        /* <DEDUP_REMOVED lines=9> */
[----:B------:R-:W-:-:S04]  /*2ec0*/  IMAD.WIDE.U32 R6, R9, UR4, RZ ;  /* 0x0000000409067c25 */ /* 0x000fc8000f8e00ff */
[----:B------:R-:W-:Y:S01]  /*2ed0*/  IMAD.X R8, RZ, RZ, R8, P1 ;  /* 0x000000ffff087224 */ /* 0x000fe200008e0608 */
[----:B------:R-:W-:Y:S01]  /*2ee0*/  IADD3 R6, P1, PT, -R6, R2, RZ ;  /* 0x0000000206067210 */ /* 0x000fe20007f3e1ff */
[----:B------:R-:W-:-:S03]  /*2ef0*/  IMAD R9, R9, UR10, R7 ;  /* 0x0000000a09097c24 */ /* 0x000fc6000f8e0207 */
[----:B------:R-:W-:Y:S01]  /*2f00*/  ISETP.GE.U32.AND P0, PT, R6, UR4, PT ;  /* 0x0000000406007c0c */ /* 0x000fe2000bf06070 */
[----:B------:R-:W-:-:S05]  /*2f10*/  IMAD R8, R8, UR4, R9 ;  /* 0x0000000408087c24 */ /* 0x000fca000f8e0209 */
[----:B------:R-:W-:Y:S02]  /*2f20*/  IADD3.X R7, PT, PT, ~R8, R3, RZ, P1, !PT ;  /* 0x0000000308077210 */ /* 0x000fe40000ffe5ff */
[----:B------:R-:W-:Y:S02]  /*2f30*/  IADD3 R3, P1, PT, R6, -UR4, RZ ;  /* 0x8000000406037c10 */ /* 0x000fe4000ff3e0ff */
[C---:B------:R-:W-:Y:S02]  /*2f40*/  ISETP.GE.U32.AND.EX P0, PT, R7.reuse, UR10, PT, P0 ;  /* 0x0000000a07007c0c */ /* 0x040fe4000bf06100 */
[----:B------:R-:W-:Y:S02]  /*2f50*/  IADD3.X R2, PT, PT, R7, ~UR10, RZ, P1, !PT ;  /* 0x8000000a07027c10 */ /* 0x000fe40008ffe4ff */
[----:B------:R-:W-:Y:S02]  /*2f60*/  SEL R3, R3, R6, P0 ;  /* 0x0000000603037207 */ /* 0x000fe40000000000 */
[----:B------:R-:W-:-:S02]  /*2f70*/  SEL R2, R2, R7, P0 ;  /* 0x0000000702027207 */ /* 0x000fc40000000000 */
[C---:B------:R-:W-:Y:S02]  /*2f80*/  ISETP.GE.U32.AND P0, PT, R3.reuse, UR4, PT ;  /* 0x0000000403007c0c */ /* 0x040fe4000bf06070 */
[----:B------:R-:W-:Y:S02]  /*2f90*/  IADD3 R6, P2, PT, R3, -UR4, RZ ;  /* 0x8000000403067c10 */ /* 0x000fe4000ff5e0ff */
[C---:B------:R-:W-:Y:S02]  /*2fa0*/  ISETP.GE.U32.AND.EX P0, PT, R2.reuse, UR10, PT, P0 ;  /* 0x0000000a02007c0c */ /* 0x040fe4000bf06100 */
[----:B------:R-:W-:Y:S02]  /*2fb0*/  IADD3.X R7, PT, PT, R2, ~UR10, RZ, P2, !PT ;  /* 0x8000000a02077c10 */ /* 0x000fe400097fe4ff */
[----:B------:R-:W-:Y:S01]  /*2fc0*/  SEL R6, R6, R3, P0 ;  /* 0x0000000306067207 */ /* 0x000fe20000000000 */
[----:B------:R-:W-:Y:S01]  /*2fd0*/  HFMA2 R3, -RZ, RZ, 0, 0 ;  /* 0x00000000ff037431 */ /* 0x000fe200000001ff */
[----:B------:R-:W-:-:S02]  /*2fe0*/  ISETP.NE.U32.AND P1, PT, RZ, UR4, PT ;  /* 0x00000004ff007c0c */ /* 0x000fc4000bf25070 */
[----:B------:R-:W-:Y:S01]  /*2ff0*/  SEL R7, R7, R2, P0 ;  /* 0x0000000207077207 */ /* 0x000fe20000000000 */
[----:B------:R-:W-:Y:S01]  /*3000*/  IMAD.MOV.U32 R2, RZ, RZ, R4 ;  /* 0x000000ffff027224 */ /* 0x000fe200078e0004 */
[----:B------:R-:W-:-:S04]  /*3010*/  ISETP.NE.AND.EX P1, PT, RZ, UR10, PT, P1 ;  /* 0x0000000aff007c0c */ /* 0x000fc8000bf25310 */
[----:B------:R-:W-:Y:S02]  /*3020*/  SEL R6, R6, 0xffffffff, P1 ;  /* 0xffffffff06067807 */ /* 0x000fe40000800000 */
[----:B------:R-:W-:Y:S01]  /*3030*/  SEL R7, R7, 0xffffffff, P1 ;  /* 0xffffffff07077807 */ /* 0x000fe20000800000 */
[----:B------:R-:W-:Y:S06]  /*3040*/  RET.REL.NODEC R2 `(_Z25kernelComputeJointMeasurePdPK7double2iimiPKiS4_) ;  /* 0xffffffcc02ec7950 */ /* 0x000fec0003c3ffff */
.L_x_98:
        /* <DEDUP_REMOVED lines=11> */
.L_x_568:


//--------------------- .text._Z28kernelComputeHusimiQFullModePdPK7double2ididiPKiS4_ --------------------------
	.section	.text._Z28kernelComputeHusimiQFullModePdPK7double2ididiPKiS4_,"ax",@progbits
	.align	128
        .global         _Z28kernelComputeHusimiQFullModePdPK7double2ididiPKiS4_
        .type           _Z28kernelComputeHusimiQFullModePdPK7double2ididiPKiS4_,@function
        .size           _Z28kernelComputeHusimiQFullModePdPK7double2ididiPKiS4_,(.L_x_571 - _Z28kernelComputeHusimiQFullModePdPK7double2ididiPKiS4_)
        .other          _Z28kernelComputeHusimiQFullModePdPK7double2ididiPKiS4_,@"STO_CUDA_ENTRY STV_DEFAULT"
_Z28kernelComputeHusimiQFullModePdPK7double2ididiPKiS4_:
.text._Z28kernelComputeHusimiQFullModePdPK7double2ididiPKiS4_:
[----:B------:R-:W0:Y:S01]  /*0000*/  LDC R1, c[0x0][0x37c] ;  /* 0x0000df00ff017b82 */ /* 0x000e220000000800 */
[----:B------:R-:W1:Y:S07]  /*0010*/  S2R R3, SR_TID.X ;  /* 0x0000000000037919 */ /* 0x000e6e0000002100 */
[----:B------:R-:W1:Y:S01]  /*0020*/  S2UR UR6, SR_CTAID.X ;  /* 0x00000000000679c3 */ /* 0x000e620000002500 */
[----:B------:R-:W2:Y:S01]  /*0030*/  LDCU UR4, c[0x0][0x3a0] ;  /* 0x00007400ff0477ac */ /* 0x000ea20008000800 */
[----:B0-----:R-:W-:-:S06]  /*0040*/  VIADD R1, R1, 0xffffffd8 ;  /* 0xffffffd801017836 */ /* 0x001fcc0000000000 */
[----:B------:R-:W1:Y:S01]  /*0050*/  LDC R0, c[0x0][0x360] ;  /* 0x0000d800ff007b82 */ /* 0x000e620000000800 */
[----:B--2---:R-:W-:Y:S01]  /*0060*/  UIMAD UR5, UR4, UR4, URZ ;  /* 0x00000004040572a4 */ /* 0x004fe2000f8e02ff */
[----:B-1----:R-:W-:-:S05]  /*0070*/  IMAD R0, R0, UR6, R3 ;  /* 0x0000000600007c24 */ /* 0x002fca000f8e0203 */
[----:B------:R-:W-:-:S13]  /*0080*/  ISETP.GE.AND P0, PT, R0, UR5, PT ;  /* 0x0000000500007c0c */ /* 0x000fda000bf06270 */
[----:B------:R-:W-:Y:S05]  /*0090*/  @P0 EXIT ;  /* 0x000000000000094d */ /* 0x000fea0003800000 */
[----:B------:R-:W-:Y:S01]  /*00a0*/  UIADD3 UR4, UPT, UPT, UR4, -0x1, URZ ;  /* 0xffffffff04047890 */ /* 0x000fe2000fffe0ff */
[----:B------:R-:W-:Y:S01]  /*00b0*/  IMAD.MOV.U32 R2, RZ, RZ, 0x1 ;  /* 0x00000001ff027424 */ /* 0x000fe200078e00ff */
[----:B------:R-:W0:Y:S07]  /*00c0*/  LDC.64 R10, c[0x0][0x3a8] ;  /* 0x0000ea00ff0a7b82 */ /* 0x000e2e0000000a00 */
[----:B------:R-:W1:Y:S08]  /*00d0*/  I2F.F64 R6, UR4 ;  /* 0x0000000400067d12 */ /* 0x000e700008201c00 */
[----:B-1----:R-:W1:Y:S02]  /*00e0*/  MUFU.RCP64H R3, R7 ;  /* 0x0000000700037308 */ /* 0x002e640000001800 */
[----:B-1----:R-:W-:-:S08]  /*00f0*/  DFMA R4, -R6, R2, 1 ;  /* 0x3ff000000604742b */ /* 0x002fd00000000102 */
[----:B------:R-:W-:-:S08]  /*0100*/  DFMA R4, R4, R4, R4 ;  /* 0x000000040404722b */ /* 0x000fd00000000004 */
[----:B------:R-:W-:Y:S02]  /*0110*/  DFMA R4, R2, R4, R2 ;  /* 0x000000040204722b */ /* 0x000fe40000000002 */
[----:B0-----:R-:W-:-:S06]  /*0120*/  DADD R2, R10, R10 ;  /* 0x000000000a027229 */ /* 0x001fcc000000000a */
[----:B------:R-:W-:-:S04]  /*0130*/  DFMA R8, -R6, R4, 1 ;  /* 0x3ff000000608742b */ /* 0x000fc80000000104 */
[----:B------:R-:W-:-:S04]  /*0140*/  FSETP.GEU.AND P1, PT, |R3|, 6.5827683646048100446e-37, PT ;  /* 0x036000000300780b */ /* 0x000fc80003f2e200 */
[----:B------:R-:W-:-:S08]  /*0150*/  DFMA R4, R4, R8, R4 ;  /* 0x000000080404722b */ /* 0x000fd00000000004 */
[----:B------:R-:W-:-:S08]  /*0160*/  DMUL R8, R2, R4 ;  /* 0x0000000402087228 */ /* 0x000fd00000000000 */
[----:B------:R-:W-:-:S08]  /*0170*/  DFMA R10, -R6, R8, R2 ;  /* 0x00000008060a722b */ /* 0x000fd00000000102 */
[----:B------:R-:W-:-:S10]  /*0180*/  DFMA R4, R4, R10, R8 ;  /* 0x0000000a0404722b */ /* 0x000fd40000000008 */
[----:B------:R-:W-:-:S05]  /*0190*/  FFMA R8, RZ, R7, R5 ;  /* 0x00000007ff087223 */ /* 0x000fca0000000005 */
[----:B------:R-:W-:-:S13]  /*01a0*/  FSETP.GT.AND P0, PT, |R8|, 1.469367938527859385e-39, PT ;  /* 0x001000000800780b */ /* 0x000fda0003f04200 */
[----:B------:R-:W-:Y:S05]  /*01b0*/  @P0 BRA P1, `(.L_x_99) ;  /* 0x0000000000180947 */ /* 0x000fea0000800000 */
[----:B------:R-:W-:Y:S01]  /*01c0*/  IMAD.MOV.U32 R8, RZ, RZ, R2 ;  /* 0x000000ffff087224 */ /* 0x000fe200078e0002 */
[----:B------:R-:W-:Y:S01]  /*01d0*/  MOV R2, 0x220 ;  /* 0x0000022000027802 */ /* 0x000fe20000000f00 */
[----:B------:R-:W-:Y:S02]  /*01e0*/  IMAD.MOV.U32 R9, RZ, RZ, R3 ;  /* 0x000000ffff097224 */ /* 0x000fe400078e0003 */
[----:B------:R-:W-:Y:S02]  /*01f0*/  IMAD.MOV.U32 R4, RZ, RZ, R6 ;  /* 0x000000ffff047224 */ /* 0x000fe400078e0006 */
[----:B------:R-:W-:-:S07]  /*0200*/  IMAD.MOV.U32 R5, RZ, RZ, R7 ;  /* 0x000000ffff057224 */ /* 0x000fce00078e0007 */
[----:B------:R-:W-:Y:S05]  /*0210*/  CALL.REL.NOINC `($__internal_4_$__cuda_sm20_div_rn_f64_full) ;  /* 0x0000001400507944 */ /* 0x000fea0003c00000 */
.L_x_99:
[----:B------:R-:W0:Y:S01]  /*0220*/  LDC R17, c[0x0][0x390] ;  /* 0x0000e400ff117b82 */ /* 0x000e220000000800 */
[----:B------:R-:W1:Y:S01]  /*0230*/  LDCU.64 UR14, c[0x0][0x358] ;  /* 0x00006b00ff0e77ac */ /* 0x000e620008000a00 */
[----:B------:R-:W2:Y:S06]  /*0240*/  LDCU UR6, c[0x0][0x39c] ;  /* 0x00007380ff0677ac */ /* 0x000eac0008000800 */
[----:B------:R-:W0:Y:S01]  /*0250*/  LDC.64 R2, c[0x0][0x3b8] ;  /* 0x0000ee00ff027b82 */ /* 0x000e220000000a00 */
[----:B------:R-:W3:Y:S07]  /*0260*/  LDCU.64 UR8, c[0x0][0x3a8] ;  /* 0x00007500ff0877ac */ /* 0x000eee0008000a00 */
[----:B------:R-:W4:Y:S08]  /*0270*/  LDC.64 R10, c[0x0][0x3b8] ;  /* 0x0000ee00ff0a7b82 */ /* 0x000f300000000a00 */
[----:B------:R-:W5:Y:S08]  /*0280*/  LDC.64 R12, c[0x0][0x3c0] ;  /* 0x0000f000ff0c7b82 */ /* 0x000f700000000a00 */
[----:B------:R-:W2:Y:S01]  /*0290*/  LDC.64 R14, c[0x0][0x3c0] ;  /* 0x0000f000ff0e7b82 */ /* 0x000ea20000000a00 */
[----:B0-----:R-:W-:-:S05]  /*02a0*/  IMAD.WIDE R2, R17, 0x4, R2 ;  /* 0x0000000411027825 */ /* 0x001fca00078e0202 */
[----:B-1----:R-:W3:Y:S02]  /*02b0*/  LDG.E R9, desc[UR14][R2.64] ;  /* 0x0000000e02097981 */ /* 0x002ee4000c1e1900 */
[----:B------:R-:W0:Y:S02]  /*02c0*/  LDC R21, c[0x0][0x3a0] ;  /* 0x0000e800ff157b82 */ /* 0x000e240000000800 */
[----:B----4-:R-:W4:Y:S04]  /*02d0*/  LDG.E R6, desc[UR14][R10.64] ;  /* 0x0000000e0a067981 */ /* 0x010f28000c1e1900 */
[----:B-----5:R1:W5:Y:S01]  /*02e0*/  LDG.E R7, desc[UR14][R12.64] ;  /* 0x0000000e0c077981 */ /* 0x020362000c1e1900 */
[----:B--2---:R-:W-:-:S05]  /*02f0*/  IMAD.WIDE R14, R17, 0x4, R14 ;  /* 0x00000004110e7825 */ /* 0x004fca00078e020e */
[----:B------:R2:W5:Y:S01]  /*0300*/  LDG.E R8, desc[UR14][R14.64] ;  /* 0x0000000e0e087981 */ /* 0x000562000c1e1900 */
[----:B-1----:R-:W-:Y:S01]  /*0310*/  IABS R12, R0 ;  /* 0x00000000000c7213 */ /* 0x002fe20000000000 */
[----:B------:R-:W-:Y:S01]  /*0320*/  UMOV UR7, 0x1 ;  /* 0x0000000100077882 */ /* 0x000fe20000000000 */
[----:B0-----:R-:W-:-:S04]  /*0330*/  IABS R19, R21 ;  /* 0x0000001500137213 */ /* 0x001fc80000000000 */
[----:B------:R-:W0:Y:S01]  /*0340*/  I2F.RP R16, R19 ;  /* 0x0000001300107306 */ /* 0x000e220000209400 */
[----:B--2---:R-:W-:Y:S01]  /*0350*/  LOP3.LUT R14, R0, R21, RZ, 0x3c, !PT ;  /* 0x00000015000e7212 */ /* 0x004fe200078e3cff */
[----:B------:R-:W-:-:S03]  /*0360*/  IMAD.MOV.U32 R15, RZ, RZ, 0x3fd80000 ;  /* 0x3fd80000ff0f7424 */ /* 0x000fc600078e00ff */
[----:B------:R-:W-:Y:S01]  /*0370*/  ISETP.GE.AND P2, PT, R14, RZ, PT ;  /* 0x000000ff0e00720c */ /* 0x000fe20003f46270 */
[----:B------:R-:W-:Y:S02]  /*0380*/  IMAD.MOV.U32 R14, RZ, RZ, 0x0 ;  /* 0x00000000ff0e7424 */ /* 0x000fe400078e00ff */
[----:B0-----:R-:W0:Y:S02]  /*0390*/  MUFU.RCP R16, R16 ;  /* 0x0000001000107308 */ /* 0x001e240000001000 */
[----:B0-----:R-:W-:-:S06]  /*03a0*/  VIADD R17, R16, 0xffffffe ;  /* 0x0ffffffe10117836 */ /* 0x001fcc0000000000 */
[----:B------:R-:W0:Y:S02]  /*03b0*/  F2I.FTZ.U32.TRUNC.NTZ R3, R17 ;  /* 0x0000001100037305 */ /* 0x000e24000021f000 */
[----:B0-----:R-:W-:-:S04]  /*03c0*/  IMAD.MOV R2, RZ, RZ, -R3 ;  /* 0x000000ffff027224 */ /* 0x001fc800078e0a03 */
[----:B------:R-:W-:Y:S02]  /*03d0*/  IMAD R11, R2, R19, RZ ;  /* 0x00000013020b7224 */ /* 0x000fe400078e02ff */
[----:B------:R-:W-:-:S04]  /*03e0*/  IMAD.MOV.U32 R2, RZ, RZ, RZ ;  /* 0x000000ffff027224 */ /* 0x000fc800078e00ff */
[----:B------:R-:W-:Y:S02]  /*03f0*/  IMAD.HI.U32 R2, R3, R11, R2 ;  /* 0x0000000b03027227 */ /* 0x000fe400078e0002 */
[----:B------:R-:W0:Y:S01]  /*0400*/  MUFU.RSQ64H R11, UR6 ;  /* 0x00000006000b7d08 */ /* 0x000e220008001c00 */
[----:B------:R-:W-:-:S03]  /*0410*/  UIADD3 UR6, UPT, UPT, UR6, -0x3500000, URZ ;  /* 0xfcb0000006067890 */ /* 0x000fc6000fffe0ff */
[----:B------:R-:W-:Y:S01]  /*0420*/  IMAD.HI.U32 R16, R2, R12, RZ ;  /* 0x0000000c02107227 */ /* 0x000fe200078e00ff */
[----:B------:R-:W-:-:S03]  /*0430*/  UISETP.GE.U32.AND UP0, UPT, UR6, 0x7ca00000, UPT ;  /* 0x7ca000000600788c */ /* 0x000fc6000bf06070 */
[----:B------:R-:W-:Y:S02]  /*0440*/  IMAD.MOV R2, RZ, RZ, -R16 ;  /* 0x000000ffff027224 */ /* 0x000fe400078e0a10 */
[----:B------:R-:W-:Y:S02]  /*0450*/  IMAD.U32 R10, RZ, RZ, UR6 ;  /* 0x00000006ff0a7e24 */ /* 0x000fe4000f8e00ff */
[C---:B------:R-:W-:Y:S02]  /*0460*/  IMAD R12, R19.reuse, R2, R12 ;  /* 0x00000002130c7224 */ /* 0x040fe400078e020c */
[----:B------:R-:W1:Y:S03]  /*0470*/  LDC.64 R2, c[0x0][0x398] ;  /* 0x0000e600ff027b82 */ /* 0x000e660000000a00 */
[----:B------:R-:W-:-:S13]  /*0480*/  ISETP.GT.U32.AND P1, PT, R19, R12, PT ;  /* 0x0000000c1300720c */ /* 0x000fda0003f24070 */
[----:B------:R-:W-:Y:S02]  /*0490*/  @!P1 IMAD.IADD R12, R12, 0x1, -R19 ;  /* 0x000000010c0c9824 */ /* 0x000fe400078e0a13 */
[----:B------:R-:W-:Y:S01]  /*04a0*/  @!P1 VIADD R16, R16, 0x1 ;  /* 0x0000000110109836 */ /* 0x000fe20000000000 */
[----:B------:R-:W-:Y:S02]  /*04b0*/  ISETP.NE.AND P1, PT, R21, RZ, PT ;  /* 0x000000ff1500720c */ /* 0x000fe40003f25270 */
[----:B------:R-:W-:Y:S01]  /*04c0*/  ISETP.GE.U32.AND P0, PT, R12, R19, PT ;  /* 0x000000130c00720c */ /* 0x000fe20003f06070 */
[----:B0-----:R-:W-:-:S08]  /*04d0*/  DMUL R12, R10, R10 ;  /* 0x0000000a0a0c7228 */ /* 0x001fd00000000000 */
[----:B-1----:R-:W-:-:S04]  /*04e0*/  DFMA R12, -R12, R2, 1 ;  /* 0x3ff000000c0c742b */ /* 0x002fc80000000102 */
[----:B------:R-:W-:-:S04]  /*04f0*/  @P0 VIADD R16, R16, 0x1 ;  /* 0x0000000110100836 */ /* 0x000fc80000000000 */
[----:B------:R-:W-:Y:S01]  /*0500*/  DFMA R14, R12, R14, 0.5 ;  /* 0x3fe000000c0e742b */ /* 0x000fe2000000000e */
[----:B------:R-:W-:Y:S01]  /*0510*/  @!P2 IMAD.MOV R16, RZ, RZ, -R16 ;  /* 0x000000ffff10a224 */ /* 0x000fe200078e0a10 */
[----:B------:R-:W-:Y:S01]  /*0520*/  DMUL R12, R10, R12 ;  /* 0x0000000c0a0c7228 */ /* 0x000fe20000000000 */
[----:B------:R-:W-:-:S07]  /*0530*/  @!P1 LOP3.LUT R16, RZ, R21, RZ, 0x33, !PT ;  /* 0x00000015ff109212 */ /* 0x000fce00078e33ff */
[----:B------:R-:W-:Y:S01]  /*0540*/  DFMA R12, R14, R12, R10 ;  /* 0x0000000c0e0c722b */ /* 0x000fe2000000000a */
[----:B------:R0:W1:Y:S07]  /*0550*/  I2F.F64 R10, R16 ;  /* 0x00000010000a7312 */ /* 0x00006e0000201c00 */
[----:B------:R-:W-:Y:S02]  /*0560*/  DMUL R14, R12, R2 ;  /* 0x000000020c0e7228 */ /* 0x000fe40000000000 */
[----:B------:R-:W-:Y:S01]  /*0570*/  VIADD R17, R13, 0xfff00000 ;  /* 0xfff000000d117836 */ /* 0x000fe20000000000 */
[----:B---3--:R-:W-:Y:S01]  /*0580*/  R2UR UR13, R9 ;  /* 0x00000000090d72ca */ /* 0x008fe200000e0000 */
[----:B------:R-:W-:-:S02]  /*0590*/  IMAD.MOV R9, RZ, RZ, -R16 ;  /* 0x000000ffff097224 */ /* 0x000fc400078e0a10 */
[----:B0-----:R-:W-:Y:S01]  /*05a0*/  IMAD.MOV.U32 R16, RZ, RZ, R12 ;  /* 0x000000ffff107224 */ /* 0x001fe200078e000c */
[----:B----4-:R-:W-:Y:S01]  /*05b0*/  R2UR UR4, R6 ;  /* 0x00000000060472ca */ /* 0x010fe200000e0000 */
[----:B------:R-:W-:Y:S01]  /*05c0*/  IMAD R6, R21, R9, R0 ;  /* 0x0000000915067224 */ /* 0x000fe200078e0200 */
[----:B-----5:R-:W-:-:S05]  /*05d0*/  R2UR UR5, R7 ;  /* 0x00000000070572ca */ /* 0x020fca00000e0000 */
[----:B------:R-:W0:Y:S01]  /*05e0*/  I2F.F64 R6, R6 ;  /* 0x0000000600067312 */ /* 0x000e220000201c00 */
[----:B------:R-:W-:Y:S01]  /*05f0*/  R2UR UR22, R8 ;  /* 0x00000000081672ca */ /* 0x000fe200000e0000 */
[----:B------:R-:W-:-:S06]  /*0600*/  DFMA R8, R14, -R14, R2 ;  /* 0x8000000e0e08722b */ /* 0x000fcc0000000002 */
[----:B------:R-:W-:Y:S01]  /*0610*/  UIADD3 UR4, UPT, UPT, UR5, UR4, -UR13 ;  /* 0x0000000405047290 */ /* 0x000fe2000fffe80d */
[-C--:B-1----:R-:W-:Y:S02]  /*0620*/  DFMA R2, R10, R4.reuse, -UR8 ;  /* 0x800000080a027e2b */ /* 0x082fe40008000004 */
[----:B0-----:R-:W-:Y:S01]  /*0630*/  DFMA R4, R6, R4, -UR8 ;  /* 0x8000000806047e2b */ /* 0x001fe20008000004 */
[----:B------:R-:W-:Y:S01]  /*0640*/  USHF.L.U32 UR7, UR7, UR4, URZ ;  /* 0x0000000407077299 */ /* 0x000fe200080006ff */
[----:B------:R-:W-:-:S03]  /*0650*/  DFMA R34, R8, R16, R14 ;  /* 0x000000100822722b */ /* 0x000fc6000000000e */
[----:B------:R-:W-:Y:S01]  /*0660*/  USHF.R.S32.HI UR23, URZ, 0x1f, UR7 ;  /* 0x0000001fff177899 */ /* 0x000fe20008011407 */
[----:B------:R-:W-:Y:S11]  /*0670*/  BRA.U !UP0, `(.L_x_100) ;  /* 0x0000000108087547 */ /* 0x000ff6000b800000 */
[----:B------:R-:W-:-:S07]  /*0680*/  MOV R6, 0x6a0 ;  /* 0x000006a000067802 */ /* 0x000fce0000000f00 */
[----:B------:R-:W-:Y:S05]  /*0690*/  CALL.REL.NOINC `($__internal_5_$__cuda_sm20_dsqrt_rn_f64_mediumpath_v1) ;  /* 0x0000001400a47944 */ /* 0x000fea0003c00000 */
.L_x_100:
[----:B------:R-:W-:Y:S01]  /*06a0*/  UMOV UR4, 0x1 ;  /* 0x0000000100047882 */ /* 0x000fe20000000000 */
[----:B------:R-:W-:Y:S01]  /*06b0*/  CS2R R8, SRZ ;  /* 0x0000000000087805 */ /* 0x000fe2000001ff00 */
[----:B------:R-:W-:Y:S01]  /*06c0*/  USHF.L.U32 UR4, UR4, UR13, URZ ;  /* 0x0000000d04047299 */ /* 0x000fe200080006ff */
[----:B------:R-:W-:Y:S01]  /*06d0*/  UMOV UR5, URZ ;  /* 0x000000ff00057c82 */ /* 0x000fe20008000000 */
[----:B------:R-:W-:Y:S02]  /*06e0*/  UMOV UR6, URZ ;  /* 0x000000ff00067c82 */ /* 0x000fe40008000000 */
[----:B------:R-:W-:-:S09]  /*06f0*/  UIADD3 UR4, UPT, UPT, UR4, -0x1, URZ ;  /* 0xffffffff04047890 */ /* 0x000fd2000fffe0ff */
[----:B------:R-:W0:Y:S03]  /*0700*/  I2F.F64.U32 R6, UR4 ;  /* 0x0000000400067d12 */ /* 0x000e260008201800 */
.L_x_111:
[----:B------:R-:W-:Y:S01]  /*0710*/  UMOV UR4, 0x1 ;  /* 0x0000000100047882 */ /* 0x000fe20000000000 */
[----:B------:R-:W-:Y:S01]  /*0720*/  CS2R R10, SRZ ;  /* 0x00000000000a7805 */ /* 0x000fe2000001ff00 */
[----:B------:R-:W-:Y:S01]  /*0730*/  USHF.L.U32 UR4, UR4, UR13, URZ ;  /* 0x0000000d04047299 */ /* 0x000fe200080006ff */
[----:B------:R-:W-:Y:S02]  /*0740*/  CS2R R12, SRZ ;  /* 0x00000000000c7805 */ /* 0x000fe4000001ff00 */
[----:B------:R-:W-:Y:S01]  /*0750*/  CS2R R14, SRZ ;  /* 0x00000000000e7805 */ /* 0x000fe2000001ff00 */
[----:B------:R-:W1:Y:S01]  /*0760*/  LDCU.64 UR16, c[0x0][0x398] ;  /* 0x00007300ff1077ac */ /* 0x000e620008000a00 */
[----:B------:R-:W-:Y:S01]  /*0770*/  UIADD3 UR8, UPT, UPT, -UR4, URZ, URZ ;  /* 0x000000ff04087290 */ /* 0x000fe2000fffe1ff */
[----:B------:R-:W2:Y:S01]  /*0780*/  LDCU.64 UR18, c[0x4][0x8] ;  /* 0x01000100ff1277ac */ /* 0x000ea20008000a00 */
[----:B------:R-:W3:Y:S01]  /*0790*/  LDCU.64 UR20, c[0x0][0x388] ;  /* 0x00007100ff1477ac */ /* 0x000ee20008000a00 */
[----:B------:R-:W-:-:S09]  /*07a0*/  UMOV UR4, URZ ;  /* 0x000000ff00047c82 */ /* 0x000fd20008000000 */
.L_x_110:
[----:B0-----:R-:W-:Y:S01]  /*07b0*/  DFMA R20, R6, -0.5, R14 ;  /* 0xbfe000000614782b */ /* 0x001fe2000000000e */
[----:B------:R-:W-:Y:S01]  /*07c0*/  UMOV UR10, 0xfefa39ef ;  /* 0xfefa39ef000a7882 */ /* 0x000fe20000000000 */
[----:B------:R-:W-:Y:S01]  /*07d0*/  UMOV UR11, 0x3fe62e42 ;  /* 0x3fe62e42000b7882 */ /* 0x000fe20000000000 */
[----:B------:R-:W-:Y:S05]  /*07e0*/  BSSY.RECONVERGENT B0, `(.L_x_101) ;  /* 0x0000041000007945 */ /* 0x000fea0003800200 */
[----:B-1----:R-:W-:-:S08]  /*07f0*/  DMUL R20, R20, UR16 ;  /* 0x0000001014147c28 */ /* 0x002fd00008000000 */
[C-C-:B------:R-:W-:Y:S02]  /*0800*/  DADD R16, -R4.reuse, R20.reuse ;  /* 0x0000000004107229 */ /* 0x140fe40000000114 */
[----:B------:R-:W-:-:S06]  /*0810*/  DFMA R28, R4, -0.5, R20 ;  /* 0xbfe00000041c782b */ /* 0x000fcc0000000014 */
[----:B------:R-:W-:Y:S02]  /*0820*/  DMUL R18, R16, -0.5 ;  /* 0xbfe0000010127828 */ /* 0x000fe40000000000 */
[----:B------:R-:W-:-:S06]  /*0830*/  DMUL R28, R2, R28 ;  /* 0x0000001c021c7228 */ /* 0x000fcc0000000000 */
[----:B------:R-:W-:Y:S01]  /*0840*/  DMUL R16, R16, R18 ;  /* 0x0000001210107228 */ /* 0x000fe20000000000 */
[----:B------:R-:W-:Y:S01]  /*0850*/  IMAD.MOV.U32 R18, RZ, RZ, 0x652b82fe ;  /* 0x652b82feff127424 */ /* 0x000fe200078e00ff */
[----:B------:R-:W-:Y:S01]  /*0860*/  DSETP.NEU.AND P2, PT, |R28|, +INF , PT ;  /* 0x7ff000001c00742a */ /* 0x000fe20003f4d200 */
[----:B------:R-:W-:-:S06]  /*0870*/  IMAD.MOV.U32 R19, RZ, RZ, 0x3ff71547 ;  /* 0x3ff71547ff137424 */ /* 0x000fcc00078e00ff */
[----:B------:R-:W-:Y:S01]  /*0880*/  DFMA R18, R16, R18, 6.75539944105574400000e+15 ;  /* 0x433800001012742b */ /* 0x000fe20000000012 */
[----:B------:R-:W-:-:S06]  /*0890*/  FSETP.GEU.AND P0, PT, |R17|, 4.1917929649353027344, PT ;  /* 0x4086232b1100780b */ /* 0x000fcc0003f0e200 */
[----:B------:R-:W-:Y:S02]  /*08a0*/  @!P2 DMUL R30, RZ, R28 ;  /* 0x0000001cff1ea228 */ /* 0x000fe40000000000 */
[----:B------:R-:W-:-:S08]  /*08b0*/  DADD R22, R18, -6.75539944105574400000e+15 ;  /* 0xc338000012167429 */ /* 0x000fd00000000000 */
[----:B------:R-:W-:Y:S01]  /*08c0*/  DFMA R24, R22, -UR10, R16 ;  /* 0x8000000a16187c2b */ /* 0x000fe20008000010 */
[----:B------:R-:W-:Y:S01]  /*08d0*/  UMOV UR10, 0x3b39803f ;  /* 0x3b39803f000a7882 */ /* 0x000fe20000000000 */
[----:B------:R-:W-:-:S06]  /*08e0*/  UMOV UR11, 0x3c7abc9e ;  /* 0x3c7abc9e000b7882 */ /* 0x000fcc0000000000 */
[----:B------:R-:W-:Y:S01]  /*08f0*/  DFMA R22, R22, -UR10, R24 ;  /* 0x8000000a16167c2b */ /* 0x000fe20008000018 */
[----:B------:R-:W-:Y:S01]  /*0900*/  UMOV UR10, 0x69ce2bdf ;  /* 0x69ce2bdf000a7882 */ /* 0x000fe20000000000 */
[----:B------:R-:W-:Y:S01]  /*0910*/  IMAD.MOV.U32 R24, RZ, RZ, -0x35dec16 ;  /* 0xfca213eaff187424 */ /* 0x000fe200078e00ff */
[----:B------:R-:W-:Y:S01]  /*0920*/  UMOV UR11, 0x3e5ade15 ;  /* 0x3e5ade15000b7882 */ /* 0x000fe20000000000 */
[----:B------:R-:W-:-:S06]  /*0930*/  IMAD.MOV.U32 R25, RZ, RZ, 0x3e928af3 ;  /* 0x3e928af3ff197424 */ /* 0x000fcc00078e00ff */
[----:B------:R-:W-:Y:S01]  /*0940*/  DFMA R24, R22, UR10, R24 ;  /* 0x0000000a16187c2b */ /* 0x000fe20008000018 */
[----:B------:R-:W-:Y:S01]  /*0950*/  UMOV UR10, 0x62401315 ;  /* 0x62401315000a7882 */ /* 0x000fe20000000000 */
[----:B------:R-:W-:-:S06]  /*0960*/  UMOV UR11, 0x3ec71dee ;  /* 0x3ec71dee000b7882 */ /* 0x000fcc0000000000 */
[----:B------:R-:W-:Y:S01]  /*0970*/  DFMA R24, R22, R24, UR10 ;  /* 0x0000000a16187e2b */ /* 0x000fe20008000018 */
        /* <DEDUP_REMOVED lines=20> */
[----:B------:R-:W-:-:S08]  /*0ac0*/  DFMA R24, R22, R24, UR10 ;  /* 0x0000000a16187e2b */ /* 0x000fd00008000018 */
[----:B------:R-:W-:-:S08]  /*0ad0*/  DFMA R24, R22, R24, 1 ;  /* 0x3ff000001618742b */ /* 0x000fd00000000018 */
[----:B------:R-:W-:-:S10]  /*0ae0*/  DFMA R24, R22, R24, 1 ;  /* 0x3ff000001618742b */ /* 0x000fd40000000018 */
[----:B------:R-:W-:Y:S02]  /*0af0*/  IMAD R33, R18, 0x100000, R25 ;  /* 0x0010000012217824 */ /* 0x000fe400078e0219 */
[----:B------:R-:W-:Y:S01]  /*0b00*/  IMAD.MOV.U32 R32, RZ, RZ, R24 ;  /* 0x000000ffff207224 */ /* 0x000fe200078e0018 */
[----:B------:R-:W-:Y:S06]  /*0b10*/  @!P0 BRA `(.L_x_102) ;  /* 0x0000000000348947 */ /* 0x000fec0003800000 */
[----:B------:R-:W-:Y:S01]  /*0b20*/  FSETP.GEU.AND P1, PT, |R17|, 4.2275390625, PT ;  /* 0x408748001100780b */ /* 0x000fe20003f2e200 */
[C---:B------:R-:W-:Y:S02]  /*0b30*/  DADD R20, R16.reuse, +INF ;  /* 0x7ff0000010147429 */ /* 0x040fe40000000000 */
[----:B------:R-:W-:-:S08]  /*0b40*/  DSETP.GEU.AND P0, PT, R16, RZ, PT ;  /* 0x000000ff1000722a */ /* 0x000fd00003f0e000 */
[----:B------:R-:W-:Y:S02]  /*0b50*/  FSEL R32, R20, RZ, P0 ;  /* 0x000000ff14207208 */ /* 0x000fe40000000000 */
[----:B------:R-:W-:Y:S01]  /*0b60*/  @!P1 LEA.HI R19, R18, R18, RZ, 0x1 ;  /* 0x0000001212139211 */ /* 0x000fe200078f08ff */
[----:B------:R-:W-:Y:S01]  /*0b70*/  @!P1 IMAD.MOV.U32 R16, RZ, RZ, R24 ;  /* 0x000000ffff109224 */ /* 0x000fe200078e0018 */
[----:B------:R-:W-:Y:S02]  /*0b80*/  FSEL R33, R21, RZ, P0 ;  /* 0x000000ff15217208 */ /* 0x000fe40000000000 */
[----:B------:R-:W-:-:S05]  /*0b90*/  @!P1 SHF.R.S32.HI R19, RZ, 0x1, R19 ;  /* 0x00000001ff139819 */ /* 0x000fca0000011413 */
[----:B------:R-:W-:Y:S02]  /*0ba0*/  @!P1 IMAD.IADD R18, R18, 0x1, -R19 ;  /* 0x0000000112129824 */ /* 0x000fe400078e0a13 */
[----:B------:R-:W-:-:S03]  /*0bb0*/  @!P1 IMAD R17, R19, 0x100000, R25 ;  /* 0x0010000013119824 */ /* 0x000fc600078e0219 */
[----:B------:R-:W-:Y:S01]  /*0bc0*/  @!P1 LEA R19, R18, 0x3ff00000, 0x14 ;  /* 0x3ff0000012139811 */ /* 0x000fe200078ea0ff */
[----:B------:R-:W-:-:S06]  /*0bd0*/  @!P1 IMAD.MOV.U32 R18, RZ, RZ, RZ ;  /* 0x000000ffff129224 */ /* 0x000fcc00078e00ff */
[----:B------:R-:W-:-:S11]  /*0be0*/  @!P1 DMUL R32, R16, R18 ;  /* 0x0000001210209228 */ /* 0x000fd60000000000 */
.L_x_102:
[----:B--23--:R-:W-:Y:S05]  /*0bf0*/  BSYNC.RECONVERGENT B0 ;  /* 0x0000000000007941 */ /* 0x00cfea0003800200 */
.L_x_101:
[----:B------:R-:W-:Y:S01]  /*0c00*/  UMOV UR10, 0x70155910 ;  /* 0x70155910000a7882 */ /* 0x000fe20000000000 */
[----:B------:R-:W-:Y:S01]  /*0c10*/  UMOV UR11, 0x3fe80938 ;  /* 0x3fe80938000b7882 */ /* 0x000fe20000000000 */
[----:B------:R-:W-:Y:S01]  /*0c20*/  BSSY.RECONVERGENT B0, `(.L_x_103) ;  /* 0x000001d000007945 */ /* 0x000fe20003800200 */
[----:B------:R-:W-:Y:S01]  /*0c30*/  DMUL R32, R32, UR10 ;  /* 0x0000000a20207c28 */ /* 0x000fe20008000000 */
[----:B------:R-:W-:Y:S02]  /*0c40*/  @!P2 IMAD.MOV.U32 R36, RZ, RZ, 0x1 ;  /* 0x00000001ff24a424 */ /* 0x000fe400078e00ff */
[----:B------:R-:W-:Y:S08]  /*0c50*/  @!P2 BRA `(.L_x_104) ;  /* 0x000000000064a947 */ /* 0x000ff00003800000 */
[----:B------:R-:W-:Y:S01]  /*0c60*/  UMOV UR10, 0x6dc9c883 ;  /* 0x6dc9c883000a7882 */ /* 0x000fe20000000000 */
[----:B------:R-:W-:Y:S01]  /*0c70*/  UMOV UR11, 0x3fe45f30 ;  /* 0x3fe45f30000b7882 */ /* 0x000fe20000000000 */
[C---:B------:R-:W-:Y:S01]  /*0c80*/  DSETP.GE.AND P0, PT, |R28|.reuse, 2.14748364800000000000e+09, PT ;  /* 0x41e000001c00742a */ /* 0x040fe20003f06200 */
[----:B------:R-:W-:Y:S01]  /*0c90*/  BSSY.RECONVERGENT B1, `(.L_x_105) ;  /* 0x0000014000017945 */ /* 0x000fe20003800200 */
[----:B------:R-:W-:Y:S01]  /*0ca0*/  DMUL R16, R28, UR10 ;  /* 0x0000000a1c107c28 */ /* 0x000fe20008000000 */
[----:B------:R-:W-:Y:S01]  /*0cb0*/  UMOV UR10, 0x54442d18 ;  /* 0x54442d18000a7882 */ /* 0x000fe20000000000 */
[----:B------:R-:W-:-:S08]  /*0cc0*/  UMOV UR11, 0x3ff921fb ;  /* 0x3ff921fb000b7882 */ /* 0x000fd00000000000 */
[----:B------:R-:W0:Y:S08]  /*0cd0*/  F2I.F64 R16, R16 ;  /* 0x0000001000107311 */ /* 0x000e300000301100 */
[----:B0-----:R-:W0:Y:S02]  /*0ce0*/  I2F.F64 R30, R16 ;  /* 0x00000010001e7312 */ /* 0x001e240000201c00 */
[----:B0-----:R-:W-:Y:S01]  /*0cf0*/  DFMA R18, R30, -UR10, R28 ;  /* 0x8000000a1e127c2b */ /* 0x001fe2000800001c */
[----:B------:R-:W-:Y:S01]  /*0d00*/  UMOV UR10, 0x33145c00 ;  /* 0x33145c00000a7882 */ /* 0x000fe20000000000 */
[----:B------:R-:W-:-:S06]  /*0d10*/  UMOV UR11, 0x3c91a626 ;  /* 0x3c91a626000b7882 */ /* 0x000fcc0000000000 */
[----:B------:R-:W-:Y:S01]  /*0d20*/  DFMA R18, R30, -UR10, R18 ;  /* 0x8000000a1e127c2b */ /* 0x000fe20008000012 */
[----:B------:R-:W-:Y:S01]  /*0d30*/  UMOV UR10, 0x252049c0 ;  /* 0x252049c0000a7882 */ /* 0x000fe20000000000 */
[----:B------:R-:W-:-:S06]  /*0d40*/  UMOV UR11, 0x397b839a ;  /* 0x397b839a000b7882 */ /* 0x000fcc0000000000 */
[----:B------:R-:W-:Y:S01]  /*0d50*/  DFMA R30, R30, -UR10, R18 ;  /* 0x8000000a1e1e7c2b */ /* 0x000fe20008000012 */
[----:B------:R-:W-:Y:S10]  /*0d60*/  @!P0 BRA `(.L_x_106) ;  /* 0x0000000000188947 */ /* 0x000ff40003800000 */
[----:B------:R-:W-:Y:S01]  /*0d70*/  IMAD.MOV.U32 R18, RZ, RZ, R28 ;  /* 0x000000ffff127224 */ /* 0x000fe200078e001c */
[----:B------:R-:W-:Y:S01]  /*0d80*/  MOV R30, 0xdb0 ;  /* 0x00000db0001e7802 */ /* 0x000fe20000000f00 */
[----:B------:R-:W-:-:S07]  /*0d90*/  IMAD.MOV.U32 R26, RZ, RZ, R29 ;  /* 0x000000ffff1a7224 */ /* 0x000fce00078e001d */
[----:B------:R-:W-:Y:S05]  /*0da0*/  CALL.REL.NOINC `($_Z28kernelComputeHusimiQFullModePdPK7double2ididiPKiS4_$__internal_trig_reduction_slowpathd) ;  /* 0x00000010008c7944 */ /* 0x000fea0003c00000 */
[----:B------:R-:W-:Y:S02]  /*0db0*/  IMAD.MOV.U32 R30, RZ, RZ, R18 ;  /* 0x000000ffff1e7224 */ /* 0x000fe400078e0012 */
[----:B------:R-:W-:-:S07]  /*0dc0*/  IMAD.MOV.U32 R31, RZ, RZ, R19 ;  /* 0x000000ffff1f7224 */ /* 0x000fce00078e0013 */
.L_x_106:
[----:B------:R-:W-:Y:S05]  /*0dd0*/  BSYNC.RECONVERGENT B1 ;  /* 0x0000000000017941 */ /* 0x000fea0003800200 */
.L_x_105:
[----:B------:R-:W-:-:S07]  /*0de0*/  VIADD R36, R16, 0x1 ;  /* 0x0000000110247836 */ /* 0x000fce0000000000 */
.L_x_104:
[----:B------:R-:W-:Y:S05]  /*0df0*/  BSYNC.RECONVERGENT B0 ;  /* 0x0000000000007941 */ /* 0x000fea0003800200 */
.L_x_103:
[----:B------:R-:W-:-:S05]  /*0e00*/  IMAD.SHL.U32 R16, R36, 0x40, RZ ;  /* 0x0000004024107824 */ /* 0x000fca00078e00ff */
[----:B------:R-:W-:-:S04]  /*0e10*/  LOP3.LUT R16, R16, 0x40, RZ, 0xc0, !PT ;  /* 0x0000004010107812 */ /* 0x000fc800078ec0ff */
[----:B------:R-:W-:-:S05]  /*0e20*/  IADD3 R40, P0, PT, R16, UR18, RZ ;  /* 0x0000001210287c10 */ /* 0x000fca000ff1e0ff */
[----:B------:R-:W-:-:S05]  /*0e30*/  IMAD.X R41, RZ, RZ, UR19, P0 ;  /* 0x00000013ff297e24 */ /* 0x000fca00080e06ff */
[----:B------:R-:W2:Y:S04]  /*0e40*/  LDG.E.128.CONSTANT R16, desc[UR14][R40.64] ;  /* 0x0000000e28107981 */ /* 0x000ea8000c1e9d00 */
[----:B------:R-:W3:Y:S04]  /*0e50*/  LDG.E.128.CONSTANT R20, desc[UR14][R40.64+0x10] ;  /* 0x0000100e28147981 */ /* 0x000ee8000c1e9d00 */
[----:B------:R0:W4:Y:S01]  /*0e60*/  LDG.E.128.CONSTANT R24, desc[UR14][R40.64+0x20] ;  /* 0x0000200e28187981 */ /* 0x000122000c1e9d00 */
[----:B------:R-:W-:Y:S01]  /*0e70*/  LOP3.LUT R37, R36, 0x1, RZ, 0xc0, !PT ;  /* 0x0000000124257812 */ /* 0x000fe200078ec0ff */
[----:B------:R-:W-:Y:S01]  /*0e80*/  IMAD.MOV.U32 R42, RZ, RZ, 0x20fd8164 ;  /* 0x20fd8164ff2a7424 */ /* 0x000fe200078e00ff */
[----:B------:R-:W-:Y:S01]  /*0e90*/  DMUL R38, R30, R30 ;  /* 0x0000001e1e267228 */ /* 0x000fe20000000000 */
[----:B------:R-:W-:Y:S01]  /*0ea0*/  BSSY.RECONVERGENT B0, `(.L_x_107) ;  /* 0x000002f000007945 */ /* 0x000fe20003800200 */
[----:B------:R-:W-:Y:S01]  /*0eb0*/  ISETP.NE.U32.AND P0, PT, R37, 0x1, PT ;  /* 0x000000012500780c */ /* 0x000fe20003f05070 */
[----:B------:R-:W-:-:S03]  /*0ec0*/  IMAD.MOV.U32 R37, RZ, RZ, 0x3da8ff83 ;  /* 0x3da8ff83ff257424 */ /* 0x000fc600078e00ff */
[----:B------:R-:W-:Y:S01]  /*0ed0*/  FSEL R42, R42, -8.06006814911005101289e+34, !P0 ;  /* 0xf9785eba2a2a7808 */ /* 0x000fe20004000000 */
[----:B0-----:R-:W-:Y:S01]  /*0ee0*/  @!P2 DMUL R40, RZ, R28 ;  /* 0x0000001cff28a228 */ /* 0x001fe20000000000 */
[----:B------:R-:W-:-:S06]  /*0ef0*/  FSEL R43, -R37, 0.11223486810922622681, !P0 ;  /* 0x3de5db65252b7808 */ /* 0x000fcc0004000100 */
[----:B--2---:R-:W-:-:S08]  /*0f00*/  DFMA R16, R38, R42, R16 ;  /* 0x0000002a2610722b */ /* 0x004fd00000000010 */
[----:B------:R-:W-:-:S08]  /*0f10*/  DFMA R16, R38, R16, R18 ;  /* 0x000000102610722b */ /* 0x000fd00000000012 */
[----:B---3--:R-:W-:-:S08]  /*0f20*/  DFMA R16, R38, R16, R20 ;  /* 0x000000102610722b */ /* 0x008fd00000000014 */
[----:B------:R-:W-:-:S08]  /*0f30*/  DFMA R16, R38, R16, R22 ;  /* 0x000000102610722b */ /* 0x000fd00000000016 */
[----:B----4-:R-:W-:-:S08]  /*0f40*/  DFMA R16, R38, R16, R24 ;  /* 0x000000102610722b */ /* 0x010fd00000000018 */
[----:B------:R-:W-:-:S08]  /*0f50*/  DFMA R16, R38, R16, R26 ;  /* 0x000000102610722b */ /* 0x000fd0000000001a */
[----:B------:R-:W-:Y:S02]  /*0f60*/  DFMA R30, R16, R30, R30 ;  /* 0x0000001e101e722b */ /* 0x000fe4000000001e */
[----:B------:R-:W-:Y:S01]  /*0f70*/  DFMA R16, R38, R16, 1 ;  /* 0x3ff000002610742b */ /* 0x000fe20000000010 */
[----:B------:R-:W-:-:S09]  /*0f80*/  @!P2 IMAD.MOV.U32 R38, RZ, RZ, RZ ;  /* 0x000000ffff26a224 */ /* 0x000fd200078e00ff */
[----:B------:R-:W-:Y:S02]  /*0f90*/  FSEL R18, R16, R30, !P0 ;  /* 0x0000001e10127208 */ /* 0x000fe40004000000 */
[----:B------:R-:W-:Y:S02]  /*0fa0*/  FSEL R19, R17, R31, !P0 ;  /* 0x0000001f11137208 */ /* 0x000fe40004000000 */
[----:B------:R-:W-:-:S04]  /*0fb0*/  LOP3.LUT P0, RZ, R36, 0x2, RZ, 0xc0, !PT ;  /* 0x0000000224ff7812 */ /* 0x000fc8000780c0ff */
[----:B------:R-:W-:-:S10]  /*0fc0*/  DADD R16, RZ, -R18 ;  /* 0x00000000ff107229 */ /* 0x000fd40000000812 */
[----:B------:R-:W-:Y:S02]  /*0fd0*/  FSEL R36, R18, R16, !P0 ;  /* 0x0000001012247208 */ /* 0x000fe40004000000 */
[----:B------:R-:W-:Y:S01]  /*0fe0*/  FSEL R37, R19, R17, !P0 ;  /* 0x0000001113257208 */ /* 0x000fe20004000000 */
[----:B------:R-:W-:Y:S06]  /*0ff0*/  @!P2 BRA `(.L_x_108) ;  /* 0x000000000064a947 */ /* 0x000fec0003800000 */
[----:B------:R-:W-:Y:S01]  /*1000*/  UMOV UR10, 0x6dc9c883 ;  /* 0x6dc9c883000a7882 */ /* 0x000fe20000000000 */
[----:B------:R-:W-:Y:S01]  /*1010*/  UMOV UR11, 0x3fe45f30 ;  /* 0x3fe45f30000b7882 */ /* 0x000fe20000000000 */
[C---:B------:R-:W-:Y:S02]  /*1020*/  DSETP.GE.AND P0, PT, |R28|.reuse, 2.14748364800000000000e+09, PT ;  /* 0x41e000001c00742a */ /* 0x040fe40003f06200 */
        /* <DEDUP_REMOVED lines=13> */
[----:B------:R-:W-:Y:S01]  /*1100*/  BSSY.RECONVERGENT B1, `(.L_x_109) ;  /* 0x0000005000017945 */ /* 0x000fe20003800200 */
[----:B------:R-:W-:Y:S01]  /*1110*/  IMAD.MOV.U32 R18, RZ, RZ, R28 ;  /* 0x000000ffff127224 */ /* 0x000fe200078e001c */
[----:B------:R-:W-:Y:S01]  /*1120*/  MOV R30, 0x1150 ;  /* 0x00001150001e7802 */ /* 0x000fe20000000f00 */
[----:B------:R-:W-:-:S07]  /*1130*/  IMAD.MOV.U32 R26, RZ, RZ, R29 ;  /* 0x000000ffff1a7224 */ /* 0x000fce00078e001d */
[----:B------:R-:W-:Y:S05]  /*1140*/  CALL.REL.NOINC `($_Z28kernelComputeHusimiQFullModePdPK7double2ididiPKiS4_$__internal_trig_reduction_slowpathd) ;  /* 0x0000000c00a47944 */ /* 0x000fea0003c00000 */
[----:B------:R-:W-:Y:S05]  /*1150*/  BSYNC.RECONVERGENT B1 ;  /* 0x0000000000017941 */ /* 0x000fea0003800200 */
.L_x_109:
[----:B------:R-:W-:Y:S02]  /*1160*/  IMAD.MOV.U32 R38, RZ, RZ, R16 ;  /* 0x000000ffff267224 */ /* 0x000fe400078e0010 */
[----:B------:R-:W-:Y:S02]  /*1170*/  IMAD.MOV.U32 R40, RZ, RZ, R18 ;  /* 0x000000ffff287224 */ /* 0x000fe400078e0012 */
[----:B------:R-:W-:-:S07]  /*1180*/  IMAD.MOV.U32 R41, RZ, RZ, R19 ;  /* 0x000000ffff297224 */ /* 0x000fce00078e0013 */
.L_x_108:
[----:B------:R-:W-:Y:S05]  /*1190*/  BSYNC.RECONVERGENT B0 ;  /* 0x0000000000007941 */ /* 0x000fea0003800200 */
.L_x_107:
[----:B------:R-:W-:-:S05]  /*11a0*/  IMAD.SHL.U32 R16, R38, 0x40, RZ ;  /* 0x0000004026107824 */ /* 0x000fca00078e00ff */
[----:B------:R-:W-:-:S04]  /*11b0*/  LOP3.LUT R16, R16, 0x40, RZ, 0xc0, !PT ;  /* 0x0000004010107812 */ /* 0x000fc800078ec0ff */
[----:B------:R-:W-:-:S05]  /*11c0*/  IADD3 R28, P0, PT, R16, UR18, RZ ;  /* 0x00000012101c7c10 */ /* 0x000fca000ff1e0ff */
[----:B------:R-:W-:-:S05]  /*11d0*/  IMAD.X R29, RZ, RZ, UR19, P0 ;  /* 0x00000013ff1d7e24 */ /* 0x000fca00080e06ff */
[----:B------:R-:W2:Y:S04]  /*11e0*/  LDG.E.128.CONSTANT R16, desc[UR14][R28.64] ;  /* 0x0000000e1c107981 */ /* 0x000ea8000c1e9d00 */
[----:B------:R-:W3:Y:S04]  /*11f0*/  LDG.E.128.CONSTANT R20, desc[UR14][R28.64+0x10] ;  /* 0x0000100e1c147981 */ /* 0x000ee8000c1e9d00 */
[----:B------:R0:W4:Y:S01]  /*1200*/  LDG.E.128.CONSTANT R24, desc[UR14][R28.64+0x20] ;  /* 0x0000200e1c187981 */ /* 0x000122000c1e9d00 */
[----:B------:R-:W-:Y:S02]  /*1210*/  UMOV UR9, 0xffffffff ;  /* 0xffffffff00097882 */ /* 0x000fe40000000000 */
[----:B------:R-:W-:-:S04]  /*1220*/  USHF.L.U32 UR9, UR9, UR22, URZ ;  /* 0x0000001609097299 */ /* 0x000fc800080006ff */
[----:B------:R-:W-:Y:S02]  /*1230*/  ULOP3.LUT UR10, URZ, UR9, URZ, 0x33, !UPT ;  /* 0x00000009ff0a7292 */ /* 0x000fe4000f8e33ff */
[----:B------:R-:W-:Y:S02]  /*1240*/  USHF.L.U32 UR9, UR4, UR22, URZ ;  /* 0x0000001604097299 */ /* 0x000fe400080006ff */
[----:B------:R-:W-:-:S04]  /*1250*/  ULOP3.LUT UR12, UR5, UR10, URZ, 0x30, !UPT ;  /* 0x0000000a050c7292 */ /* 0x000fc8000f8e30ff */
[----:B------:R-:W-:Y:S02]  /*1260*/  USHF.L.U32 UR11, UR12, UR13, URZ ;  /* 0x0000000d0c0b7299 */ /* 0x000fe400080006ff */
[----:B------:R-:W-:Y:S02]  /*1270*/  USHF.L.U64.HI UR12, UR12, UR13, UR6 ;  /* 0x0000000d0c0c7299 */ /* 0x000fe40008010206 */
[----:B------:R-:W-:Y:S02]  /*1280*/  ULOP3.LUT UR11, UR11, UR5, UR10, 0xf8, !UPT ;  /* 0x000000050b0b7292 */ /* 0x000fe4000f8ef80a */
[----:B------:R-:W-:Y:S02]  /*1290*/  USHF.R.S32.HI UR10, URZ, 0x1f, UR9 ;  /* 0x0000001fff0a7899 */ /* 0x000fe40008011409 */
[----:B------:R-:W-:Y:S02]  /*12a0*/  ULOP3.LUT UR9, UR11, UR9, URZ, 0xfc, !UPT ;  /* 0x000000090b097292 */ /* 0x000fe4000f8efcff */
[----:B------:R-:W-:-:S02]  /*12b0*/  ULOP3.LUT UR10, UR12, UR10, URZ, 0xfc, !UPT ;  /* 0x0000000a0c0a7292 */ /* 0x000fc4000f8efcff */
[----:B------:R-:W-:-:S04]  /*12c0*/  ULEA UR11, UP0, UR9, UR20, 0x4 ;  /* 0x00000014090b7291 */ /* 0x000fc8000f8020ff */
[----:B------:R-:W-:Y:S02]  /*12d0*/  ULEA.HI.X UR9, UR9, UR21, UR10, 0x4, UP0 ;  /* 0x0000001509097291 */ /* 0x000fe400080f240a */
[----:B0-----:R-:W-:-:S04]  /*12e0*/  IMAD.U32 R28, RZ, RZ, UR11 ;  /* 0x0000000bff1c7e24 */ /* 0x001fc8000f8e00ff */
[----:B------:R-:W-:-:S06]  /*12f0*/  IMAD.U32 R29, RZ, RZ, UR9 ;  /* 0x00000009ff1d7e24 */ /* 0x000fcc000f8e00ff */
[----:B------:R-:W5:Y:S01]  /*1300*/  LDG.E.128 R28, desc[UR14][R28.64] ;  /* 0x0000000e1c1c7981 */ /* 0x000f62000c1e1d00 */
[----:B------:R-:W-:Y:S01]  /*1310*/  LOP3.LUT R39, R38, 0x1, RZ, 0xc0, !PT ;  /* 0x0000000126277812 */ /* 0x000fe200078ec0ff */
[----:B------:R-:W-:Y:S01]  /*1320*/  IMAD.MOV.U32 R42, RZ, RZ, 0x20fd8164 ;  /* 0x20fd8164ff2a7424 */ /* 0x000fe200078e00ff */
[----:B------:R-:W-:Y:S01]  /*1330*/  DMUL R44, R40, R40 ;  /* 0x00000028282c7228 */ /* 0x000fe20000000000 */
[----:B------:R-:W-:Y:S01]  /*1340*/  UIADD3 UR8, UPT, UPT, UR8, 0x1, URZ ;  /* 0x0000000108087890 */ /* 0x000fe2000fffe0ff */
[----:B------:R-:W-:Y:S01]  /*1350*/  ISETP.NE.U32.AND P0, PT, R39, 0x1, PT ;  /* 0x000000012700780c */ /* 0x000fe20003f05070 */
[----:B------:R-:W-:Y:S01]  /*1360*/  IMAD.MOV.U32 R39, RZ, RZ, 0x3da8ff83 ;  /* 0x3da8ff83ff277424 */ /* 0x000fe200078e00ff */
[----:B------:R-:W-:Y:S01]  /*1370*/  DMUL R32, R32, R34 ;  /* 0x0000002220207228 */ /* 0x000fe20000000000 */
[----:B------:R-:W-:Y:S01]  /*1380*/  UISETP.NE.AND UP0, UPT, UR8, URZ, UPT ;  /* 0x000000ff0800728c */ /* 0x000fe2000bf05270 */
[----:B------:R-:W-:Y:S01]  /*1390*/  FSEL R42, R42, -8.06006814911005101289e+34, !P0 ;  /* 0xf9785eba2a2a7808 */ /* 0x000fe20004000000 */
[----:B------:R-:W-:Y:S01]  /*13a0*/  DADD R14, R14, 1 ;  /* 0x3ff000000e0e7429 */ /* 0x000fe20000000000 */
[----:B------:R-:W-:Y:S01]  /*13b0*/  FSEL R43, -R39, 0.11223486810922622681, !P0 ;  /* 0x3de5db65272b7808 */ /* 0x000fe20004000100 */
[----:B------:R-:W-:-:S05]  /*13c0*/  UIADD3 UR4, UPT, UPT, UR4, 0x1, URZ ;  /* 0x0000000104047890 */ /* 0x000fca000fffe0ff */
[----:B--2---:R-:W-:-:S08]  /*13d0*/  DFMA R16, R44, R42, R16 ;  /* 0x0000002a2c10722b */ /* 0x004fd00000000010 */
[----:B------:R-:W-:-:S08]  /*13e0*/  DFMA R16, R44, R16, R18 ;  /* 0x000000102c10722b */ /* 0x000fd00000000012 */
[----:B---3--:R-:W-:-:S08]  /*13f0*/  DFMA R16, R44, R16, R20 ;  /* 0x000000102c10722b */ /* 0x008fd00000000014 */
[----:B------:R-:W-:-:S08]  /*1400*/  DFMA R16, R44, R16, R22 ;  /* 0x000000102c10722b */ /* 0x000fd00000000016 */
[----:B----4-:R-:W-:-:S08]  /*1410*/  DFMA R16, R44, R16, R24 ;  /* 0x000000102c10722b */ /* 0x010fd00000000018 */
[----:B------:R-:W-:-:S08]  /*1420*/  DFMA R16, R44, R16, R26 ;  /* 0x000000102c10722b */ /* 0x000fd0000000001a */
[----:B------:R-:W-:Y:S02]  /*1430*/  DFMA R40, R16, R40, R40 ;  /* 0x000000281028722b */ /* 0x000fe40000000028 */
[----:B------:R-:W-:-:S10]  /*1440*/  DFMA R16, R44, R16, 1 ;  /* 0x3ff000002c10742b */ /* 0x000fd40000000010 */
[----:B------:R-:W-:Y:S02]  /*1450*/  FSEL R18, R16, R40, !P0 ;  /* 0x0000002810127208 */ /* 0x000fe40004000000 */
[----:B------:R-:W-:Y:S02]  /*1460*/  FSEL R19, R17, R41, !P0 ;  /* 0x0000002911137208 */ /* 0x000fe40004000000 */
[----:B------:R-:W-:-:S04]  /*1470*/  LOP3.LUT P0, RZ, R38, 0x2, RZ, 0xc0, !PT ;  /* 0x0000000226ff7812 */ /* 0x000fc8000780c0ff */
[----:B------:R-:W-:-:S10]  /*1480*/  DADD R16, RZ, -R18 ;  /* 0x00000000ff107229 */ /* 0x000fd40000000812 */
[----:B------:R-:W-:Y:S02]  /*1490*/  FSEL R16, R18, R16, !P0 ;  /* 0x0000001012107208 */ /* 0x000fe40004000000 */
[----:B------:R-:W-:-:S06]  /*14a0*/  FSEL R17, R19, R17, !P0 ;  /* 0x0000001113117208 */ /* 0x000fcc0004000000 */
[C---:B-----5:R-:W-:Y:S02]  /*14b0*/  DMUL R18, R16.reuse, R30 ;  /* 0x0000001e10127228 */ /* 0x060fe40000000000 */
[----:B------:R-:W-:-:S06]  /*14c0*/  DMUL R16, R16, R28 ;  /* 0x0000001c10107228 */ /* 0x000fcc0000000000 */
[C---:B------:R-:W-:Y:S02]  /*14d0*/  DFMA R18, R36.reuse, R28, R18 ;  /* 0x0000001c2412722b */ /* 0x040fe40000000012 */
[----:B------:R-:W-:-:S06]  /*14e0*/  DFMA R16, R36, R30, -R16 ;  /* 0x0000001e2410722b */ /* 0x000fcc0000000810 */
[C---:B------:R-:W-:Y:S02]  /*14f0*/  DFMA R10, R32.reuse, R18, R10 ;  /* 0x00000012200a722b */ /* 0x040fe4000000000a */
[----:B------:R-:W-:Y:S01]  /*1500*/  DFMA R12, R32, R16, R12 ;  /* 0x00000010200c722b */ /* 0x000fe2000000000c */
[----:B------:R-:W-:Y:S10]  /*1510*/  BRA.U UP0, `(.L_x_110) ;  /* 0xfffffff100a47547 */ /* 0x000ff4000b83ffff */
[----:B------:R-:W-:Y:S01]  /*1520*/  UIADD3 UR5, UP0, UPT, UR5, 0x1, URZ ;  /* 0x0000000105057890 */ /* 0x000fe2000ff1e0ff */
[----:B------:R-:W-:-:S03]  /*1530*/  DMUL R12, R12, R12 ;  /* 0x0000000c0c0c7228 */ /* 0x000fc60000000000 */
[----:B------:R-:W-:Y:S02]  /*1540*/  UIADD3.X UR6, UPT, UPT, URZ, UR6, URZ, UP0, !UPT ;  /* 0x00000006ff067290 */ /* 0x000fe400087fe4ff */
[----:B------:R-:W-:-:S03]  /*1550*/  UISETP.NE.U32.AND UP0, UPT, UR5, UR7, UPT ;  /* 0x000000070500728c */ /* 0x000fc6000bf05070 */
[----:B------:R-:W-:Y:S01]  /*1560*/  DFMA R12, R10, R10, R12 ;  /* 0x0000000a0a0c722b */ /* 0x000fe2000000000c */
[----:B------:R-:W-:-:S07]  /*1570*/  UISETP.NE.AND.EX UP0, UPT, UR6, UR23, UPT, UP0 ;  /* 0x000000170600728c */ /* 0x000fce000bf05300 */
[----:B------:R-:W-:Y:S02]  /*1580*/  DADD R8, R12, R8 ;  /* 0x000000000c087229 */ /* 0x000fe40000000008 */
[----:B------:R-:W-:Y:S09]  /*1590*/  BRA.U UP0, `(.L_x_111) ;  /* 0xfffffff1005c7547 */ /* 0x000ff2000b83ffff */
[----:B------:R-:W0:Y:S01]  /*15a0*/  MUFU.RCP64H R3, 3.1415920257568359375 ;  /* 0x400921fb00037908 */ /* 0x000e220000001800 */
[----:B------:R-:W-:Y:S01]  /*15b0*/  IMAD.MOV.U32 R6, RZ, RZ, 0x54442d18 ;  /* 0x54442d18ff067424 */ /* 0x000fe200078e00ff */
[----:B------:R-:W-:Y:S01]  /*15c0*/  FSETP.GEU.AND P1, PT, |R9|, 6.5827683646048100446e-37, PT ;  /* 0x036000000900780b */ /* 0x000fe20003f2e200 */
[----:B------:R-:W-:Y:S01]  /*15d0*/  IMAD.MOV.U32 R7, RZ, RZ, 0x400921fb ;  /* 0x400921fbff077424 */ /* 0x000fe200078e00ff */
[----:B------:R-:W-:Y:S01]  /*15e0*/  BSSY.RECONVERGENT B0, `(.L_x_112) ;  /* 0x0000013000007945 */ /* 0x000fe20003800200 */
[----:B------:R-:W-:-:S06]  /*15f0*/  IMAD.MOV.U32 R2, RZ, RZ, 0x1 ;  /* 0x00000001ff027424 */ /* 0x000fcc00078e00ff */
[----:B0-----:R-:W-:-:S08]  /*1600*/  DFMA R4, R2, -R6, 1 ;  /* 0x3ff000000204742b */ /* 0x001fd00000000806 */
[----:B------:R-:W-:-:S08]  /*1610*/  DFMA R4, R4, R4, R4 ;  /* 0x000000040404722b */ /* 0x000fd00000000004 */
[----:B------:R-:W-:-:S08]  /*1620*/  DFMA R4, R2, R4, R2 ;  /* 0x000000040204722b */ /* 0x000fd00000000002 */
[----:B------:R-:W-:-:S08]  /*1630*/  DFMA R2, R4, -R6, 1 ;  /* 0x3ff000000402742b */ /* 0x000fd00000000806 */
[----:B------:R-:W-:-:S08]  /*1640*/  DFMA R2, R4, R2, R4 ;  /* 0x000000020402722b */ /* 0x000fd00000000004 */
[----:B------:R-:W-:-:S08]  /*1650*/  DMUL R4, R8, R2 ;  /* 0x0000000208047228 */ /* 0x000fd00000000000 */
[----:B------:R-:W-:-:S08]  /*1660*/  DFMA R6, R4, -R6, R8 ;  /* 0x800000060406722b */ /* 0x000fd00000000008 */
[----:B------:R-:W-:-:S10]  /*1670*/  DFMA R2, R2, R6, R4 ;  /* 0x000000060202722b */ /* 0x000fd40000000004 */
[----:B------:R-:W-:-:S05]  /*1680*/  FFMA R4, RZ, 2.1426990032196044922, R3 ;  /* 0x400921fbff047823 */ /* 0x000fca0000000003 */
[----:B------:R-:W-:-:S13]  /*1690*/  FSETP.GT.AND P0, PT, |R4|, 1.469367938527859385e-39, PT ;  /* 0x001000000400780b */ /* 0x000fda0003f04200 */
[----:B------:R-:W-:Y:S05]  /*16a0*/  @P0 BRA P1, `(.L_x_113) ;  /* 0x0000000000180947 */ /* 0x000fea0000800000 */
[----:B------:R-:W-:Y:S01]  /*16b0*/  IMAD.MOV.U32 R4, RZ, RZ, 0x54442d18 ;  /* 0x54442d18ff047424 */ /* 0x000fe200078e00ff */
[----:B------:R-:W-:Y:S01]  /*16c0*/  MOV R2, 0x16f0 ;  /* 0x000016f000027802 */ /* 0x000fe20000000f00 */
[----:B------:R-:W-:-:S07]  /*16d0*/  IMAD.MOV.U32 R5, RZ, RZ, 0x400921fb ;  /* 0x400921fbff057424 */ /* 0x000fce00078e00ff */
[----:B------:R-:W-:Y:S05]  /*16e0*/  CALL.REL.NOINC `($__internal_4_$__cuda_sm20_div_rn_f64_full) ;  /* 0x00000000001c7944 */ /* 0x000fea0003c00000 */
[----:B------:R-:W-:Y:S02]  /*16f0*/  IMAD.MOV.U32 R2, RZ, RZ, R4 ;  /* 0x000000ffff027224 */ /* 0x000fe400078e0004 */
[----:B------:R-:W-:-:S07]  /*1700*/  IMAD.MOV.U32 R3, RZ, RZ, R5 ;  /* 0x000000ffff037224 */ /* 0x000fce00078e0005 */
.L_x_113:
[----:B------:R-:W-:Y:S05]  /*1710*/  BSYNC.RECONVERGENT B0 ;  /* 0x0000000000007941 */ /* 0x000fea0003800200 */
.L_x_112:
[----:B------:R-:W0:Y:S02]  /*1720*/  LDC.64 R4, c[0x0][0x380] ;  /* 0x0000e000ff047b82 */ /* 0x000e240000000a00 */
[----:B0-----:R-:W-:-:S05]  /*1730*/  IMAD.WIDE R4, R0, 0x8, R4 ;  /* 0x0000000800047825 */ /* 0x001fca00078e0204 */
[----:B------:R-:W-:Y:S01]  /*1740*/  STG.E.64 desc[UR14][R4.64], R2 ;  /* 0x0000000204007986 */ /* 0x000fe2000c101b0e */
[----:B------:R-:W-:Y:S05]  /*1750*/  EXIT ;  /* 0x000000000000794d */ /* 0x000fea0003800000 */
        .weak           $__internal_4_$__cuda_sm20_div_rn_f64_full
        .type           $__internal_4_$__cuda_sm20_div_rn_f64_full,@function
        .size           $__internal_4_$__cuda_sm20_div_rn_f64_full,($__internal_5_$__cuda_sm20_dsqrt_rn_f64_mediumpath_v1 - $__internal_4_$__cuda_sm20_div_rn_f64_full)
$__internal_4_$__cuda_sm20_div_rn_f64_full:
[C---:B------:R-:W-:Y:S01]  /*1760*/  FSETP.GEU.AND P0, PT, |R5|.reuse, 1.469367938527859385e-39, PT ;  /* 0x001000000500780b */ /* 0x040fe20003f0e200 */
[----:B------:R-:W-:Y:S01]  /*1770*/  IMAD.MOV.U32 R10, RZ, RZ, 0x1 ;  /* 0x00000001ff0a7424 */ /* 0x000fe200078e00ff */
[----:B------:R-:W-:Y:S01]  /*1780*/  LOP3.LUT R6, R5, 0x800fffff, RZ, 0xc0, !PT ;  /* 0x800fffff05067812 */ /* 0x000fe200078ec0ff */
[----:B------:R-:W-:Y:S01]  /*1790*/  IMAD.MOV.U32 R19, RZ, RZ, 0x1ca00000 ;  /* 0x1ca00000ff137424 */ /* 0x000fe200078e00ff */
[C---:B------:R-:W-:Y:S01]  /*17a0*/  FSETP.GEU.AND P2, PT, |R9|.reuse, 1.469367938527859385e-39, PT ;  /* 0x001000000900780b */ /* 0x040fe20003f4e200 */
[----:B------:R-:W-:Y:S01]  /*17b0*/  BSSY.RECONVERGENT B1, `(.L_x_114) ;  /* 0x0000053000017945 */ /* 0x000fe20003800200 */
[----:B------:R-:W-:Y:S01]  /*17c0*/  LOP3.LUT R7, R6, 0x3ff00000, RZ, 0xfc, !PT ;  /* 0x3ff0000006077812 */ /* 0x000fe200078efcff */
[----:B------:R-:W-:Y:S01]  /*17d0*/  IMAD.MOV.U32 R6, RZ, RZ, R4 ;  /* 0x000000ffff067224 */ /* 0x000fe200078e0004 */
[----:B------:R-:W-:Y:S02]  /*17e0*/  LOP3.LUT R21, R9, 0x7ff00000, RZ, 0xc0, !PT ;  /* 0x7ff0000009157812 */ /* 0x000fe400078ec0ff */
[----:B------:R-:W-:-:S03]  /*17f0*/  LOP3.LUT R20, R5, 0x7ff00000, RZ, 0xc0, !PT ;  /* 0x7ff0000005147812 */ /* 0x000fc600078ec0ff */
[----:B------:R-:W-:Y:S01]  /*1800*/  @!P0 DMUL R6, R4, 8.98846567431157953865e+307 ;  /* 0x7fe0000004068828 */ /* 0x000fe20000000000 */
[----:B------:R-:W-:Y:S01]  /*1810*/  ISETP.GE.U32.AND P1, PT, R21, R20, PT ;  /* 0x000000141500720c */ /* 0x000fe20003f26070 */
[----:B------:R-:W-:Y:S02]  /*1820*/  IMAD.MOV.U32 R18, RZ, RZ, R21 ;  /* 0x000000ffff127224 */ /* 0x000fe400078e0015 */
[----:B------:R-:W-:Y:S02]  /*1830*/  @!P2 LOP3.LUT R3, R5, 0x7ff00000, RZ, 0xc0, !PT ;  /* 0x7ff000000503a812 */ /* 0x000fe400078ec0ff */
[----:B------:R-:W0:Y:S02]  /*1840*/  MUFU.RCP64H R11, R7 ;  /* 0x00000007000b7308 */ /* 0x000e240000001800 */
[----:B------:R-:W-:-:S04]  /*1850*/  @!P2 ISETP.GE.U32.AND P3, PT, R21, R3, PT ;  /* 0x000000031500a20c */ /* 0x000fc80003f66070 */
[----:B------:R-:W-:-:S04]  /*1860*/  @!P2 SEL R3, R19, 0x63400000, !P3 ;  /* 0x634000001303a807 */ /* 0x000fc80005800000 */
[----:B------:R-:W-:Y:S01]  /*1870*/  @!P2 LOP3.LUT R3, R3, 0x80000000, R9, 0xf8, !PT ;  /* 0x800000000303a812 */ /* 0x000fe200078ef809 */
[----:B0-----:R-:W-:-:S08]  /*1880*/  DFMA R12, R10, -R6, 1 ;  /* 0x3ff000000a0c742b */ /* 0x001fd00000000806 */
[----:B------:R-:W-:-:S08]  /*1890*/  DFMA R12, R12, R12, R12 ;  /* 0x0000000c0c0c722b */ /* 0x000fd0000000000c */
[----:B------:R-:W-:Y:S01]  /*18a0*/  DFMA R14, R10, R12, R10 ;  /* 0x0000000c0a0e722b */ /* 0x000fe2000000000a */
[----:B------:R-:W-:Y:S01]  /*18b0*/  SEL R11, R19, 0x63400000, !P1 ;  /* 0x63400000130b7807 */ /* 0x000fe20004800000 */
[----:B------:R-:W-:Y:S01]  /*18c0*/  IMAD.MOV.U32 R10, RZ, RZ, R8 ;  /* 0x000000ffff0a7224 */ /* 0x000fe200078e0008 */
[----:B------:R-:W-:Y:S01]  /*18d0*/  @!P2 LOP3.LUT R13, R3, 0x100000, RZ, 0xfc, !PT ;  /* 0x00100000030da812 */ /* 0x000fe200078efcff */
[----:B------:R-:W-:Y:S01]  /*18e0*/  @!P2 IMAD.MOV.U32 R12, RZ, RZ, RZ ;  /* 0x000000ffff0ca224 */ /* 0x000fe200078e00ff */
[----:B------:R-:W-:Y:S01]  /*18f0*/  LOP3.LUT R11, R11, 0x800fffff, R9, 0xf8, !PT ;  /* 0x800fffff0b0b7812 */ /* 0x000fe200078ef809 */
[----:B------:R-:W-:Y:S02]  /*1900*/  IMAD.MOV.U32 R3, RZ, RZ, R20 ;  /* 0x000000ffff037224 */ /* 0x000fe400078e0014 */
[----:B------:R-:W-:Y:S01]  /*1910*/  DFMA R16, R14, -R6, 1 ;  /* 0x3ff000000e10742b */ /* 0x000fe20000000806 */
[----:B------:R-:W-:Y:S02]  /*1920*/  @!P0 LOP3.LUT R3, R7, 0x7ff00000, RZ, 0xc0, !PT ;  /* 0x7ff0000007038812 */ /* 0x000fe400078ec0ff */
[----:B------:R-:W-:-:S03]  /*1930*/  @!P2 DFMA R10, R10, 2, -R12 ;  /* 0x400000000a0aa82b */ /* 0x000fc6000000080c */
[----:B------:R-:W-:Y:S02]  /*1940*/  VIADD R22, R3, 0xffffffff ;  /* 0xffffffff03167836 */ /* 0x000fe40000000000 */
[----:B------:R-:W-:-:S05]  /*1950*/  DFMA R16, R14, R16, R14 ;  /* 0x000000100e10722b */ /* 0x000fca000000000e */
[----:B------:R-:W-:-:S03]  /*1960*/  @!P2 LOP3.LUT R18, R11, 0x7ff00000, RZ, 0xc0, !PT ;  /* 0x7ff000000b12a812 */ /* 0x000fc600078ec0ff */
[----:B------:R-:W-:Y:S02]  /*1970*/  DMUL R12, R16, R10 ;  /* 0x0000000a100c7228 */ /* 0x000fe40000000000 */
[----:B------:R-:W-:-:S05]  /*1980*/  VIADD R20, R18, 0xffffffff ;  /* 0xffffffff12147836 */ /* 0x000fca0000000000 */
[----:B------:R-:W-:Y:S01]  /*1990*/  ISETP.GT.U32.AND P0, PT, R20, 0x7feffffe, PT ;  /* 0x7feffffe1400780c */ /* 0x000fe20003f04070 */
[----:B------:R-:W-:-:S03]  /*19a0*/  DFMA R14, R12, -R6, R10 ;  /* 0x800000060c0e722b */ /* 0x000fc6000000000a */
[----:B------:R-:W-:-:S05]  /*19b0*/  ISETP.GT.U32.OR P0, PT, R22, 0x7feffffe, P0 ;  /* 0x7feffffe1600780c */ /* 0x000fca0000704470 */
[----:B------:R-:W-:-:S08]  /*19c0*/  DFMA R12, R16, R14, R12 ;  /* 0x0000000e100c722b */ /* 0x000fd0000000000c */
[----:B------:R-:W-:Y:S05]  /*19d0*/  @P0 BRA `(.L_x_115) ;  /* 0x00000000006c0947 */ /* 0x000fea0003800000 */
[----:B------:R-:W-:-:S04]  /*19e0*/  LOP3.LUT R8, R5, 0x7ff00000, RZ, 0xc0, !PT ;  /* 0x7ff0000005087812 */ /* 0x000fc800078ec0ff */
[CC--:B------:R-:W-:Y:S02]  /*19f0*/  VIADDMNMX R3, R21.reuse, -R8.reuse, 0xb9600000, !PT ;  /* 0xb960000015037446 */ /* 0x0c0fe40007800908 */
[----:B------:R-:W-:Y:S01]  /*1a00*/  ISETP.GE.U32.AND P0, PT, R21, R8, PT ;  /* 0x000000081500720c */ /* 0x000fe20003f06070 */
[----:B------:R-:W-:Y:S01]  /*1a10*/  IMAD.MOV.U32 R8, RZ, RZ, RZ ;  /* 0x000000ffff087224 */ /* 0x000fe200078e00ff */
[----:B------:R-:W-:Y:S02]  /*1a20*/  VIMNMX R3, PT, PT, R3, 0x46a00000, PT ;  /* 0x46a0000003037848 */ /* 0x000fe40003fe0100 */
[----:B------:R-:W-:-:S05]  /*1a30*/  SEL R16, R19, 0x63400000, !P0 ;  /* 0x6340000013107807 */ /* 0x000fca0004000000 */
[----:B------:R-:W-:-:S04]  /*1a40*/  IMAD.IADD R16, R3, 0x1, -R16 ;  /* 0x0000000103107824 */ /* 0x000fc800078e0a10 */
[----:B------:R-:W-:-:S06]  /*1a50*/  VIADD R9, R16, 0x7fe00000 ;  /* 0x7fe0000010097836 */ /* 0x000fcc0000000000 */
[----:B------:R-:W-:-:S10]  /*1a60*/  DMUL R14, R12, R8 ;  /* 0x000000080c0e7228 */ /* 0x000fd40000000000 */
[----:B------:R-:W-:-:S13]  /*1a70*/  FSETP.GTU.AND P0, PT, |R15|, 1.469367938527859385e-39, PT ;  /* 0x001000000f00780b */ /* 0x000fda0003f0c200 */
[----:B------:R-:W-:Y:S05]  /*1a80*/  @P0 BRA `(.L_x_116) ;  /* 0x0000000000940947 */ /* 0x000fea0003800000 */
[----:B------:R-:W-:Y:S01]  /*1a90*/  DFMA R6, R12, -R6, R10 ;  /* 0x800000060c06722b */ /* 0x000fe2000000000a */
[----:B------:R-:W-:-:S09]  /*1aa0*/  IMAD.MOV.U32 R8, RZ, RZ, RZ ;  /* 0x000000ffff087224 */ /* 0x000fd200078e00ff */
[C---:B------:R-:W-:Y:S02]  /*1ab0*/  FSETP.NEU.AND P0, PT, R7.reuse, RZ, PT ;  /* 0x000000ff0700720b */ /* 0x040fe40003f0d000 */
[----:B------:R-:W-:-:S04]  /*1ac0*/  LOP3.LUT R3, R7, 0x80000000, R5, 0x48, !PT ;  /* 0x8000000007037812 */ /* 0x000fc800078e4805 */
[----:B------:R-:W-:-:S07]  /*1ad0*/  LOP3.LUT R9, R3, R9, RZ, 0xfc, !PT ;  /* 0x0000000903097212 */ /* 0x000fce00078efcff */
[----:B------:R-:W-:Y:S05]  /*1ae0*/  @!P0 BRA `(.L_x_116) ;  /* 0x00000000007c8947 */ /* 0x000fea0003800000 */
[----:B------:R-:W-:Y:S01]  /*1af0*/  IMAD.MOV R5, RZ, RZ, -R16 ;  /* 0x000000ffff057224 */ /* 0x000fe200078e0a10 */
[----:B------:R-:W-:Y:S01]  /*1b00*/  DMUL.RP R8, R12, R8 ;  /* 0x000000080c087228 */ /* 0x000fe20000008000 */
[----:B------:R-:W-:-:S06]  /*1b10*/  IMAD.MOV.U32 R4, RZ, RZ, RZ ;  /* 0x000000ffff047224 */ /* 0x000fcc00078e00ff */
[----:B------:R-:W-:-:S03]  /*1b20*/  DFMA R4, R14, -R4, R12 ;  /* 0x800000040e04722b */ /* 0x000fc6000000000c */
[----:B------:R-:W-:-:S03]  /*1b30*/  LOP3.LUT R3, R9, R3, RZ, 0x3c, !PT ;  /* 0x0000000309037212 */ /* 0x000fc600078e3cff */
[----:B------:R-:W-:-:S04]  /*1b40*/  IADD3 R4, PT, PT, -R16, -0x43300000, RZ ;  /* 0xbcd0000010047810 */ /* 0x000fc80007ffe1ff */
[----:B------:R-:W-:-:S04]  /*1b50*/  FSETP.NEU.AND P0, PT, |R5|, R4, PT ;  /* 0x000000040500720b */ /* 0x000fc80003f0d200 */
[----:B------:R-:W-:Y:S02]  /*1b60*/  FSEL R14, R8, R14, !P0 ;  /* 0x0000000e080e7208 */ /* 0x000fe40004000000 */
[----:B------:R-:W-:Y:S01]  /*1b70*/  FSEL R15, R3, R15, !P0 ;  /* 0x0000000f030f7208 */ /* 0x000fe20004000000 */
[----:B------:R-:W-:Y:S06]  /*1b80*/  BRA `(.L_x_116) ;  /* 0x0000000000547947 */ /* 0x000fec0003800000 */
.L_x_115:
[----:B------:R-:W-:-:S14]  /*1b90*/  DSETP.NAN.AND P0, PT, R8, R8, PT ;  /* 0x000000080800722a */ /* 0x000fdc0003f08000 */
[----:B------:R-:W-:Y:S05]  /*1ba0*/  @P0 BRA `(.L_x_117) ;  /* 0x0000000000440947 */ /* 0x000fea0003800000 */
[----:B------:R-:W-:-:S14]  /*1bb0*/  DSETP.NAN.AND P0, PT, R4, R4, PT ;  /* 0x000000040400722a */ /* 0x000fdc0003f08000 */
[----:B------:R-:W-:Y:S05]  /*1bc0*/  @P0 BRA `(.L_x_118) ;  /* 0x0000000000300947 */ /* 0x000fea0003800000 */
[----:B------:R-:W-:Y:S01]  /*1bd0*/  ISETP.NE.AND P0, PT, R18, R3, PT ;  /* 0x000000031200720c */ /* 0x000fe20003f05270 */
[----:B------:R-:W-:Y:S02]  /*1be0*/  IMAD.MOV.U32 R14, RZ, RZ, 0x0 ;  /* 0x00000000ff0e7424 */ /* 0x000fe400078e00ff */
[----:B------:R-:W-:-:S10]  /*1bf0*/  IMAD.MOV.U32 R15, RZ, RZ, -0x80000 ;  /* 0xfff80000ff0f7424 */ /* 0x000fd400078e00ff */
[----:B------:R-:W-:Y:S05]  /*1c00*/  @!P0 BRA `(.L_x_116) ;  /* 0x0000000000348947 */ /* 0x000fea0003800000 */
[----:B------:R-:W-:Y:S02]  /*1c10*/  ISETP.NE.AND P0, PT, R18, 0x7ff00000, PT ;  /* 0x7ff000001200780c */ /* 0x000fe40003f05270 */
[----:B------:R-:W-:Y:S02]  /*1c20*/  LOP3.LUT R15, R9, 0x80000000, R5, 0x48, !PT ;  /* 0x80000000090f7812 */ /* 0x000fe400078e4805 */
[----:B------:R-:W-:-:S13]  /*1c30*/  ISETP.EQ.OR P0, PT, R3, RZ, !P0 ;  /* 0x000000ff0300720c */ /* 0x000fda0004702670 */
[----:B------:R-:W-:Y:S01]  /*1c40*/  @P0 LOP3.LUT R3, R15, 0x7ff00000, RZ, 0xfc, !PT ;  /* 0x7ff000000f030812 */ /* 0x000fe200078efcff */
[----:B------:R-:W-:Y:S02]  /*1c50*/  @!P0 IMAD.MOV.U32 R14, RZ, RZ, RZ ;  /* 0x000000ffff0e8224 */ /* 0x000fe400078e00ff */
[----:B------:R-:W-:Y:S02]  /*1c60*/  @P0 IMAD.MOV.U32 R14, RZ, RZ, RZ ;  /* 0x000000ffff0e0224 */ /* 0x000fe400078e00ff */
[----:B------:R-:W-:Y:S01]  /*1c70*/  @P0 IMAD.MOV.U32 R15, RZ, RZ, R3 ;  /* 0x000000ffff0f0224 */ /* 0x000fe200078e0003 */
[----:B------:R-:W-:Y:S06]  /*1c80*/  BRA `(.L_x_116) ;  /* 0x0000000000147947 */ /* 0x000fec0003800000 */
.L_x_118:
[----:B------:R-:W-:Y:S01]  /*1c90*/  LOP3.LUT R15, R5, 0x80000, RZ, 0xfc, !PT ;  /* 0x00080000050f7812 */ /* 0x000fe200078efcff */
[----:B------:R-:W-:Y:S01]  /*1ca0*/  IMAD.MOV.U32 R14, RZ, RZ, R4 ;  /* 0x000000ffff0e7224 */ /* 0x000fe200078e0004 */
[----:B------:R-:W-:Y:S06]  /*1cb0*/  BRA `(.L_x_116) ;  /* 0x0000000000087947 */ /* 0x000fec0003800000 */
.L_x_117:
[----:B------:R-:W-:Y:S01]  /*1cc0*/  LOP3.LUT R15, R9, 0x80000, RZ, 0xfc, !PT ;  /* 0x00080000090f7812 */ /* 0x000fe200078efcff */
[----:B------:R-:W-:-:S07]  /*1cd0*/  IMAD.MOV.U32 R14, RZ, RZ, R8 ;  /* 0x000000ffff0e7224 */ /* 0x000fce00078e0008 */
.L_x_116:
[----:B------:R-:W-:Y:S05]  /*1ce0*/  BSYNC.RECONVERGENT B1 ;  /* 0x0000000000017941 */ /* 0x000fea0003800200 */
.L_x_114:
[----:B------:R-:W-:Y:S02]  /*1cf0*/  IMAD.MOV.U32 R3, RZ, RZ, 0x0 ;  /* 0x00000000ff037424 */ /* 0x000fe400078e00ff */
[----:B------:R-:W-:Y:S02]  /*1d00*/  IMAD.MOV.U32 R4, RZ, RZ, R14 ;  /* 0x000000ffff047224 */ /* 0x000fe400078e000e */
[----:B------:R-:W-:Y:S01]  /*1d10*/  IMAD.MOV.U32 R5, RZ, RZ, R15 ;  /* 0x000000ffff057224 */ /* 0x000fe200078e000f */
[----:B------:R-:W-:Y:S06]  /*1d20*/  RET.REL.NODEC R2 `(_Z28kernelComputeHusimiQFullModePdPK7double2ididiPKiS4_) ;  /* 0xffffffe002b47950 */ /* 0x000fec0003c3ffff */
        .weak           $__internal_5_$__cuda_sm20_dsqrt_rn_f64_mediumpath_v1
        .type           $__internal_5_$__cuda_sm20_dsqrt_rn_f64_mediumpath_v1,@function
        .size           $__internal_5_$__cuda_sm20_dsqrt_rn_f64_mediumpath_v1,($_Z28kernelComputeHusimiQFullModePdPK7double2ididiPKiS4_$__internal_trig_reduction_slowpathd - $__internal_5_$__cuda_sm20_dsqrt_rn_f64_mediumpath_v1)
$__internal_5_$__cuda_sm20_dsqrt_rn_f64_mediumpath_v1:
[----:B------:R-:W-:Y:S01]  /*1d30*/  UISETP.GE.U32.AND UP0, UPT, UR6, -0x3400000, UPT ;  /* 0xfcc000000600788c */ /* 0x000fe2000bf06070 */
[----:B------:R-:W-:-:S08]  /*1d40*/  IMAD.MOV.U32 R13, RZ, RZ, R17 ;  /* 0x000000ffff0d7224 */ /* 0x000fd000078e0011 */
[----:B------:R-:W-:Y:S05]  /*1d50*/  BRA.U !UP0, `(.L_x_119) ;  /* 0x0000000108247547 */ /* 0x000fea000b800000 */
[----:B------:R-:W-:Y:S01]  /*1d60*/  DFMA.RM R8, R8, R12, R14 ;  /* 0x0000000c0808722b */ /* 0x000fe2000000400e */
[----:B------:R-:W0:Y:S09]  /*1d70*/  LDCU.64 UR4, c[0x0][0x398] ;  /* 0x00007300ff0477ac */ /* 0x000e320008000a00 */
[----:B------:R-:W-:-:S05]  /*1d80*/  IADD3 R10, P0, PT, R8, 0x1, RZ ;  /* 0x00000001080a7810 */ /* 0x000fca0007f1e0ff */
[----:B------:R-:W-:-:S06]  /*1d90*/  IMAD.X R11, RZ, RZ, R9, P0 ;  /* 0x000000ffff0b7224 */ /* 0x000fcc00000e0609 */
[----:B0-----:R-:W-:-:S08]  /*1da0*/  DFMA.RP R12, -R8, R10, UR4 ;  /* 0x00000004080c7e2b */ /* 0x001fd0000800810a */
[----:B------:R-:W-:-:S06]  /*1db0*/  DSETP.GT.AND P0, PT, R12, RZ, PT ;  /* 0x000000ff0c00722a */ /* 0x000fcc0003f04000 */
[----:B------:R-:W-:Y:S02]  /*1dc0*/  FSEL R8, R10, R8, P0 ;  /* 0x000000080a087208 */ /* 0x000fe40000000000 */
[----:B------:R-:W-:Y:S01]  /*1dd0*/  FSEL R9, R11, R9, P0 ;  /* 0x000000090b097208 */ /* 0x000fe20000000000 */
[----:B------:R-:W-:Y:S06]  /*1de0*/  BRA `(.L_x_120) ;  /* 0x00000000006c7947 */ /* 0x000fec0003800000 */
.L_x_119:
[----:B------:R-:W0:Y:S02]  /*1df0*/  LDC.64 R10, c[0x0][0x398] ;  /* 0x0000e600ff0a7b82 */ /* 0x000e240000000a00 */
[----:B0-----:R-:W-:-:S14]  /*1e00*/  DSETP.NE.AND P0, PT, R10, RZ, PT ;  /* 0x000000ff0a00722a */ /* 0x001fdc0003f05000 */
[----:B------:R-:W-:Y:S05]  /*1e10*/  @!P0 BRA `(.L_x_121) ;  /* 0x00000000005c8947 */ /* 0x000fea0003800000 */
[----:B------:R-:W0:Y:S02]  /*1e20*/  LDC R7, c[0x0][0x39c] ;  /* 0x0000e700ff077b82 */ /* 0x000e240000000800 */
[----:B0-----:R-:W-:-:S13]  /*1e30*/  ISETP.GE.AND P0, PT, R7, RZ, PT ;  /* 0x000000ff0700720c */ /* 0x001fda0003f06270 */
[----:B------:R-:W-:Y:S02]  /*1e40*/  @!P0 IMAD.MOV.U32 R8, RZ, RZ, 0x0 ;  /* 0x00000000ff088424 */ /* 0x000fe400078e00ff */
[----:B------:R-:W-:Y:S01]  /*1e50*/  @!P0 IMAD.MOV.U32 R9, RZ, RZ, -0x80000 ;  /* 0xfff80000ff098424 */ /* 0x000fe200078e00ff */
[----:B------:R-:W-:Y:S06]  /*1e60*/  @!P0 BRA `(.L_x_120) ;  /* 0x00000000004c8947 */ /* 0x000fec0003800000 */
[----:B------:R-:W-:-:S13]  /*1e70*/  ISETP.GT.AND P0, PT, R7, 0x7fefffff, PT ;  /* 0x7fefffff0700780c */ /* 0x000fda0003f04270 */
[----:B------:R-:W-:Y:S05]  /*1e80*/  @P0 BRA `(.L_x_121) ;  /* 0x0000000000400947 */ /* 0x000fea0003800000 */
[----:B------:R-:W-:Y:S01]  /*1e90*/  DMUL R8, R10, 8.11296384146066816958e+31 ;  /* 0x469000000a087828 */ /* 0x000fe20000000000 */
[----:B------:R-:W-:Y:S02]  /*1ea0*/  IMAD.MOV.U32 R14, RZ, RZ, 0x0 ;  /* 0x00000000ff0e7424 */ /* 0x000fe400078e00ff */
[----:B------:R-:W-:Y:S02]  /*1eb0*/  IMAD.MOV.U32 R10, RZ, RZ, RZ ;  /* 0x000000ffff0a7224 */ /* 0x000fe400078e00ff */
[----:B------:R-:W-:Y:S01]  /*1ec0*/  IMAD.MOV.U32 R15, RZ, RZ, 0x3fd80000 ;  /* 0x3fd80000ff0f7424 */ /* 0x000fe200078e00ff */
[----:B------:R-:W0:Y:S03]  /*1ed0*/  MUFU.RSQ64H R11, R9 ;  /* 0x00000009000b7308 */ /* 0x000e260000001c00 */
[----:B0-----:R-:W-:-:S08]  /*1ee0*/  DMUL R12, R10, R10 ;  /* 0x0000000a0a0c7228 */ /* 0x001fd00000000000 */
[----:B------:R-:W-:-:S08]  /*1ef0*/  DFMA R12, R8, -R12, 1 ;  /* 0x3ff00000080c742b */ /* 0x000fd0000000080c */
[----:B------:R-:W-:Y:S02]  /*1f00*/  DFMA R14, R12, R14, 0.5 ;  /* 0x3fe000000c0e742b */ /* 0x000fe4000000000e */
[----:B------:R-:W-:-:S08]  /*1f10*/  DMUL R12, R10, R12 ;  /* 0x0000000c0a0c7228 */ /* 0x000fd00000000000 */
[----:B------:R-:W-:-:S08]  /*1f20*/  DFMA R12, R14, R12, R10 ;  /* 0x0000000c0e0c722b */ /* 0x000fd0000000000a */
[----:B------:R-:W-:Y:S02]  /*1f30*/  DMUL R10, R8, R12 ;  /* 0x0000000c080a7228 */ /* 0x000fe40000000000 */
[----:B------:R-:W-:-:S06]  /*1f40*/  VIADD R13, R13, 0xfff00000 ;  /* 0xfff000000d0d7836 */ /* 0x000fcc0000000000 */
[----:B------:R-:W-:-:S08]  /*1f50*/  DFMA R14, R10, -R10, R8 ;  /* 0x8000000a0a0e722b */ /* 0x000fd00000000008 */
[----:B------:R-:W-:-:S10]  /*1f60*/  DFMA R8, R12, R14, R10 ;  /* 0x0000000e0c08722b */ /* 0x000fd4000000000a */
[----:B------:R-:W-:Y:S01]  /*1f70*/  VIADD R9, R9, 0xfcb00000 ;  /* 0xfcb0000009097836 */ /* 0x000fe20000000000 */
[----:B------:R-:W-:Y:S06]  /*1f80*/  BRA `(.L_x_120) ;  /* 0x0000000000047947 */ /* 0x000fec0003800000 */
.L_x_121:
[----:B------:R-:W-:-:S11]  /*1f90*/  DADD R8, R10, R10 ;  /* 0x000000000a087229 */ /* 0x000fd6000000000a */
.L_x_120:
[----:B------:R-:W-:Y:S02]  /*1fa0*/  IMAD.MOV.U32 R7, RZ, RZ, 0x0 ;  /* 0x00000000ff077424 */ /* 0x000fe400078e00ff */
[----:B------:R-:W-:Y:S02]  /*1fb0*/  IMAD.MOV.U32 R34, RZ, RZ, R8 ;  /* 0x000000ffff227224 */ /* 0x000fe400078e0008 */
[----:B------:R-:W-:Y:S01]  /*1fc0*/  IMAD.MOV.U32 R35, RZ, RZ, R9 ;  /* 0x000000ffff237224 */ /* 0x000fe200078e0009 */
[----:B------:R-:W-:Y:S06]  /*1fd0*/  RET.REL.NODEC R6 `(_Z28kernelComputeHusimiQFullModePdPK7double2ididiPKiS4_) ;  /* 0xffffffe006087950 */ /* 0x000fec0003c3ffff */
        .type           $_Z28kernelComputeHusimiQFullModePdPK7double2ididiPKiS4_$__internal_trig_reduction_slowpathd,@function
        .size           $_Z28kernelComputeHusimiQFullModePdPK7double2ididiPKiS4_$__internal_trig_reduction_slowpathd,(.L_x_571 - $_Z28kernelComputeHusimiQFullModePdPK7double2ididiPKiS4_$__internal_trig_reduction_slowpathd)
$_Z28kernelComputeHusimiQFullModePdPK7double2ididiPKiS4_$__internal_trig_reduction_slowpathd:
[--C-:B------:R-:W-:Y:S01]  /*1fe0*/  SHF.R.U32.HI R24, RZ, 0x14, R26.reuse ;  /* 0x00000014ff187819 */ /* 0x100fe2000001161a */
[----:B------:R-:W-:Y:S02]  /*1ff0*/  IMAD.MOV.U32 R19, RZ, RZ, R26 ;  /* 0x000000ffff137224 */ /* 0x000fe400078e001a */
[----:B------:R-:W-:Y:S01]  /*2000*/  IMAD.MOV.U32 R16, RZ, RZ, RZ ;  /* 0x000000ffff107224 */ /* 0x000fe200078e00ff */
[----:B------:R-:W-:-:S04]  /*2010*/  LOP3.LUT R17, R24, 0x7ff, RZ, 0xc0, !PT ;  /* 0x000007ff18117812 */ /* 0x000fc800078ec0ff */
[----:B------:R-:W-:-:S13]  /*2020*/  ISETP.NE.AND P0, PT, R17, 0x7ff, PT ;  /* 0x000007ff1100780c */ /* 0x000fda0003f05270 */
[----:B------:R-:W-:Y:S05]  /*2030*/  @!P0 BRA `(.L_x_122) ;  /* 0x0000000800488947 */ /* 0x000fea0003800000 */
[----:B------:R-:W-:Y:S01]  /*2040*/  VIADD R16, R17, 0xfffffc00 ;  /* 0xfffffc0011107836 */ /* 0x000fe20000000000 */
[----:B------:R-:W-:Y:S01]  /*2050*/  BSSY.RECONVERGENT B2, `(.L_x_123) ;  /* 0x000002f000027945 */ /* 0x000fe20003800200 */
[----:B------:R-:W-:-:S03]  /*2060*/  CS2R R20, SRZ ;  /* 0x0000000000147805 */ /* 0x000fc6000001ff00 */
[----:B------:R-:W-:Y:S02]  /*2070*/  SHF.R.U32.HI R27, RZ, 0x6, R16 ;  /* 0x00000006ff1b7819 */ /* 0x000fe40000011610 */
[----:B------:R-:W-:Y:S02]  /*2080*/  ISETP.GE.U32.AND P0, PT, R16, 0x80, PT ;  /* 0x000000801000780c */ /* 0x000fe40003f06070 */
[C---:B------:R-:W-:Y:S02]  /*2090*/  IADD3 R22, PT, PT, -R27.reuse, 0x13, RZ ;  /* 0x000000131b167810 */ /* 0x040fe40007ffe1ff */
[----:B------:R-:W-:Y:S02]  /*20a0*/  IADD3 R23, PT, PT, -R27, 0xf, RZ ;  /* 0x0000000f1b177810 */ /* 0x000fe40007ffe1ff */
[----:B------:R-:W-:-:S04]  /*20b0*/  SEL R22, R22, 0x12, P0 ;  /* 0x0000001216167807 */ /* 0x000fc80000000000 */
[----:B------:R-:W-:-:S13]  /*20c0*/  ISETP.GE.AND P0, PT, R23, R22, PT ;  /* 0x000000161700720c */ /* 0x000fda0003f06270 */
[----:B------:R-:W-:Y:S05]  /*20d0*/  @P0 BRA `(.L_x_124) ;  /* 0x0000000000980947 */ /* 0x000fea0003800000 */
[----:B------:R-:W0:Y:S01]  /*20e0*/  LDC.64 R16, c[0x0][0x358] ;  /* 0x0000d600ff107b82 */ /* 0x000e220000000a00 */
[C---:B------:R-:W-:Y:S01]  /*20f0*/  SHF.L.U64.HI R39, R18.reuse, 0xb, R19 ;  /* 0x0000000b12277819 */ /* 0x040fe20000010213 */
[----:B------:R-:W-:Y:S01]  /*2100*/  BSSY.RECONVERGENT B3, `(.L_x_125) ;  /* 0x0000022000037945 */ /* 0x000fe20003800200 */
[----:B------:R-:W-:Y:S01]  /*2110*/  IMAD.SHL.U32 R25, R18, 0x800, RZ ;  /* 0x0000080012197824 */ /* 0x000fe200078e00ff */
[----:B------:R-:W-:Y:S01]  /*2120*/  IADD3 R31, PT, PT, RZ, -R27, -R22 ;  /* 0x8000001bff1f7210 */ /* 0x000fe20007ffe816 */
[----:B------:R-:W-:Y:S01]  /*2130*/  IMAD.MOV.U32 R38, RZ, RZ, RZ ;  /* 0x000000ffff267224 */ /* 0x000fe200078e00ff */
[----:B------:R-:W-:Y:S02]  /*2140*/  CS2R R20, SRZ ;  /* 0x0000000000147805 */ /* 0x000fe4000001ff00 */
[----:B------:R-:W-:-:S07]  /*2150*/  LOP3.LUT R39, R39, 0x80000000, RZ, 0xfc, !PT ;  /* 0x8000000027277812 */ /* 0x000fce00078efcff */
.L_x_126:
[----:B------:R-:W1:Y:S01]  /*2160*/  LDC.64 R18, c[0x4][RZ] ;  /* 0x01000000ff127b82 */ /* 0x000e620000000a00 */
[----:B0-----:R-:W-:Y:S02]  /*2170*/  R2UR UR10, R16 ;  /* 0x00000000100a72ca */ /* 0x001fe400000e0000 */
[----:B------:R-:W-:Y:S01]  /*2180*/  R2UR UR11, R17 ;  /* 0x00000000110b72ca */ /* 0x000fe200000e0000 */
[----:B-1----:R-:W-:-:S12]  /*2190*/  IMAD.WIDE R18, R23, 0x8, R18 ;  /* 0x0000000817127825 */ /* 0x002fd800078e0212 */
[----:B------:R-:W2:Y:S01]  /*21a0*/  LDG.E.64.CONSTANT R18, desc[UR10][R18.64] ;  /* 0x0000000a12127981 */ /* 0x000ea2000c1e9b00 */
[----:B------:R-:W-:Y:S02]  /*21b0*/  VIADD R31, R31, 0x1 ;  /* 0x000000011f1f7836 */ /* 0x000fe40000000000 */
[----:B------:R-:W-:Y:S02]  /*21c0*/  VIADD R23, R23, 0x1 ;  /* 0x0000000117177836 */ /* 0x000fe40000000000 */
[----:B--2---:R-:W-:-:S04]  /*21d0*/  IMAD.WIDE.U32 R20, P3, R18, R25, R20 ;  /* 0x0000001912147225 */ /* 0x004fc80007860014 */
[----:B------:R-:W-:Y:S02]  /*21e0*/  IMAD R41, R18, R39, RZ ;  /* 0x0000002712297224 */ /* 0x000fe400078e02ff */
[CC--:B------:R-:W-:Y:S02]  /*21f0*/  IMAD R40, R19.reuse, R25.reuse, RZ ;  /* 0x0000001913287224 */ /* 0x0c0fe400078e02ff */
[----:B------:R-:W-:Y:S01]  /*2200*/  IMAD.HI.U32 R43, R19, R25, RZ ;  /* 0x00000019132b7227 */ /* 0x000fe200078e00ff */
[----:B------:R-:W-:-:S03]  /*2210*/  IADD3 R21, P0, PT, R41, R21, RZ ;  /* 0x0000001529157210 */ /* 0x000fc60007f1e0ff */
[----:B------:R-:W-:Y:S01]  /*2220*/  IMAD R41, R38, 0x8, R1 ;  /* 0x0000000826297824 */ /* 0x000fe200078e0201 */
[----:B------:R-:W-:Y:S01]  /*2230*/  IADD3 R21, P1, PT, R40, R21, RZ ;  /* 0x0000001528157210 */ /* 0x000fe20007f3e0ff */
[----:B------:R-:W-:-:S04]  /*2240*/  IMAD.HI.U32 R40, R18, R39, RZ ;  /* 0x0000002712287227 */ /* 0x000fc800078e00ff */
[----:B------:R-:W-:Y:S01]  /*2250*/  IMAD.X R18, RZ, RZ, R40, P3 ;  /* 0x000000ffff127224 */ /* 0x000fe200018e0628 */
[----:B------:R0:W-:Y:S01]  /*2260*/  STL.64 [R41], R20 ;  /* 0x0000001429007387 */ /* 0x0001e20000100a00 */
[----:B------:R-:W-:-:S03]  /*2270*/  IMAD.HI.U32 R40, R19, R39, RZ ;  /* 0x0000002713287227 */ /* 0x000fc600078e00ff */
[----:B------:R-:W-:Y:S01]  /*2280*/  IADD3.X R18, P0, PT, R43, R18, RZ, P0, !PT ;  /* 0x000000122b127210 */ /* 0x000fe2000071e4ff */
[----:B------:R-:W-:Y:S02]  /*2290*/  IMAD R19, R19, R39, RZ ;  /* 0x0000002713137224 */ /* 0x000fe400078e02ff */
[----:B------:R-:W-:-:S03]  /*22a0*/  VIADD R38, R38, 0x1 ;  /* 0x0000000126267836 */ /* 0x000fc60000000000 */
[----:B------:R-:W-:Y:S01]  /*22b0*/  IADD3.X R19, P1, PT, R19, R18, RZ, P1, !PT ;  /* 0x0000001213137210 */ /* 0x000fe20000f3e4ff */
[----:B------:R-:W-:Y:S01]  /*22c0*/  IMAD.X R18, RZ, RZ, R40, P0 ;  /* 0x000000ffff127224 */ /* 0x000fe200000e0628 */
[----:B------:R-:W-:-:S03]  /*22d0*/  ISETP.NE.AND P0, PT, R31, -0xf, PT ;  /* 0xfffffff11f00780c */ /* 0x000fc60003f05270 */
[----:B------:R-:W-:Y:S02]  /*22e0*/  IMAD.X R18, RZ, RZ, R18, P1 ;  /* 0x000000ffff127224 */ /* 0x000fe400008e0612 */
[----:B0-----:R-:W-:Y:S02]  /*22f0*/  IMAD.MOV.U32 R20, RZ, RZ, R19 ;  /* 0x000000ffff147224 */ /* 0x001fe400078e0013 */
[----:B------:R-:W-:-:S06]  /*2300*/  IMAD.MOV.U32 R21, RZ, RZ, R18 ;  /* 0x000000ffff157224 */ /* 0x000fcc00078e0012 */
[----:B------:R-:W-:Y:S05]  /*2310*/  @P0 BRA `(.L_x_126) ;  /* 0xfffffffc00900947 */ /* 0x000fea000383ffff */
[----:B------:R-:W-:Y:S05]  /*2320*/  BSYNC.RECONVERGENT B3 ;  /* 0x0000000000037941 */ /* 0x000fea0003800200 */
.L_x_125:
[----:B------:R-:W-:-:S07]  /*2330*/  IMAD.MOV.U32 R23, RZ, RZ, R22 ;  /* 0x000000ffff177224 */ /* 0x000fce00078e0016 */
.L_x_124:
[----:B------:R-:W-:Y:S05]  /*2340*/  BSYNC.RECONVERGENT B2 ;  /* 0x0000000000027941 */ /* 0x000fea0003800200 */
.L_x_123:
[----:B------:R-:W-:Y:S01]  /*2350*/  LOP3.LUT P0, R41, R24, 0x3f, RZ, 0xc0, !PT ;  /* 0x0000003f18297812 */ /* 0x000fe2000780c0ff */
[----:B------:R-:W-:-:S04]  /*2360*/  IMAD.IADD R16, R27, 0x1, R23 ;  /* 0x000000011b107824 */ /* 0x000fc800078e0217 */
[----:B------:R-:W-:-:S05]  /*2370*/  IMAD.U32 R43, R16, 0x8, R1 ;  /* 0x00000008102b7824 */ /* 0x000fca00078e0001 */
[----:B------:R0:W-:Y:S04]  /*2380*/  STL.64 [R43+-0x78], R20 ;  /* 0xffff88142b007387 */ /* 0x0001e80000100a00 */
[----:B------:R-:W2:Y:S04]  /*2390*/  @P0 LDL.64 R24, [R1+0x8] ;  /* 0x0000080001180983 */ /* 0x000ea80000100a00 */
[----:B------:R-:W3:Y:S04]  /*23a0*/  LDL.64 R18, [R1+0x10] ;  /* 0x0000100001127983 */ /* 0x000ee80000100a00 */
[----:B------:R-:W4:Y:S01]  /*23b0*/  LDL.64 R16, [R1+0x18] ;  /* 0x0000180001107983 */ /* 0x000f220000100a00 */
[----:B------:R-:W-:Y:S01]  /*23c0*/  @P0 LOP3.LUT R22, R41, 0x3f, RZ, 0x3c, !PT ;  /* 0x0000003f29160812 */ /* 0x000fe200078e3cff */
[----:B------:R-:W-:Y:S01]  /*23d0*/  BSSY.RECONVERGENT B2, `(.L_x_127) ;  /* 0x0000034000027945 */ /* 0x000fe20003800200 */
[----:B--2---:R-:W-:-:S02]  /*23e0*/  @P0 SHF.R.U64 R23, R24, 0x1, R25 ;  /* 0x0000000118170819 */ /* 0x004fc40000001219 */
[----:B------:R-:W-:Y:S02]  /*23f0*/  @P0 SHF.R.U32.HI R25, RZ, 0x1, R25 ;  /* 0x00000001ff190819 */ /* 0x000fe40000011619 */
[CC--:B---3--:R-:W-:Y:S02]  /*2400*/  @P0 SHF.L.U32 R27, R18.reuse, R41.reuse, RZ ;  /* 0x00000029121b0219 */ /* 0x0c8fe400000006ff */
[----:B0-----:R-:W-:Y:S02]  /*2410*/  @P0 SHF.R.U64 R20, R23, R22, R25 ;  /* 0x0000001617140219 */ /* 0x001fe40000001219 */
[--C-:B------:R-:W-:Y:S02]  /*2420*/  @P0 SHF.R.U32.HI R39, RZ, 0x1, R19.reuse ;  /* 0x00000001ff270819 */ /* 0x100fe40000011613 */
[C-C-:B------:R-:W-:Y:S02]  /*2430*/  @P0 SHF.R.U64 R31, R18.reuse, 0x1, R19.reuse ;  /* 0x00000001121f0819 */ /* 0x140fe40000001213 */
[----:B------:R-:W-:-:S02]  /*2440*/  @P0 SHF.L.U64.HI R24, R18, R41, R19 ;  /* 0x0000002912180219 */ /* 0x000fc40000010213 */
[----:B------:R-:W-:Y:S02]  /*2450*/  @P0 SHF.R.U32.HI R21, RZ, R22, R25 ;  /* 0x00000016ff150219 */ /* 0x000fe40000011619 */
[----:B------:R-:W-:Y:S02]  /*2460*/  @P0 LOP3.LUT R18, R27, R20, RZ, 0xfc, !PT ;  /* 0x000000141b120212 */ /* 0x000fe400078efcff */
[----:B----4-:R-:W-:Y:S02]  /*2470*/  @P0 SHF.L.U32 R23, R16, R41, RZ ;  /* 0x0000002910170219 */ /* 0x010fe400000006ff */
[----:B------:R-:W-:Y:S01]  /*2480*/  @P0 SHF.R.U64 R38, R31, R22, R39 ;  /* 0x000000161f260219 */ /* 0x000fe20000001227 */
[----:B------:R-:W-:Y:S01]  /*2490*/  IMAD.SHL.U32 R20, R18, 0x4, RZ ;  /* 0x0000000412147824 */ /* 0x000fe200078e00ff */
[----:B------:R-:W-:Y:S02]  /*24a0*/  @P0 LOP3.LUT R19, R24, R21, RZ, 0xfc, !PT ;  /* 0x0000001518130212 */ /* 0x000fe400078efcff */
[----:B------:R-:W-:-:S02]  /*24b0*/  @P0 SHF.L.U64.HI R24, R16, R41, R17 ;  /* 0x0000002910180219 */ /* 0x000fc40000010211 */
[----:B------:R-:W-:Y:S02]  /*24c0*/  @P0 SHF.R.U32.HI R39, RZ, R22, R39 ;  /* 0x00000016ff270219 */ /* 0x000fe40000011627 */
[----:B------:R-:W-:Y:S02]  /*24d0*/  @P0 LOP3.LUT R16, R23, R38, RZ, 0xfc, !PT ;  /* 0x0000002617100212 */ /* 0x000fe400078efcff */
[----:B------:R-:W-:Y:S02]  /*24e0*/  SHF.L.U64.HI R22, R18, 0x2, R19 ;  /* 0x0000000212167819 */ /* 0x000fe40000010213 */
[----:B------:R-:W-:Y:S02]  /*24f0*/  @P0 LOP3.LUT R17, R24, R39, RZ, 0xfc, !PT ;  /* 0x0000002718110212 */ /* 0x000fe400078efcff */
[----:B------:R-:W-:Y:S02]  /*2500*/  SHF.L.W.U32.HI R19, R19, 0x2, R16 ;  /* 0x0000000213137819 */ /* 0x000fe40000010e10 */
[----:B------:R-:W-:-:S02]  /*2510*/  IADD3 RZ, P0, PT, RZ, -R20, RZ ;  /* 0x80000014ffff7210 */ /* 0x000fc40007f1e0ff */
[----:B------:R-:W-:Y:S02]  /*2520*/  LOP3.LUT R18, RZ, R22, RZ, 0x33, !PT ;  /* 0x00000016ff127212 */ /* 0x000fe400078e33ff */
[----:B------:R-:W-:Y:S02]  /*2530*/  SHF.L.W.U32.HI R16, R16, 0x2, R17 ;  /* 0x0000000210107819 */ /* 0x000fe40000010e11 */
[----:B------:R-:W-:Y:S02]  /*2540*/  LOP3.LUT R21, RZ, R19, RZ, 0x33, !PT ;  /* 0x00000013ff157212 */ /* 0x000fe400078e33ff */
[----:B------:R-:W-:Y:S02]  /*2550*/  IADD3.X R23, P0, PT, RZ, R18, RZ, P0, !PT ;  /* 0x00000012ff177210 */ /* 0x000fe4000071e4ff */
[----:B------:R-:W-:Y:S02]  /*2560*/  LOP3.LUT R18, RZ, R16, RZ, 0x33, !PT ;  /* 0x00000010ff127212 */ /* 0x000fe400078e33ff */
[----:B------:R-:W-:-:S02]  /*2570*/  IADD3.X R24, P1, PT, RZ, R21, RZ, P0, !PT ;  /* 0x00000015ff187210 */ /* 0x000fc4000073e4ff */
[----:B------:R-:W-:-:S03]  /*2580*/  ISETP.GT.U32.AND P3, PT, R19, -0x1, PT ;  /* 0xffffffff1300780c */ /* 0x000fc60003f64070 */
[----:B------:R-:W-:Y:S01]  /*2590*/  IMAD.X R21, RZ, RZ, R18, P1 ;  /* 0x000000ffff157224 */ /* 0x000fe200008e0612 */
[----:B------:R-:W-:-:S04]  /*25a0*/  ISETP.GT.AND.EX P0, PT, R16, -0x1, PT, P3 ;  /* 0xffffffff1000780c */ /* 0x000fc80003f04330 */
[----:B------:R-:W-:Y:S02]  /*25b0*/  SEL R18, R16, R21, P0 ;  /* 0x0000001510127207 */ /* 0x000fe40000000000 */
[----:B------:R-:W-:Y:S02]  /*25c0*/  SEL R21, R19, R24, P0 ;  /* 0x0000001813157207 */ /* 0x000fe40000000000 */
[----:B------:R-:W-:-:S04]  /*25d0*/  ISETP.NE.U32.AND P1, PT, R18, RZ, PT ;  /* 0x000000ff1200720c */ /* 0x000fc80003f25070 */
[----:B------:R-:W-:Y:S01]  /*25e0*/  SEL R24, R21, R18, !P1 ;  /* 0x0000001215187207 */ /* 0x000fe20004800000 */
[----:B------:R-:W-:-:S05]  /*25f0*/  @!P0 IMAD.MOV R20, RZ, RZ, -R20 ;  /* 0x000000ffff148224 */ /* 0x000fca00078e0a14 */
[----:B------:R-:W0:Y:S02]  /*2600*/  FLO.U32 R24, R24 ;  /* 0x0000001800187300 */ /* 0x000e2400000e0000 */
[C---:B0-----:R-:W-:Y:S02]  /*2610*/  IADD3 R25, PT, PT, -R24.reuse, 0x1f, RZ ;  /* 0x0000001f18197810 */ /* 0x041fe40007ffe1ff */
[----:B------:R-:W-:-:S03]  /*2620*/  IADD3 R19, PT, PT, -R24, 0x3f, RZ ;  /* 0x0000003f18137810 */ /* 0x000fc60007ffe1ff */
[----:B------:R-:W-:Y:S01]  /*2630*/  @P1 IMAD.MOV R19, RZ, RZ, R25 ;  /* 0x000000ffff131224 */ /* 0x000fe200078e0219 */
[----:B------:R-:W-:-:S04]  /*2640*/  SEL R25, R22, R23, P0 ;  /* 0x0000001716197207 */ /* 0x000fc80000000000 */
[----:B------:R-:W-:-:S13]  /*2650*/  ISETP.NE.AND P1, PT, R19, RZ, PT ;  /* 0x000000ff1300720c */ /* 0x000fda0003f25270 */
[----:B------:R-:W-:Y:S05]  /*2660*/  @!P1 BRA `(.L_x_128) ;  /* 0x0000000000289947 */ /* 0x000fea0003800000 */
[--C-:B------:R-:W-:Y:S02]  /*2670*/  SHF.R.U64 R23, R20, 0x1, R25.reuse ;  /* 0x0000000114177819 */ /* 0x100fe40000001219 */
[C---:B------:R-:W-:Y:S02]  /*2680*/  LOP3.LUT R20, R19.reuse, 0x3f, RZ, 0xc0, !PT ;  /* 0x0000003f13147812 */ /* 0x040fe400078ec0ff */
[----:B------:R-:W-:Y:S02]  /*2690*/  SHF.R.U32.HI R25, RZ, 0x1, R25 ;  /* 0x00000001ff197819 */ /* 0x000fe40000011619 */
[----:B------:R-:W-:Y:S02]  /*26a0*/  LOP3.LUT R22, R19, 0x3f, RZ, 0xc, !PT ;  /* 0x0000003f13167812 */ /* 0x000fe400078e0cff */
[CC--:B------:R-:W-:Y:S02]  /*26b0*/  SHF.L.U64.HI R27, R21.reuse, R20.reuse, R18 ;  /* 0x00000014151b7219 */ /* 0x0c0fe40000010212 */
[----:B------:R-:W-:-:S02]  /*26c0*/  SHF.L.U32 R20, R21, R20, RZ ;  /* 0x0000001415147219 */ /* 0x000fc400000006ff */
[-CC-:B------:R-:W-:Y:S02]  /*26d0*/  SHF.R.U64 R21, R23, R22.reuse, R25.reuse ;  /* 0x0000001617157219 */ /* 0x180fe40000001219 */
[----:B------:R-:W-:Y:S02]  /*26e0*/  SHF.R.U32.HI R18, RZ, R22, R25 ;  /* 0x00000016ff127219 */ /* 0x000fe40000011619 */
[----:B------:R-:W-:Y:S02]  /*26f0*/  LOP3.LUT R21, R20, R21, RZ, 0xfc, !PT ;  /* 0x0000001514157212 */ /* 0x000fe400078efcff */
[----:B------:R-:W-:-:S07]  /*2700*/  LOP3.LUT R18, R27, R18, RZ, 0xfc, !PT ;  /* 0x000000121b127212 */ /* 0x000fce00078efcff */
.L_x_128:
[----:B------:R-:W-:Y:S05]  /*2710*/  BSYNC.RECONVERGENT B2 ;  /* 0x0000000000027941 */ /* 0x000fea0003800200 */
.L_x_127:
[----:B------:R-:W-:-:S04]  /*2720*/  IMAD.WIDE.U32 R24, R21, 0x2168c235, RZ ;  /* 0x2168c23515187825 */ /* 0x000fc800078e00ff */
[----:B------:R-:W-:Y:S01]  /*2730*/  IMAD.MOV.U32 R22, RZ, RZ, R25 ;  /* 0x000000ffff167224 */ /* 0x000fe200078e0019 */
[----:B------:R-:W-:Y:S01]  /*2740*/  IADD3 RZ, P1, PT, R24, R24, RZ ;  /* 0x0000001818ff7210 */ /* 0x000fe20007f3e0ff */
[----:B------:R-:W-:Y:S02]  /*2750*/  IMAD.MOV.U32 R23, RZ, RZ, RZ ;  /* 0x000000ffff177224 */ /* 0x000fe400078e00ff */
[----:B------:R-:W-:-:S04]  /*2760*/  IMAD.WIDE.U32 R20, R21, -0x36f0255e, R22 ;  /* 0xc90fdaa215147825 */ /* 0x000fc800078e0016 */
[----:B------:R-:W-:-:S04]  /*2770*/  IMAD.HI.U32 R22, R18, -0x36f0255e, RZ ;  /* 0xc90fdaa212167827 */ /* 0x000fc800078e00ff */
[----:B------:R-:W-:-:S04]  /*2780*/  IMAD.WIDE.U32 R20, P3, R18, 0x2168c235, R20 ;  /* 0x2168c23512147825 */ /* 0x000fc80007860014 */
[----:B------:R-:W-:Y:S01]  /*2790*/  IMAD R23, R18, -0x36f0255e, RZ ;  /* 0xc90fdaa212177824 */ /* 0x000fe200078e02ff */
[----:B------:R-:W-:Y:S01]  /*27a0*/  IADD3.X RZ, P1, PT, R20, R20, RZ, P1, !PT ;  /* 0x0000001414ff7210 */ /* 0x000fe20000f3e4ff */
[----:B------:R-:W-:-:S03]  /*27b0*/  IMAD.X R18, RZ, RZ, R22, P3 ;  /* 0x000000ffff127224 */ /* 0x000fc600018e0616 */
[----:B------:R-:W-:-:S04]  /*27c0*/  IADD3 R21, P3, PT, R23, R21, RZ ;  /* 0x0000001517157210 */ /* 0x000fc80007f7e0ff */
[C---:B------:R-:W-:Y:S01]  /*27d0*/  ISETP.GT.U32.AND P4, PT, R21.reuse, RZ, PT ;  /* 0x000000ff1500720c */ /* 0x040fe20003f84070 */
[----:B------:R-:W-:Y:S01]  /*27e0*/  IMAD.X R18, RZ, RZ, R18, P3 ;  /* 0x000000ffff127224 */ /* 0x000fe200018e0612 */
[----:B------:R-:W-:-:S04]  /*27f0*/  IADD3.X R20, P3, PT, R21, R21, RZ, P1, !PT ;  /* 0x0000001515147210 */ /* 0x000fc80000f7e4ff */
[C---:B------:R-:W-:Y:S01]  /*2800*/  ISETP.GT.AND.EX P1, PT, R18.reuse, RZ, PT, P4 ;  /* 0x000000ff1200720c */ /* 0x040fe20003f24340 */
[----:B------:R-:W-:-:S03]  /*2810*/  IMAD.X R23, R18, 0x1, R18, P3 ;  /* 0x0000000112177824 */ /* 0x000fc600018e0612 */
[----:B------:R-:W-:Y:S02]  /*2820*/  SEL R20, R20, R21, P1 ;  /* 0x0000001514147207 */ /* 0x000fe40000800000 */
[----:B------:R-:W-:Y:S02]  /*2830*/  SEL R21, R23, R18, P1 ;  /* 0x0000001217157207 */ /* 0x000fe40000800000 */
[----:B------:R-:W-:Y:S02]  /*2840*/  IADD3 R18, P3, PT, R20, 0x1, RZ ;  /* 0x0000000114127810 */ /* 0x000fe40007f7e0ff */
[----:B------:R-:W-:Y:S02]  /*2850*/  SEL R22, RZ, 0xffffffff, !P1 ;  /* 0xffffffffff167807 */ /* 0x000fe40004800000 */
[----:B------:R-:W-:Y:S01]  /*2860*/  LOP3.LUT P1, R20, R26, 0x80000000, RZ, 0xc0, !PT ;  /* 0x800000001a147812 */ /* 0x000fe2000782c0ff */
[----:B------:R-:W-:Y:S01]  /*2870*/  IMAD.X R21, RZ, RZ, R21, P3 ;  /* 0x000000ffff157224 */ /* 0x000fe200018e0615 */
[----:B------:R-:W-:Y:S01]  /*2880*/  SHF.R.U32.HI R23, RZ, 0x1e, R17 ;  /* 0x0000001eff177819 */ /* 0x000fe20000011611 */
[----:B------:R-:W-:Y:S01]  /*2890*/  IMAD.IADD R19, R22, 0x1, -R19 ;  /* 0x0000000116137824 */ /* 0x000fe200078e0a13 */
[----:B------:R-:W-:-:S02]  /*28a0*/  @!P0 LOP3.LUT R20, R20, 0x80000000, RZ, 0x3c, !PT ;  /* 0x8000000014148812 */ /* 0x000fc400078e3cff */
[----:B------:R-:W-:Y:S01]  /*28b0*/  SHF.R.U64 R18, R18, 0xa, R21 ;  /* 0x0000000a12127819 */ /* 0x000fe20000001215 */
[----:B------:R-:W-:Y:S01]  /*28c0*/  IMAD.SHL.U32 R17, R19, 0x100000, RZ ;  /* 0x0010000013117824 */ /* 0x000fe200078e00ff */
[----:B------:R-:W-:Y:S02]  /*28d0*/  LEA.HI R16, R16, R23, RZ, 0x1 ;  /* 0x0000001710107211 */ /* 0x000fe400078f08ff */
[----:B------:R-:W-:-:S03]  /*28e0*/  IADD3 R18, P3, PT, R18, 0x1, RZ ;  /* 0x0000000112127810 */ /* 0x000fc60007f7e0ff */
[----:B------:R-:W-:Y:S01]  /*28f0*/  @P1 IMAD.MOV R16, RZ, RZ, -R16 ;  /* 0x000000ffff101224 */ /* 0x000fe200078e0a10 */
[----:B------:R-:W-:-:S04]  /*2900*/  LEA.HI.X R21, R21, RZ, RZ, 0x16, P3 ;  /* 0x000000ff15157211 */ /* 0x000fc800018fb4ff */
[--C-:B------:R-:W-:Y:S02]  /*2910*/  SHF.R.U64 R18, R18, 0x1, R21.reuse ;  /* 0x0000000112127819 */ /* 0x100fe40000001215 */
[----:B------:R-:W-:Y:S02]  /*2920*/  SHF.R.U32.HI R22, RZ, 0x1, R21 ;  /* 0x00000001ff167819 */ /* 0x000fe40000011615 */
[----:B------:R-:W-:-:S04]  /*2930*/  IADD3 R18, P3, P4, RZ, RZ, R18 ;  /* 0x000000ffff127210 */ /* 0x000fc80007c7e012 */
[----:B------:R-:W-:-:S04]  /*2940*/  IADD3.X R17, PT, PT, R17, 0x3fe00000, R22, P3, P4 ;  /* 0x3fe0000011117810 */ /* 0x000fc80001fe8416 */
[----:B------:R-:W-:-:S07]  /*2950*/  LOP3.LUT R19, R17, R20, RZ, 0xfc, !PT ;  /* 0x0000001411137212 */ /* 0x000fce00078efcff */
.L_x_122:
[----:B------:R-:W-:-:S04]  /*2960*/  IMAD.MOV.U32 R31, RZ, RZ, 0x0 ;  /* 0x00000000ff1f7424 */ /* 0x000fc800078e00ff */
[----:B------:R-:W-:Y:S05]  /*2970*/  RET.REL.NODEC R30 `(_Z28kernelComputeHusimiQFullModePdPK7double2ididiPKiS4_) ;  /* 0xffffffd41ea07950 */ /* 0x000fea0003c3ffff */
.L_x_129:
        /* <DEDUP_REMOVED lines=16> */
.L_x_571:


//--------------------- .text._Z27kernelComputeWignerFullModePdPK7double2iididdiPKiS4_ --------------------------
	.section	.text._Z27kernelComputeWignerFullModePdPK7double2iididdiPKiS4_,"ax",@progbits
	.align	128
        .global         _Z27kernelComputeWignerFullModePdPK7double2iididdiPKiS4_
        .type           _Z27kernelComputeWignerFullModePdPK7double2iididdiPKiS4_,@function
        .size           _Z27kernelComputeWignerFullModePdPK7double2iididdiPKiS4_,(.L_x_575 - _Z27kernelComputeWignerFullModePdPK7double2iididdiPKiS4_)
        .other          _Z27kernelComputeWignerFullModePdPK7double2iididdiPKiS4_,@"STO_CUDA_ENTRY STV_DEFAULT"
_Z27kernelComputeWignerFullModePdPK7double2iididdiPKiS4_:
.text._Z27kernelComputeWignerFullModePdPK7double2iididdiPKiS4_:
[----:B------:R-:W0:Y:S01]  /*0000*/  LDC R1, c[0x0][0x37c] ;  /* 0x0000df00ff017b82 */ /* 0x000e220000000800 */
[----:B------:R-:W1:Y:S01]  /*0010*/  LDCU UR4, c[0x0][0x3a0] ;  /* 0x00007400ff0477ac */ /* 0x000e620008000800 */
[----:B------:R-:W-:-:S06]  /*0020*/  IMAD.MOV.U32 R4, RZ, RZ, 0x1 ;  /* 0x00000001ff047424 */ /* 0x000fcc00078e00ff */
[----:B------:R-:W2:Y:S01]  /*0030*/  LDC.64 R14, c[0x0][0x3a8] ;  /* 0x0000ea00ff0e7b82 */ /* 0x000ea20000000a00 */
[----:B------:R-:W3:Y:S01]  /*0040*/  S2R R0, SR_TID.X ;  /* 0x0000000000007919 */ /* 0x000ee20000002100 */
[----:B------:R-:W3:Y:S01]  /*0050*/  LDCU UR9, c[0x0][0x360] ;  /* 0x00006c00ff0977ac */ /* 0x000ee20008000800 */
[----:B0-----:R-:W-:Y:S01]  /*0060*/  VIADD R1, R1, 0xffffffd8 ;  /* 0xffffffd801017836 */ /* 0x001fe20000000000 */
[----:B------:R-:W3:Y:S01]  /*0070*/  S2R R9, SR_CTAID.X ;  /* 0x0000000000097919 */ /* 0x000ee20000002500 */
[----:B-1----:R-:W-:Y:S01]  /*0080*/  UIADD3 UR4, UPT, UPT, UR4, -0x1, URZ ;  /* 0xffffffff04047890 */ /* 0x002fe2000fffe0ff */
[----:B--2---:R-:W-:-:S08]  /*0090*/  DADD R14, R14, R14 ;  /* 0x000000000e0e7229 */ /* 0x004fd0000000000e */
[----:B------:R-:W0:Y:S02]  /*00a0*/  I2F.F64 R2, UR4 ;  /* 0x0000000400027d12 */ /* 0x000e240008201c00 */
[----:B------:R-:W-:Y:S01]  /*00b0*/  FSETP.GEU.AND P1, PT, |R15|, 6.5827683646048100446e-37, PT ;  /* 0x036000000f00780b */ /* 0x000fe20003f2e200 */
[----:B---3--:R-:W-:-:S05]  /*00c0*/  IMAD R0, R9, UR9, R0 ;  /* 0x0000000909007c24 */ /* 0x008fca000f8e0200 */
[----:B0-----:R-:W0:Y:S02]  /*00d0*/  MUFU.RCP64H R5, R3 ;  /* 0x0000000300057308 */ /* 0x001e240000001800 */
[----:B0-----:R-:W-:-:S08]  /*00e0*/  DFMA R6, -R2, R4, 1 ;  /* 0x3ff000000206742b */ /* 0x001fd00000000104 */
[----:B------:R-:W-:-:S08]  /*00f0*/  DFMA R6, R6, R6, R6 ;  /* 0x000000060606722b */ /* 0x000fd00000000006 */
[----:B------:R-:W-:-:S08]  /*0100*/  DFMA R6, R4, R6, R4 ;  /* 0x000000060406722b */ /* 0x000fd00000000004 */
[----:B------:R-:W-:-:S08]  /*0110*/  DFMA R4, -R2, R6, 1 ;  /* 0x3ff000000204742b */ /* 0x000fd00000000106 */
        /* <DEDUP_REMOVED lines=8> */
[----:B------:R-:W-:Y:S02]  /*01a0*/  MOV R13, R3 ;  /* 0x00000003000d7202 */ /* 0x000fe40000000f00 */
[----:B------:R-:W-:-:S07]  /*01b0*/  MOV R36, 0x1d0 ;  /* 0x000001d000247802 */ /* 0x000fce0000000f00 */
[----:B------:R-:W-:Y:S05]  /*01c0*/  CALL.REL.NOINC `($__internal_6_$__cuda_sm20_div_rn_f64_full) ;  /* 0x0000006400087944 */ /* 0x000fea0003c00000 */
[----:B------:R-:W-:Y:S02]  /*01d0*/  IMAD.MOV.U32 R28, RZ, RZ, R12 ;  /* 0x000000ffff1c7224 */ /* 0x000fe400078e000c */
[----:B------:R-:W-:-:S07]  /*01e0*/  IMAD.MOV.U32 R29, RZ, RZ, R13 ;  /* 0x000000ffff1d7224 */ /* 0x000fce00078e000d */
.L_x_130:
[----:B------:R-:W0:Y:S01]  /*01f0*/  MUFU.RCP64H R5, R3 ;  /* 0x0000000300057308 */ /* 0x000e220000001800 */
[----:B------:R-:W-:Y:S01]  /*0200*/  IMAD.MOV.U32 R4, RZ, RZ, 0x1 ;  /* 0x00000001ff047424 */ /* 0x000fe200078e00ff */
[----:B------:R-:W1:Y:S01]  /*0210*/  LDC.64 R14, c[0x0][0x3b0] ;  /* 0x0000ec00ff0e7b82 */ /* 0x000e620000000a00 */
[----:B------:R-:W2:Y:S01]  /*0220*/  LDCU UR4, c[0x0][0x3a0] ;  /* 0x00007400ff0477ac */ /* 0x000ea20008000800 */
[----:B------:R-:W3:Y:S03]  /*0230*/  LDCU.64 UR14, c[0x0][0x358] ;  /* 0x00006b00ff0e77ac */ /* 0x000ee60008000a00 */
[----:B0-----:R-:W-:Y:S01]  /*0240*/  DFMA R6, -R2, R4, 1 ;  /* 0x3ff000000206742b */ /* 0x001fe20000000104 */
[----:B--2---:R-:W-:-:S07]  /*0250*/  UIMAD UR4, UR4, UR4, URZ ;  /* 0x00000004040472a4 */ /* 0x004fce000f8e02ff */
[----:B------:R-:W-:Y:S02]  /*0260*/  DFMA R6, R6, R6, R6 ;  /* 0x000000060606722b */ /* 0x000fe40000000006 */
[----:B-1----:R-:W-:-:S06]  /*0270*/  DADD R14, R14, R14 ;  /* 0x000000000e0e7229 */ /* 0x002fcc000000000e */
[----:B------:R-:W-:-:S04]  /*0280*/  DFMA R6, R4, R6, R4 ;  /* 0x000000060406722b */ /* 0x000fc80000000004 */
[----:B------:R-:W-:-:S04]  /*0290*/  FSETP.GEU.AND P1, PT, |R15|, 6.5827683646048100446e-37, PT ;  /* 0x036000000f00780b */ /* 0x000fc80003f2e200 */
[----:B------:R-:W-:-:S08]  /*02a0*/  DFMA R4, -R2, R6, 1 ;  /* 0x3ff000000204742b */ /* 0x000fd00000000106 */
[----:B------:R-:W-:-:S08]  /*02b0*/  DFMA R6, R6, R4, R6 ;  /* 0x000000040606722b */ /* 0x000fd00000000006 */
[----:B------:R-:W-:-:S08]  /*02c0*/  DMUL R26, R6, R14 ;  /* 0x0000000e061a7228 */ /* 0x000fd00000000000 */
[----:B------:R-:W-:-:S08]  /*02d0*/  DFMA R4, -R2, R26, R14 ;  /* 0x0000001a0204722b */ /* 0x000fd0000000010e */
[----:B------:R-:W-:-:S10]  /*02e0*/  DFMA R26, R6, R4, R26 ;  /* 0x00000004061a722b */ /* 0x000fd4000000001a */
[----:B------:R-:W-:-:S05]  /*02f0*/  FFMA R4, RZ, R3, R27 ;  /* 0x00000003ff047223 */ /* 0x000fca000000001b */
[----:B------:R-:W-:-:S13]  /*0300*/  FSETP.GT.AND P0, PT, |R4|, 1.469367938527859385e-39, PT ;  /* 0x001000000400780b */ /* 0x000fda0003f04200 */
[----:B---3--:R-:W-:Y:S05]  /*0310*/  @P0 BRA P1, `(.L_x_131) ;  /* 0x0000000000180947 */ /* 0x008fea0000800000 */
[----:B------:R-:W-:Y:S01]  /*0320*/  MOV R12, R2 ;  /* 0x00000002000c7202 */ /* 0x000fe20000000f00 */
[----:B------:R-:W-:Y:S01]  /*0330*/  IMAD.MOV.U32 R13, RZ, RZ, R3 ;  /* 0x000000ffff0d7224 */ /* 0x000fe200078e0003 */
[----:B------:R-:W-:-:S07]  /*0340*/  MOV R36, 0x360 ;  /* 0x0000036000247802 */ /* 0x000fce0000000f00 */
[----:B------:R-:W-:Y:S05]  /*0350*/  CALL.REL.NOINC `($__internal_6_$__cuda_sm20_div_rn_f64_full) ;  /* 0x0000006000a47944 */ /* 0x000fea0003c00000 */
[----:B------:R-:W-:Y:S02]  /*0360*/  IMAD.MOV.U32 R26, RZ, RZ, R12 ;  /* 0x000000ffff1a7224 */ /* 0x000fe400078e000c */
[----:B------:R-:W-:-:S07]  /*0370*/  IMAD.MOV.U32 R27, RZ, RZ, R13 ;  /* 0x000000ffff1b7224 */ /* 0x000fce00078e000d */
.L_x_131:
[----:B------:R-:W0:Y:S08]  /*0380*/  LDC R11, c[0x0][0x390] ;  /* 0x0000e400ff0b7b82 */ /* 0x000e300000000800 */
[----:B------:R-:W0:Y:S08]  /*0390*/  LDC.64 R8, c[0x0][0x3c0] ;  /* 0x0000f000ff087b82 */ /* 0x000e300000000a00 */
[----:B------:R-:W1:Y:S08]  /*03a0*/  LDC.64 R2, c[0x0][0x3c8] ;  /* 0x0000f200ff027b82 */ /* 0x000e700000000a00 */
[----:B------:R-:W2:Y:S08]  /*03b0*/  LDC.64 R4, c[0x0][0x3c0] ;  /* 0x0000f000ff047b82 */ /* 0x000eb00000000a00 */
[----:B------:R-:W3:Y:S01]  /*03c0*/  LDC.64 R6, c[0x0][0x3c8] ;  /* 0x0000f200ff067b82 */ /* 0x000ee20000000a00 */
[----:B0-----:R-:W-:-:S06]  /*03d0*/  IMAD.WIDE R8, R11, 0x4, R8 ;  /* 0x000000040b087825 */ /* 0x001fcc00078e0208 */
[----:B------:R-:W4:Y:S01]  /*03e0*/  LDG.E R8, desc[UR14][R8.64] ;  /* 0x0000000e08087981 */ /* 0x000f22000c1e1900 */
[----:B-1----:R-:W-:-:S06]  /*03f0*/  IMAD.WIDE R2, R11, 0x4, R2 ;  /* 0x000000040b027825 */ /* 0x002fcc00078e0202 */
[----:B------:R-:W5:Y:S04]  /*0400*/  LDG.E R2, desc[UR14][R2.64] ;  /* 0x0000000e02027981 */ /* 0x000f68000c1e1900 */
[----:B--2---:R-:W2:Y:S04]  /*0410*/  LDG.E R4, desc[UR14][R4.64] ;  /* 0x0000000e04047981 */ /* 0x004ea8000c1e1900 */
[----:B---3--:R-:W3:Y:S01]  /*0420*/  LDG.E R6, desc[UR14][R6.64] ;  /* 0x0000000e06067981 */ /* 0x008ee2000c1e1900 */
[----:B------:R-:W-:Y:S02]  /*0430*/  ISETP.GE.AND P0, PT, R0, UR4, PT ;  /* 0x0000000400007c0c */ /* 0x000fe4000bf06270 */
[----:B----4-:R-:W-:-:S02]  /*0440*/  R2UR UR8, R8 ;  /* 0x00000000080872ca */ /* 0x010fc400000e0000 */
[----:B-----5:R-:W-:Y:S02]  /*0450*/  R2UR UR5, R2 ;  /* 0x00000000020572ca */ /* 0x020fe400000e0000 */
[----:B--2---:R-:W-:Y:S02]  /*0460*/  R2UR UR6, R4 ;  /* 0x00000000040672ca */ /* 0x004fe400000e0000 */
[----:B---3--:R-:W-:-:S13]  /*0470*/  R2UR UR7, R6 ;  /* 0x00000000060772ca */ /* 0x008fda00000e0000 */
[----:B------:R-:W-:-:S03]  /*0480*/  UIADD3 UR6, UPT, UPT, -UR8, UR7, UR6 ;  /* 0x0000000708067290 */ /* 0x000fc6000fffe106 */
[----:B------:R-:W-:Y:S02]  /*0490*/  UMOV UR7, 0x1 ;  /* 0x0000000100077882 */ /* 0x000fe40000000000 */
[----:B------:R-:W-:Y:S02]  /*04a0*/  USHF.L.U32 UR5, UR7, UR5, URZ ;  /* 0x0000000507057299 */ /* 0x000fe400080006ff */
[----:B------:R-:W-:Y:S01]  /*04b0*/  USHF.L.U32 UR6, UR7, UR6, URZ ;  /* 0x0000000607067299 */ /* 0x000fe200080006ff */
[----:B------:R-:W-:Y:S11]  /*04c0*/  @P0 EXIT ;  /* 0x000000000000094d */ /* 0x000ff60003800000 */
[----:B------:R-:W0:Y:S01]  /*04d0*/  LDCU UR8, c[0x0][0x394] ;  /* 0x00007280ff0877ac */ /* 0x000e220008000800 */
[----:B------:R-:W1:Y:S01]  /*04e0*/  LDCU UR7, c[0x0][0x370] ;  /* 0x00006e00ff0777ac */ /* 0x000e620008000800 */
[----:B0-----:R-:W-:Y:S02]  /*04f0*/  UISETP.GE.AND UP0, UPT, UR8, 0x1, UPT ;  /* 0x000000010800788c */ /* 0x001fe4000bf06270 */
[----:B-1----:R-:W-:-:S07]  /*0500*/  UIMAD UR7, UR9, UR7, URZ ;  /* 0x00000007090772a4 */ /* 0x002fce000f8e02ff */
[----:B------:R-:W-:Y:S05]  /*0510*/  BRA.U !UP0, `(.L_x_132) ;  /* 0x0000005d08307547 */ /* 0x000fea000b800000 */
[----:B------:R-:W0:Y:S01]  /*0520*/  LDCU UR9, c[0x0][0x3b8] ;  /* 0x00007700ff0977ac */ /* 0x000e220008000800 */
[----:B------:R-:W-:Y:S01]  /*0530*/  UIADD3 UR10, UPT, UPT, UR8, -0x1, URZ ;  /* 0xffffffff080a7890 */ /* 0x000fe2000fffe0ff */
[----:B------:R-:W1:Y:S01]  /*0540*/  LDCU UR12, c[0x0][0x394] ;  /* 0x00007280ff0c77ac */ /* 0x000e620008000800 */
[----:B------:R-:W2:Y:S07]  /*0550*/  LDCU UR11, c[0x0][0x39c] ;  /* 0x00007380ff0b77ac */ /* 0x000eae0008000800 */
[----:B------:R-:W3:Y:S01]  /*0560*/  I2F.F64 R6, UR10 ;  /* 0x0000000a00067d12 */ /* 0x000ee20008201c00 */
[----:B------:R-:W4:Y:S01]  /*0570*/  LDCU.64 UR22, c[0x4][0x8] ;  /* 0x01000100ff1677ac */ /* 0x000f220008000a00 */
[----:B0-----:R-:W-:Y:S01]  /*0580*/  UISETP.GT.AND UP0, UPT, UR9, URZ, UPT ;  /* 0x000000ff0900728c */ /* 0x001fe2000bf04270 */
[----:B------:R-:W0:Y:S01]  /*0590*/  LDCU.64 UR18, c[0x0][0x388] ;  /* 0x00007100ff1277ac */ /* 0x000e220008000a00 */
[----:B------:R-:W-:-:S02]  /*05a0*/  USHF.R.S32.HI UR13, URZ, 0x1f, UR5 ;  /* 0x0000001fff0d7899 */ /* 0x000fc40008011405 */
[----:B------:R-:W-:Y:S02]  /*05b0*/  USHF.R.S32.HI UR16, URZ, 0x1f, UR6 ;  /* 0x0000001fff107899 */ /* 0x000fe40008011406 */
[----:B------:R-:W-:-:S03]  /*05c0*/  USHF.R.U32.HI UR8, URZ, 0x1, UR8 ;  /* 0x00000001ff087899 */ /* 0x000fc60008011608 */
[----:B-123--:R-:W-:Y:S09]  /*05d0*/  BRA.U UP0, `(.L_x_133) ;  /* 0x00000011007c7547 */ /* 0x00eff2000b800000 */
[----:B------:R-:W-:Y:S01]  /*05e0*/  BSSY.RECONVERGENT B0, `(.L_x_134) ;  /* 0x000011d000007945 */ /* 0x000fe20003800200 */
.L_x_153:
[----:B------:R-:W1:Y:S01]  /*05f0*/  LDC R11, c[0x0][0x3a0] ;  /* 0x0000e800ff0b7b82 */ /* 0x000e620000000800 */
[----:B------:R-:W2:Y:S01]  /*0600*/  LDCU.64 UR24, c[0x0][0x3b0] ;  /* 0x00007600ff1877ac */ /* 0x000ea20008000a00 */
[----:B------:R-:W-:Y:S01]  /*0610*/  CS2R R24, SRZ ;  /* 0x0000000000187805 */ /* 0x000fe2000001ff00 */
[----:B------:R-:W3:Y:S01]  /*0620*/  LDCU.64 UR20, c[0x0][0x3a8] ;  /* 0x00007500ff1477ac */ /* 0x000ee20008000a00 */
[----:B-1----:R-:W-:-:S04]  /*0630*/  IABS R5, R11 ;  /* 0x0000000b00057213 */ /* 0x002fc80000000000 */
[----:B------:R-:W1:Y:S08]  /*0640*/  I2F.RP R4, R5 ;  /* 0x0000000500047306 */ /* 0x000e700000209400 */
[----:B-1----:R-:W1:Y:S02]  /*0650*/  MUFU.RCP R4, R4 ;  /* 0x0000000400047308 */ /* 0x002e640000001000 */
[----:B-1----:R-:W-:-:S06]  /*0660*/  IADD3 R2, PT, PT, R4, 0xffffffe, RZ ;  /* 0x0ffffffe04027810 */ /* 0x002fcc0007ffe0ff */
[----:B------:R1:W5:Y:S02]  /*0670*/  F2I.FTZ.U32.TRUNC.NTZ R3, R2 ;  /* 0x0000000200037305 */ /* 0x000364000021f000 */
[----:B-1----:R-:W-:Y:S02]  /*0680*/  IMAD.MOV.U32 R2, RZ, RZ, RZ ;  /* 0x000000ffff027224 */ /* 0x002fe400078e00ff */
[----:B-----5:R-:W-:-:S04]  /*0690*/  IMAD.MOV R8, RZ, RZ, -R3 ;  /* 0x000000ffff087224 */ /* 0x020fc800078e0a03 */
[----:B------:R-:W-:Y:S01]  /*06a0*/  IMAD R9, R8, R5, RZ ;  /* 0x0000000508097224 */ /* 0x000fe200078e02ff */
[----:B------:R-:W-:-:S03]  /*06b0*/  IABS R8, R0 ;  /* 0x0000000000087213 */ /* 0x000fc60000000000 */
[----:B------:R-:W-:Y:S01]  /*06c0*/  IMAD.HI.U32 R3, R3, R9, R2 ;  /* 0x0000000903037227 */ /* 0x000fe200078e0002 */
[----:B------:R-:W-:-:S04]  /*06d0*/  LOP3.LUT R2, R0, R11, RZ, 0x3c, !PT ;  /* 0x0000000b00027212 */ /* 0x000fc800078e3cff */
[----:B------:R-:W-:Y:S01]  /*06e0*/  ISETP.GE.AND P2, PT, R2, RZ, PT ;  /* 0x000000ff0200720c */ /* 0x000fe20003f46270 */
[----:B------:R-:W-:-:S04]  /*06f0*/  IMAD.HI.U32 R3, R3, R8, RZ ;  /* 0x0000000803037227 */ /* 0x000fc800078e00ff */
[----:B------:R-:W-:-:S04]  /*0700*/  IMAD.MOV R4, RZ, RZ, -R3 ;  /* 0x000000ffff047224 */ /* 0x000fc800078e0a03 */
[----:B------:R-:W-:-:S05]  /*0710*/  IMAD R4, R5, R4, R8 ;  /* 0x0000000405047224 */ /* 0x000fca00078e0208 */
[----:B------:R-:W-:-:S13]  /*0720*/  ISETP.GT.U32.AND P1, PT, R5, R4, PT ;  /* 0x000000040500720c */ /* 0x000fda0003f24070 */
[-C--:B------:R-:W-:Y:S01]  /*0730*/  @!P1 IADD3 R4, PT, PT, R4, -R5.reuse, RZ ;  /* 0x8000000504049210 */ /* 0x080fe20007ffe0ff */
[----:B------:R-:W-:Y:S01]  /*0740*/  @!P1 VIADD R3, R3, 0x1 ;  /* 0x0000000103039836 */ /* 0x000fe20000000000 */
[----:B------:R-:W-:Y:S02]  /*0750*/  ISETP.NE.AND P1, PT, R11, RZ, PT ;  /* 0x000000ff0b00720c */ /* 0x000fe40003f25270 */
[----:B------:R-:W-:-:S13]  /*0760*/  ISETP.GE.U32.AND P0, PT, R4, R5, PT ;  /* 0x000000050400720c */ /* 0x000fda0003f06070 */
[----:B------:R-:W-:-:S04]  /*0770*/  @P0 VIADD R3, R3, 0x1 ;  /* 0x0000000103030836 */ /* 0x000fc80000000000 */
[----:B------:R-:W-:-:S05]  /*0780*/  IMAD.MOV.U32 R4, RZ, RZ, R3 ;  /* 0x000000ffff047224 */ /* 0x000fca00078e0003 */
[----:B------:R-:W-:Y:S02]  /*0790*/  @!P2 IADD3 R4, PT, PT, -R4, RZ, RZ ;  /* 0x000000ff0404a210 */ /* 0x000fe40007ffe1ff */
[----:B------:R-:W-:-:S04]  /*07a0*/  @!P1 LOP3.LUT R4, RZ, R11, RZ, 0x33, !PT ;  /* 0x0000000bff049212 */ /* 0x000fc800078e33ff */
[----:B------:R-:W2:Y:S01]  /*07b0*/  I2F.F64 R2, R4 ;  /* 0x0000000400027312 */ /* 0x000ea20000201c00 */
[----:B------:R-:W-:-:S04]  /*07c0*/  IMAD.MOV R5, RZ, RZ, -R4 ;  /* 0x000000ffff057224 */ /* 0x000fc800078e0a04 */
[----:B------:R-:W-:-:S04]  /*07d0*/  IMAD R5, R11, R5, R0 ;  /* 0x000000050b057224 */ /* 0x000fc800078e0200 */
[----:B------:R-:W3:Y:S01]  /*07e0*/  I2F.F64 R22, R5 ;  /* 0x0000000500167312 */ /* 0x000ee20000201c00 */
[----:B--2---:R-:W-:-:S08]  /*07f0*/  DFMA R2, R2, R26, -UR24 ;  /* 0x8000001802027e2b */ /* 0x004fd0000800001a */
[----:B------:R-:W-:Y:S02]  /*0800*/  DADD R20, R2, R2 ;  /* 0x0000000002147229 */ /* 0x000fe40000000002 */
[----:B---3--:R-:W-:Y:S01]  /*0810*/  DFMA R22, R22, R28, -UR20 ;  /* 0x8000001416167e2b */ /* 0x008fe2000800001c */
[----:B------:R-:W-:-:S10]  /*0820*/  CS2R R2, SRZ ;  /* 0x0000000000027805 */ /* 0x000fd4000001ff00 */
.L_x_150:
[----:B------:R-:W-:Y:S01]  /*0830*/  IADD3 R2, P0, PT, R2, 0x1, RZ ;  /* 0x0000000102027810 */ /* 0x000fe20007f1e0ff */
[----:B------:R-:W-:-:S03]  /*0840*/  IMAD.MOV.U32 R4, RZ, RZ, RZ ;  /* 0x000000ffff047224 */ /* 0x000fc600078e00ff */
[----:B------:R-:W-:Y:S01]  /*0850*/  ISETP.NE.U32.AND P6, PT, R2, UR6, PT ;  /* 0x0000000602007c0c */ /* 0x000fe2000bfc5070 */
[----:B------:R-:W-:-:S05]  /*0860*/  IMAD.X R3, RZ, RZ, R3, P0 ;  /* 0x000000ffff037224 */ /* 0x000fca00000e0603 */
[----:B------:R-:W-:-:S13]  /*0870*/  ISETP.NE.AND.EX P6, PT, R3, UR16, PT, P6 ;  /* 0x0000001003007c0c */ /* 0x000fda000bfc5360 */
.L_x_149:
[----:B------:R-:W1:Y:S01]  /*0880*/  LDC.64 R14, c[0x0][0x398] ;  /* 0x0000e600ff0e7b82 */ /* 0x000e620000000a00 */
[----:B------:R-:W1:Y:S01]  /*0890*/  MUFU.RCP64H R11, UR11 ;  /* 0x0000000b000b7d08 */ /* 0x000e620008001800 */
[----:B------:R-:W-:Y:S01]  /*08a0*/  MOV R10, 0x1 ;  /* 0x00000001000a7802 */ /* 0x000fe20000000f00 */
[----:B------:R-:W-:Y:S06]  /*08b0*/  BSSY.RECONVERGENT B1, `(.L_x_135) ;  /* 0x000001c000017945 */ /* 0x000fec0003800200 */
[----:B------:R2:W3:Y:S02]  /*08c0*/  I2F.F64.U32 R8, R4 ;  /* 0x0000000400087312 */ /* 0x0004e40000201800 */
[----:B--2---:R-:W-:-:S05]  /*08d0*/  VIADD R4, R4, 0x1 ;  /* 0x0000000104047836 */ /* 0x004fca0000000000 */
[----:B------:R-:W-:Y:S01]  /*08e0*/  ISETP.NE.AND P4, PT, R4, UR12, PT ;  /* 0x0000000c04007c0c */ /* 0x000fe2000bf85270 */
[----:B-1----:R-:W-:Y:S02]  /*08f0*/  DFMA R12, R10, -R14, 1 ;  /* 0x3ff000000a0c742b */ /* 0x002fe4000000080e */
[----:B---3--:R-:W-:-:S06]  /*0900*/  DFMA R8, R6, -0.5, R8 ;  /* 0xbfe000000608782b */ /* 0x008fcc0000000008 */
[----:B------:R-:W-:Y:S02]  /*0910*/  DFMA R12, R12, R12, R12 ;  /* 0x0000000c0c0c722b */ /* 0x000fe4000000000c */
[----:B------:R-:W-:-:S06]  /*0920*/  DMUL R44, R8, R14 ;  /* 0x0000000e082c7228 */ /* 0x000fcc0000000000 */
[----:B------:R-:W-:Y:S02]  /*0930*/  DFMA R12, R10, R12, R10 ;  /* 0x0000000c0a0c722b */ /* 0x000fe4000000000a */
[----:B------:R-:W-:-:S06]  /*0940*/  DADD R16, R22, R44 ;  /* 0x0000000016107229 */ /* 0x000fcc000000002c */
[----:B------:R-:W-:-:S04]  /*0950*/  DFMA R8, R12, -R14, 1 ;  /* 0x3ff000000c08742b */ /* 0x000fc8000000080e */
[----:B------:R-:W-:-:S04]  /*0960*/  FSETP.GEU.AND P1, PT, |R17|, 6.5827683646048100446e-37, PT ;  /* 0x036000001100780b */ /* 0x000fc80003f2e200 */
[----:B------:R-:W-:-:S08]  /*0970*/  DFMA R8, R12, R8, R12 ;  /* 0x000000080c08722b */ /* 0x000fd0000000000c */
[----:B------:R-:W-:-:S08]  /*0980*/  DMUL R10, R16, R8 ;  /* 0x00000008100a7228 */ /* 0x000fd00000000000 */
[----:B------:R-:W-:-:S08]  /*0990*/  DFMA R12, R10, -R14, R16 ;  /* 0x8000000e0a0c722b */ /* 0x000fd00000000010 */
[----:B------:R-:W-:-:S10]  /*09a0*/  DFMA R8, R8, R12, R10 ;  /* 0x0000000c0808722b */ /* 0x000fd4000000000a */
[----:B------:R-:W-:-:S05]  /*09b0*/  FFMA R5, RZ, UR11, R9 ;  /* 0x0000000bff057c23 */ /* 0x000fca0008000009 */
[----:B------:R-:W-:-:S13]  /*09c0*/  FSETP.GT.AND P0, PT, |R5|, 1.469367938527859385e-39, PT ;  /* 0x001000000500780b */ /* 0x000fda0003f04200 */
[----:B------:R-:W-:Y:S05]  /*09d0*/  @P0 BRA P1, `(.L_x_136) ;  /* 0x0000000000240947 */ /* 0x000fea0000800000 */
[----:B------:R-:W1:Y:S01]  /*09e0*/  LDCU.64 UR20, c[0x0][0x398] ;  /* 0x00007300ff1477ac */ /* 0x000e620008000a00 */
[----:B------:R-:W-:Y:S01]  /*09f0*/  IMAD.MOV.U32 R14, RZ, RZ, R16 ;  /* 0x000000ffff0e7224 */ /* 0x000fe200078e0010 */
[----:B------:R-:W-:Y:S01]  /*0a00*/  MOV R36, 0xa50 ;  /* 0x00000a5000247802 */ /* 0x000fe20000000f00 */
[----:B------:R-:W-:Y:S01]  /*0a10*/  IMAD.MOV.U32 R15, RZ, RZ, R17 ;  /* 0x000000ffff0f7224 */ /* 0x000fe200078e0011 */
[----:B-1----:R-:W-:Y:S01]  /*0a20*/  MOV R12, UR20 ;  /* 0x00000014000c7c02 */ /* 0x002fe20008000f00 */
[----:B------:R-:W-:-:S07]  /*0a30*/  IMAD.U32 R13, RZ, RZ, UR21 ;  /* 0x00000015ff0d7e24 */ /* 0x000fce000f8e00ff */
[----:B0---4-:R-:W-:Y:S05]  /*0a40*/  CALL.REL.NOINC `($__internal_6_$__cuda_sm20_div_rn_f64_full) ;  /* 0x0000005800e87944 */ /* 0x011fea0003c00000 */
[----:B------:R-:W-:Y:S02]  /*0a50*/  IMAD.MOV.U32 R8, RZ, RZ, R12 ;  /* 0x000000ffff087224 */ /* 0x000fe400078e000c */
[----:B------:R-:W-:-:S07]  /*0a60*/  IMAD.MOV.U32 R9, RZ, RZ, R13 ;  /* 0x000000ffff097224 */ /* 0x000fce00078e000d */
.L_x_136:
[----:B0---4-:R-:W-:Y:S05]  /*0a70*/  BSYNC.RECONVERGENT B1 ;  /* 0x0000000000017941 */ /* 0x011fea0003800200 */
.L_x_135:
[----:B------:R-:W0:Y:S01]  /*0a80*/  LDC.64 R16, c[0x0][0x398] ;  /* 0x0000e600ff107b82 */ /* 0x000e220000000a00 */
[----:B------:R-:W0:Y:S01]  /*0a90*/  MUFU.RCP64H R11, UR11 ;  /* 0x0000000b000b7d08 */ /* 0x000e220008001800 */
[----:B------:R-:W-:Y:S01]  /*0aa0*/  MOV R10, 0x1 ;  /* 0x00000001000a7802 */ /* 0x000fe20000000f00 */
[----:B------:R-:W-:Y:S01]  /*0ab0*/  DADD R14, R22, -R44 ;  /* 0x00000000160e7229 */ /* 0x000fe2000000082c */
[----:B------:R-:W-:Y:S09]  /*0ac0*/  BSSY.RECONVERGENT B1, `(.L_x_137) ;  /* 0x000001a000017945 */ /* 0x000ff20003800200 */
[----:B------:R-:W-:Y:S01]  /*0ad0*/  FSETP.GEU.AND P1, PT, |R15|, 6.5827683646048100446e-37, PT ;  /* 0x036000000f00780b */ /* 0x000fe20003f2e200 */
[----:B0-----:R-:W-:-:S08]  /*0ae0*/  DFMA R12, R10, -R16, 1 ;  /* 0x3ff000000a0c742b */ /* 0x001fd00000000810 */
[----:B------:R-:W-:-:S08]  /*0af0*/  DFMA R12, R12, R12, R12 ;  /* 0x0000000c0c0c722b */ /* 0x000fd0000000000c */
[----:B------:R-:W-:-:S08]  /*0b00*/  DFMA R12, R10, R12, R10 ;  /* 0x0000000c0a0c722b */ /* 0x000fd0000000000a */
[----:B------:R-:W-:-:S08]  /*0b10*/  DFMA R10, R12, -R16, 1 ;  /* 0x3ff000000c0a742b */ /* 0x000fd00000000810 */
[----:B------:R-:W-:Y:S01]  /*0b20*/  DFMA R18, R12, R10, R12 ;  /* 0x0000000a0c12722b */ /* 0x000fe2000000000c */
[----:B------:R-:W-:Y:S02]  /*0b30*/  IMAD.MOV.U32 R11, RZ, RZ, 0x3fe00000 ;  /* 0x3fe00000ff0b7424 */ /* 0x000fe400078e00ff */
[----:B------:R-:W-:-:S03]  /*0b40*/  IMAD.MOV.U32 R10, RZ, RZ, RZ ;  /* 0x000000ffff0a7224 */ /* 0x000fc600078e00ff */
[----:B------:R-:W-:Y:S02]  /*0b50*/  LOP3.LUT R11, R11, 0x80000000, R9, 0xb8, !PT ;  /* 0x800000000b0b7812 */ /* 0x000fe400078eb809 */
[----:B------:R-:W-:-:S04]  /*0b60*/  DMUL R12, R18, R14 ;  /* 0x0000000e120c7228 */ /* 0x000fc80000000000 */
[----:B------:R-:W-:-:S04]  /*0b70*/  DADD.RZ R10, R10, R8 ;  /* 0x000000000a0a7229 */ /* 0x000fc8000000c008 */
[----:B------:R-:W-:Y:S02]  /*0b80*/  DFMA R16, R12, -R16, R14 ;  /* 0x800000100c10722b */ /* 0x000fe4000000000e */
[----:B------:R-:W0:Y:S06]  /*0b90*/  F2I.F64.TRUNC R5, R10 ;  /* 0x0000000a00057311 */ /* 0x000e2c000030d100 */
[----:B------:R-:W-:-:S10]  /*0ba0*/  DFMA R8, R18, R16, R12 ;  /* 0x000000101208722b */ /* 0x000fd4000000000c */
[----:B------:R-:W-:Y:S01]  /*0bb0*/  FFMA R12, RZ, UR11, R9 ;  /* 0x0000000bff0c7c23 */ /* 0x000fe20008000009 */
[----:B0-----:R-:W-:-:S04]  /*0bc0*/  VIADD R5, R5, UR8 ;  /* 0x0000000805057c36 */ /* 0x001fc80008000000 */
[----:B------:R-:W-:-:S13]  /*0bd0*/  FSETP.GT.AND P0, PT, |R12|, 1.469367938527859385e-39, PT ;  /* 0x001000000c00780b */ /* 0x000fda0003f04200 */
[----:B------:R-:W-:Y:S05]  /*0be0*/  @P0 BRA P1, `(.L_x_138) ;  /* 0x00000000001c0947 */ /* 0x000fea0000800000 */
[----:B------:R-:W0:Y:S01]  /*0bf0*/  LDCU.64 UR20, c[0x0][0x398] ;  /* 0x00007300ff1477ac */ /* 0x000e220008000a00 */
[----:B------:R-:W-:Y:S02]  /*0c00*/  MOV R36, 0xc40 ;  /* 0x00000c4000247802 */ /* 0x000fe40000000f00 */
[----:B0-----:R-:W-:Y:S01]  /*0c10*/  MOV R12, UR20 ;  /* 0x00000014000c7c02 */ /* 0x001fe20008000f00 */
[----:B------:R-:W-:-:S07]  /*0c20*/  IMAD.U32 R13, RZ, RZ, UR21 ;  /* 0x00000015ff0d7e24 */ /* 0x000fce000f8e00ff */
[----:B------:R-:W-:Y:S05]  /*0c30*/  CALL.REL.NOINC `($__internal_6_$__cuda_sm20_div_rn_f64_full) ;  /* 0x00000058006c7944 */ /* 0x000fea0003c00000 */
[----:B------:R-:W-:Y:S02]  /*0c40*/  IMAD.MOV.U32 R8, RZ, RZ, R12 ;  /* 0x000000ffff087224 */ /* 0x000fe400078e000c */
[----:B------:R-:W-:-:S07]  /*0c50*/  IMAD.MOV.U32 R9, RZ, RZ, R13 ;  /* 0x000000ffff097224 */ /* 0x000fce00078e000d */
.L_x_138:
[----:B------:R-:W-:Y:S05]  /*0c60*/  BSYNC.RECONVERGENT B1 ;  /* 0x0000000000017941 */ /* 0x000fea0003800200 */
.L_x_137:
[----:B------:R-:W-:Y:S01]  /*0c70*/  MOV R11, 0x3fe00000 ;  /* 0x3fe00000000b7802 */ /* 0x000fe20000000f00 */
[----:B------:R-:W-:Y:S01]  /*0c80*/  IMAD.MOV.U32 R10, RZ, RZ, RZ ;  /* 0x000000ffff0a7224 */ /* 0x000fe200078e00ff */
[----:B------:R-:W-:Y:S02]  /*0c90*/  BSSY.RECONVERGENT B1, `(.L_x_139) ;  /* 0x000008f000017945 */ /* 0x000fe40003800200 */
[----:B------:R-:W-:-:S06]  /*0ca0*/  LOP3.LUT R11, R11, 0x80000000, R9, 0xb8, !PT ;  /* 0x800000000b0b7812 */ /* 0x000fcc00078eb809 */
[----:B------:R-:W-:-:S10]  /*0cb0*/  DADD.RZ R8, R10, R8 ;  /* 0x000000000a087229 */ /* 0x000fd4000000c008 */
[----:B------:R-:W0:Y:S02]  /*0cc0*/  F2I.F64.TRUNC R8, R8 ;  /* 0x0000000800087311 */ /* 0x000e24000030d100 */
[----:B0-----:R-:W-:-:S05]  /*0cd0*/  VIADD R12, R8, UR8 ;  /* 0x00000008080c7c36 */ /* 0x001fca0008000000 */
[----:B------:R-:W-:-:S04]  /*0ce0*/  VIMNMX.U32 R10, PT, PT, R5, R12, !PT ;  /* 0x0000000c050a7248 */ /* 0x000fc80007fe0000 */
[----:B------:R-:W-:-:S13]  /*0cf0*/  ISETP.GE.U32.AND P0, PT, R10, UR12, PT ;  /* 0x0000000c0a007c0c */ /* 0x000fda000bf06070 */
[----:B------:R-:W-:Y:S05]  /*0d00*/  @P0 BRA `(.L_x_140) ;  /* 0x00000008001c0947 */ /* 0x000fea0003800000 */
[----:B------:R-:W-:-:S04]  /*0d10*/  IMAD.WIDE.U32 R8, R5, UR5, RZ ;  /* 0x0000000505087c25 */ /* 0x000fc8000f8e00ff */
[----:B------:R-:W-:Y:S01]  /*0d20*/  IMAD.WIDE.U32 R10, R12, UR5, RZ ;  /* 0x000000050c0a7c25 */ /* 0x000fe2000f8e00ff */
[----:B------:R-:W-:-:S03]  /*0d30*/  LEA R16, P0, R8, UR18, 0x4 ;  /* 0x0000001208107c11 */ /* 0x000fc6000f8020ff */
[----:B------:R-:W-:Y:S02]  /*0d40*/  IMAD R9, R5, UR13, R9 ;  /* 0x0000000d05097c24 */ /* 0x000fe4000f8e0209 */
[----:B------:R-:W-:Y:S01]  /*0d50*/  IMAD R5, R12, UR13, R11 ;  /* 0x0000000d0c057c24 */ /* 0x000fe2000f8e020b */
[----:B------:R-:W-:Y:S02]  /*0d60*/  LEA R12, P1, R10, UR18, 0x4 ;  /* 0x000000120a0c7c11 */ /* 0x000fe4000f8220ff */
[----:B------:R-:W-:Y:S02]  /*0d70*/  LEA.HI.X R17, R8, UR19, R9, 0x4, P0 ;  /* 0x0000001308117c11 */ /* 0x000fe400080f2409 */
[----:B------:R-:W-:-:S03]  /*0d80*/  LEA.HI.X R13, R10, UR19, R5, 0x4, P1 ;  /* 0x000000130a0d7c11 */ /* 0x000fc600088f2405 */
[----:B------:R-:W2:Y:S04]  /*0d90*/  LDG.E.128 R8, desc[UR14][R16.64] ;  /* 0x0000000e10087981 */ /* 0x000ea8000c1e1d00 */
[----:B------:R-:W2:Y:S01]  /*0da0*/  LDG.E.128 R12, desc[UR14][R12.64] ;  /* 0x0000000e0c0c7981 */ /* 0x000ea2000c1e1d00 */
[----:B------:R-:W-:Y:S01]  /*0db0*/  DMUL R40, R20, R44 ;  /* 0x0000002c14287228 */ /* 0x000fe20000000000 */
[----:B------:R-:W-:Y:S07]  /*0dc0*/  BSSY.RECONVERGENT B2, `(.L_x_141) ;  /* 0x0000023000027945 */ /* 0x000fee0003800200 */
[----:B------:R-:W-:-:S02]  /*0dd0*/  DSETP.NEU.AND P5, PT, |R40|, +INF , PT ;  /* 0x7ff000002800742a */ /* 0x000fc40003fad200 */
[C---:B--2---:R-:W-:Y:S02]  /*0de0*/  DMUL R42, R10.reuse, R14 ;  /* 0x0000000e0a2a7228 */ /* 0x044fe40000000000 */
[----:B------:R-:W-:-:S06]  /*0df0*/  DMUL R32, R10, R12 ;  /* 0x0000000c0a207228 */ /* 0x000fcc0000000000 */
[C---:B------:R-:W-:Y:S02]  /*0e00*/  DFMA R42, R8.reuse, R12, R42 ;  /* 0x0000000c082a722b */ /* 0x040fe4000000002a */
[----:B------:R-:W-:Y:S02]  /*0e10*/  DFMA R32, R8, R14, -R32 ;  /* 0x0000000e0820722b */ /* 0x000fe40000000820 */
[----:B------:R-:W-:Y:S09]  /*0e20*/  @!P5 BRA `(.L_x_142) ;  /* 0x000000000068d947 */ /* 0x000ff20003800000 */
[----:B------:R-:W-:Y:S01]  /*0e30*/  UMOV UR20, 0x6dc9c883 ;  /* 0x6dc9c88300147882 */ /* 0x000fe20000000000 */
[----:B------:R-:W-:Y:S01]  /*0e40*/  UMOV UR21, 0x3fe45f30 ;  /* 0x3fe45f3000157882 */ /* 0x000fe20000000000 */
[C---:B------:R-:W-:Y:S01]  /*0e50*/  DSETP.GE.AND P0, PT, |R40|.reuse, 2.14748364800000000000e+09, PT ;  /* 0x41e000002800742a */ /* 0x040fe20003f06200 */
[----:B------:R-:W-:Y:S01]  /*0e60*/  BSSY.RECONVERGENT B3, `(.L_x_143) ;  /* 0x0000014000037945 */ /* 0x000fe20003800200 */
[----:B------:R-:W-:Y:S01]  /*0e70*/  DMUL R8, R40, UR20 ;  /* 0x0000001428087c28 */ /* 0x000fe20008000000 */
[----:B------:R-:W-:Y:S01]  /*0e80*/  UMOV UR20, 0x54442d18 ;  /* 0x54442d1800147882 */ /* 0x000fe20000000000 */
[----:B------:R-:W-:-:S04]  /*0e90*/  UMOV UR21, 0x3ff921fb ;  /* 0x3ff921fb00157882 */ /* 0x000fc80000000000 */
        /* <DEDUP_REMOVED lines=11> */
[----:B------:R-:W-:Y:S02]  /*0f50*/  MOV R37, R41 ;  /* 0x0000002900257202 */ /* 0x000fe40000000f00 */
[----:B------:R-:W-:-:S07]  /*0f60*/  MOV R38, 0xf80 ;  /* 0x00000f8000267802 */ /* 0x000fce0000000f00 */
[----:B------:R-:W-:Y:S05]  /*0f70*/  CALL.REL.NOINC `($_Z27kernelComputeWignerFullModePdPK7double2iididdiPKiS4_$__internal_trig_reduction_slowpathd) ;  /* 0x0000006400247944 */ /* 0x000fea0003c00000 */
[----:B------:R-:W-:Y:S02]  /*0f80*/  IMAD.MOV.U32 R30, RZ, RZ, R16 ;  /* 0x000000ffff1e7224 */ /* 0x000fe400078e0010 */
[----:B------:R-:W-:-:S07]  /*0f90*/  IMAD.MOV.U32 R31, RZ, RZ, R17 ;  /* 0x000000ffff1f7224 */ /* 0x000fce00078e0011 */
.L_x_144:
[----:B------:R-:W-:Y:S05]  /*0fa0*/  BSYNC.RECONVERGENT B3 ;  /* 0x0000000000037941 */ /* 0x000fea0003800200 */
.L_x_143:
[----:B------:R-:W-:Y:S01]  /*0fb0*/  VIADD R5, R14, 0x1 ;  /* 0x000000010e057836 */ /* 0x000fe20000000000 */
[----:B------:R-:W-:Y:S06]  /*0fc0*/  BRA `(.L_x_145) ;  /* 0x0000000000087947 */ /* 0x000fec0003800000 */
.L_x_142:
[----:B------:R-:W-:Y:S01]  /*0fd0*/  DMUL R30, RZ, R40 ;  /* 0x00000028ff1e7228 */ /* 0x000fe20000000000 */
[----:B------:R-:W-:-:S10]  /*0fe0*/  MOV R5, 0x1 ;  /* 0x0000000100057802 */ /* 0x000fd40000000f00 */
.L_x_145:
[----:B------:R-:W-:Y:S05]  /*0ff0*/  BSYNC.RECONVERGENT B2 ;  /* 0x0000000000027941 */ /* 0x000fea0003800200 */
.L_x_141:
[----:B------:R-:W-:-:S05]  /*1000*/  IMAD.SHL.U32 R8, R5, 0x40, RZ ;  /* 0x0000004005087824 */ /* 0x000fca00078e00ff */
[----:B------:R-:W-:-:S04]  /*1010*/  LOP3.LUT R8, R8, 0x40, RZ, 0xc0, !PT ;  /* 0x0000004008087812 */ /* 0x000fc800078ec0ff */
[----:B------:R-:W-:-:S05]  /*1020*/  IADD3 R38, P0, PT, R8, UR22, RZ ;  /* 0x0000001608267c10 */ /* 0x000fca000ff1e0ff */
[----:B------:R-:W-:-:S05]  /*1030*/  IMAD.X R39, RZ, RZ, UR23, P0 ;  /* 0x00000017ff277e24 */ /* 0x000fca00080e06ff */
[----:B------:R-:W2:Y:S04]  /*1040*/  LDG.E.128.CONSTANT R8, desc[UR14][R38.64] ;  /* 0x0000000e26087981 */ /* 0x000ea8000c1e9d00 */
[----:B------:R-:W3:Y:S04]  /*1050*/  LDG.E.128.CONSTANT R12, desc[UR14][R38.64+0x10] ;  /* 0x0000100e260c7981 */ /* 0x000ee8000c1e9d00 */
[----:B------:R-:W4:Y:S01]  /*1060*/  LDG.E.128.CONSTANT R16, desc[UR14][R38.64+0x20] ;  /* 0x0000200e26107981 */ /* 0x000f22000c1e9d00 */
[----:B------:R-:W-:Y:S01]  /*1070*/  LOP3.LUT R34, R5, 0x1, RZ, 0xc0, !PT ;  /* 0x0000000105227812 */ /* 0x000fe200078ec0ff */
[----:B------:R-:W-:Y:S01]  /*1080*/  DMUL R36, R30, R30 ;  /* 0x0000001e1e247228 */ /* 0x000fe20000000000 */
[----:B------:R-:W-:Y:S01]  /*1090*/  MOV R35, 0x3da8ff83 ;  /* 0x3da8ff8300237802 */ /* 0x000fe20000000f00 */
[----:B------:R-:W-:Y:S01]  /*10a0*/  BSSY.RECONVERGENT B2, `(.L_x_146) ;  /* 0x000002f000027945 */ /* 0x000fe20003800200 */
[----:B------:R-:W-:Y:S01]  /*10b0*/  ISETP.NE.U32.AND P0, PT, R34, 0x1, PT ;  /* 0x000000012200780c */ /* 0x000fe20003f05070 */
[----:B------:R-:W-:-:S03]  /*10c0*/  IMAD.MOV.U32 R34, RZ, RZ, 0x20fd8164 ;  /* 0x20fd8164ff227424 */ /* 0x000fc600078e00ff */
[----:B------:R-:W-:Y:S02]  /*10d0*/  FSEL R35, -R35, 0.11223486810922622681, !P0 ;  /* 0x3de5db6523237808 */ /* 0x000fe40004000100 */
[----:B------:R-:W-:-:S06]  /*10e0*/  FSEL R34, R34, -8.06006814911005101289e+34, !P0 ;  /* 0xf9785eba22227808 */ /* 0x000fcc0004000000 */
        /* <DEDUP_REMOVED lines=14> */
[----:B------:R-:W-:Y:S01]  /*11d0*/  DMUL R42, R42, R8 ;  /* 0x000000082a2a7228 */ /* 0x000fe20000000000 */
[----:B------:R-:W-:Y:S10]  /*11e0*/  @!P5 BRA `(.L_x_147) ;  /* 0x000000000060d947 */ /* 0x000ff40003800000 */
[----:B------:R-:W-:Y:S01]  /*11f0*/  UMOV UR20, 0x6dc9c883 ;  /* 0x6dc9c88300147882 */ /* 0x000fe20000000000 */
[----:B------:R-:W-:Y:S01]  /*1200*/  UMOV UR21, 0x3fe45f30 ;  /* 0x3fe45f3000157882 */ /* 0x000fe20000000000 */
[C---:B------:R-:W-:Y:S02]  /*1210*/  DSETP.GE.AND P0, PT, |R40|.reuse, 2.14748364800000000000e+09, PT ;  /* 0x41e000002800742a */ /* 0x040fe40003f06200 */
        /* <DEDUP_REMOVED lines=16> */
[----:B------:R-:W-:Y:S05]  /*1320*/  CALL.REL.NOINC `($_Z27kernelComputeWignerFullModePdPK7double2iididdiPKiS4_$__internal_trig_reduction_slowpathd) ;  /* 0x0000006000387944 */ /* 0x000fea0003c00000 */
[----:B------:R-:W-:Y:S01]  /*1330*/  IMAD.MOV.U32 R5, RZ, RZ, R14 ;  /* 0x000000ffff057224 */ /* 0x000fe200078e000e */
[----:B------:R-:W-:Y:S01]  /*1340*/  MOV R30, R16 ;  /* 0x00000010001e7202 */ /* 0x000fe20000000f00 */
[----:B------:R-:W-:Y:S01]  /*1350*/  IMAD.MOV.U32 R31, RZ, RZ, R17 ;  /* 0x000000ffff1f7224 */ /* 0x000fe200078e0011 */
[----:B------:R-:W-:Y:S06]  /*1360*/  BRA `(.L_x_148) ;  /* 0x0000000000087947 */ /* 0x000fec0003800000 */
.L_x_147:
[----:B------:R-:W-:Y:S01]  /*1370*/  DMUL R30, RZ, R40 ;  /* 0x00000028ff1e7228 */ /* 0x000fe20000000000 */
[----:B------:R-:W-:-:S10]  /*1380*/  IMAD.MOV.U32 R5, RZ, RZ, RZ ;  /* 0x000000ffff057224 */ /* 0x000fd400078e00ff */
.L_x_148:
[----:B------:R-:W-:Y:S05]  /*1390*/  BSYNC.RECONVERGENT B2 ;  /* 0x0000000000027941 */ /* 0x000fea0003800200 */
.L_x_146:
[----:B------:R-:W-:-:S05]  /*13a0*/  IMAD.SHL.U32 R8, R5, 0x40, RZ ;  /* 0x0000004005087824 */ /* 0x000fca00078e00ff */
[----:B------:R-:W-:-:S04]  /*13b0*/  LOP3.LUT R8, R8, 0x40, RZ, 0xc0, !PT ;  /* 0x0000004008087812 */ /* 0x000fc800078ec0ff */
[----:B------:R-:W-:-:S04]  /*13c0*/  IADD3 R38, P0, PT, R8, UR22, RZ ;  /* 0x0000001608267c10 */ /* 0x000fc8000ff1e0ff */
[----:B------:R-:W-:-:S05]  /*13d0*/  IADD3.X R39, PT, PT, RZ, UR23, RZ, P0, !PT ;  /* 0x00000017ff277c10 */ /* 0x000fca00087fe4ff */
[----:B------:R-:W2:Y:S04]  /*13e0*/  LDG.E.128.CONSTANT R8, desc[UR14][R38.64] ;  /* 0x0000000e26087981 */ /* 0x000ea8000c1e9d00 */
[----:B------:R-:W3:Y:S04]  /*13f0*/  LDG.E.128.CONSTANT R12, desc[UR14][R38.64+0x10] ;  /* 0x0000100e260c7981 */ /* 0x000ee8000c1e9d00 */
[----:B------:R-:W4:Y:S01]  /*1400*/  LDG.E.128.CONSTANT R16, desc[UR14][R38.64+0x20] ;  /* 0x0000200e26107981 */ /* 0x000f22000c1e9d00 */
[----:B------:R-:W-:Y:S01]  /*1410*/  LOP3.LUT R34, R5, 0x1, RZ, 0xc0, !PT ;  /* 0x0000000105227812 */ /* 0x000fe200078ec0ff */
[----:B------:R-:W-:-:S02]  /*1420*/  IMAD.MOV.U32 R36, RZ, RZ, 0x20fd8164 ;  /* 0x20fd8164ff247424 */ /* 0x000fc400078e00ff */
[----:B------:R-:W-:Y:S01]  /*1430*/  IMAD.MOV.U32 R37, RZ, RZ, 0x3da8ff83 ;  /* 0x3da8ff83ff257424 */ /* 0x000fe200078e00ff */
[----:B------:R-:W-:Y:S01]  /*1440*/  ISETP.NE.U32.AND P0, PT, R34, 0x1, PT ;  /* 0x000000012200780c */ /* 0x000fe20003f05070 */
[----:B------:R-:W-:-:S03]  /*1450*/  DMUL R34, R30, R30 ;  /* 0x0000001e1e227228 */ /* 0x000fc60000000000 */
[----:B------:R-:W-:Y:S02]  /*1460*/  FSEL R36, R36, -8.06006814911005101289e+34, !P0 ;  /* 0xf9785eba24247808 */ /* 0x000fe40004000000 */
        /* <DEDUP_REMOVED lines=15> */
[----:B------:R-:W-:-:S08]  /*1560*/  DFMA R32, -R32, R8, R42 ;  /* 0x000000082020722b */ /* 0x000fd0000000012a */
[----:B------:R-:W-:-:S11]  /*1570*/  DADD R24, R24, R32 ;  /* 0x0000000018187229 */ /* 0x000fd60000000020 */
.L_x_140:
[----:B------:R-:W-:Y:S05]  /*1580*/  BSYNC.RECONVERGENT B1 ;  /* 0x0000000000017941 */ /* 0x000fea0003800200 */
.L_x_139:
[----:B------:R-:W-:Y:S05]  /*1590*/  @P4 BRA `(.L_x_149) ;  /* 0xfffffff000b84947 */ /* 0x000fea000383ffff */
[----:B------:R-:W-:Y:S05]  /*15a0*/  @P6 BRA `(.L_x_150) ;  /* 0xfffffff000a06947 */ /* 0x000fea000383ffff */
[----:B------:R-:W0:Y:S01]  /*15b0*/  MUFU.RCP64H R3, 3.1415920257568359375 ;  /* 0x400921fb00037908 */ /* 0x000e220000001800 */
[----:B------:R-:W-:Y:S01]  /*15c0*/  IMAD.MOV.U32 R8, RZ, RZ, 0x54442d18 ;  /* 0x54442d18ff087424 */ /* 0x000fe200078e00ff */
[----:B------:R-:W-:Y:S01]  /*15d0*/  MOV R9, 0x400921fb ;  /* 0x400921fb00097802 */ /* 0x000fe20000000f00 */
[----:B------:R-:W-:Y:S01]  /*15e0*/  IMAD.MOV.U32 R2, RZ, RZ, 0x1 ;  /* 0x00000001ff027424 */ /* 0x000fe200078e00ff */
[----:B------:R-:W1:Y:S01]  /*15f0*/  LDCU.64 UR20, c[0x0][0x398] ;  /* 0x00007300ff1477ac */ /* 0x000e620008000a00 */
[----:B------:R-:W-:Y:S04]  /*1600*/  BSSY.RECONVERGENT B1, `(.L_x_151) ;  /* 0x0000014000017945 */ /* 0x000fe80003800200 */
[----:B0-----:R-:W-:Y:S02]  /*1610*/  DFMA R4, R2, -R8, 1 ;  /* 0x3ff000000204742b */ /* 0x001fe40000000808 */
[----:B-1----:R-:W-:-:S06]  /*1620*/  DMUL R14, R24, UR20 ;  /* 0x00000014180e7c28 */ /* 0x002fcc0008000000 */
[----:B------:R-:W-:-:S04]  /*1630*/  DFMA R4, R4, R4, R4 ;  /* 0x000000040404722b */ /* 0x000fc80000000004 */
[----:B------:R-:W-:-:S04]  /*1640*/  FSETP.GEU.AND P1, PT, |R15|, 6.5827683646048100446e-37, PT ;  /* 0x036000000f00780b */ /* 0x000fc80003f2e200 */
        /* <DEDUP_REMOVED lines=12> */
[----:B------:R-:W-:Y:S05]  /*1710*/  CALL.REL.NOINC `($__internal_6_$__cuda_sm20_div_rn_f64_full) ;  /* 0x0000004c00b47944 */ /* 0x000fea0003c00000 */
[----:B------:R-:W-:Y:S01]  /*1720*/  MOV R2, R12 ;  /* 0x0000000c00027202 */ /* 0x000fe20000000f00 */
[----:B------:R-:W-:-:S07]  /*1730*/  IMAD.MOV.U32 R3, RZ, RZ, R13 ;  /* 0x000000ffff037224 */ /* 0x000fce00078e000d */
.L_x_152:
[----:B------:R-:W-:Y:S05]  /*1740*/  BSYNC.RECONVERGENT B1 ;  /* 0x0000000000017941 */ /* 0x000fea0003800200 */
.L_x_151:
[----:B------:R-:W0:Y:S02]  /*1750*/  LDC.64 R4, c[0x0][0x380] ;  /* 0x0000e000ff047b82 */ /* 0x000e240000000a00 */
[----:B0-----:R-:W-:-:S04]  /*1760*/  IMAD.WIDE R4, R0, 0x8, R4 ;  /* 0x0000000800047825 */ /* 0x001fc800078e0204 */
[----:B------:R-:W-:Y:S01]  /*1770*/  VIADD R0, R0, UR7 ;  /* 0x0000000700007c36 */ /* 0x000fe20008000000 */
[----:B------:R1:W-:Y:S04]  /*1780*/  STG.E.64 desc[UR14][R4.64], R2 ;  /* 0x0000000204007986 */ /* 0x0003e8000c101b0e */
[----:B------:R-:W-:-:S13]  /*1790*/  ISETP.GE.AND P0, PT, R0, UR4, PT ;  /* 0x0000000400007c0c */ /* 0x000fda000bf06270 */
[----:B-1----:R-:W-:Y:S05]  /*17a0*/  @!P0 BRA `(.L_x_153) ;  /* 0xffffffec00908947 */ /* 0x002fea000383ffff */
[----:B------:R-:W-:Y:S05]  /*17b0*/  BSYNC.RECONVERGENT B0 ;  /* 0x0000000000007941 */ /* 0x000fea0003800200 */
.L_x_134:
[----:B------:R-:W-:Y:S05]  /*17c0*/  EXIT ;  /* 0x000000000000794d */ /* 0x000fea0003800000 */
.L_x_133:
[----:B------:R-:W-:Y:S01]  /*17d0*/  BSSY.RECONVERGENT B0, `(.L_x_154) ;  /* 0x000049f000007945 */ /* 0x000fe20003800200 */
[----:B------:R-:W1:Y:S01]  /*17e0*/  LDCU UR25, c[0x0][0x394] ;  /* 0x00007280ff1977ac */ /* 0x000e620008000800 */
[----:B------:R-:W2:Y:S01]  /*17f0*/  LDCU UR24, c[0x0][0x39c] ;  /* 0x00007380ff1877ac */ /* 0x000ea20008000800 */
[----:B0-----:R-:W0:Y:S01]  /*1800*/  LDCU.64 UR18, c[0x4][0x8] ;  /* 0x01000100ff1277ac */ /* 0x001e220008000a00 */
[----:B------:R-:W3:Y:S01]  /*1810*/  LDCU.64 UR20, c[0x0][0x388] ;  /* 0x00007100ff1477ac */ /* 0x000ee20008000a00 */
[----:B------:R-:W-:-:S12]  /*1820*/  ULOP3.LUT UR9, UR9, 0x7, URZ, 0xc0, !UPT ;  /* 0x0000000709097892 */ /* 0x000fd8000f8ec0ff */
.L_x_235:
[----:B------:R-:W5:Y:S01]  /*1830*/  LDC R9, c[0x0][0x3a0] ;  /* 0x0000e800ff097b82 */ /* 0x000f620000000800 */
[----:B------:R-:W-:Y:S01]  /*1840*/  IMAD.MOV.U32 R2, RZ, RZ, RZ ;  /* 0x000000ffff027224 */ /* 0x000fe200078e00ff */
[----:B------:R-:W-:Y:S01]  /*1850*/  IABS R10, R0 ;  /* 0x00000000000a7213 */ /* 0x000fe20000000000 */
[----:B----4-:R-:W4:Y:S01]  /*1860*/  LDCU.64 UR22, c[0x0][0x3b0] ;  /* 0x00007600ff1677ac */ /* 0x010f220008000a00 */
[----:B------:R-:W-:Y:S01]  /*1870*/  CS2R R24, SRZ ;  /* 0x0000000000187805 */ /* 0x000fe2000001ff00 */
[----:B------:R-:W1:Y:S01]  /*1880*/  LDCU.64 UR10, c[0x0][0x3a8] ;  /* 0x00007500ff0a77ac */ /* 0x000e620008000a00 */
[----:B-----5:R-:W-:-:S04]  /*1890*/  IABS R8, R9 ;  /* 0x0000000900087213 */ /* 0x020fc80000000000 */
[----:B------:R-:W5:Y:S08]  /*18a0*/  I2F.RP R4, R8 ;  /* 0x0000000800047306 */ /* 0x000f700000209400 */
[----:B-----5:R-:W5:Y:S02]  /*18b0*/  MUFU.RCP R4, R4 ;  /* 0x0000000400047308 */ /* 0x020f640000001000 */
[----:B-----5:R-:W-:-:S06]  /*18c0*/  VIADD R5, R4, 0xffffffe ;  /* 0x0ffffffe04057836 */ /* 0x020fcc0000000000 */
[----:B------:R-:W5:Y:S02]  /*18d0*/  F2I.FTZ.U32.TRUNC.NTZ R3, R5 ;  /* 0x0000000500037305 */ /* 0x000f64000021f000 */
[----:B-----5:R-:W-:-:S05]  /*18e0*/  IADD3 R11, PT, PT, RZ, -R3, RZ ;  /* 0x80000003ff0b7210 */ /* 0x020fca0007ffe0ff */
[----:B------:R-:W-:-:S04]  /*18f0*/  IMAD R11, R11, R8, RZ ;  /* 0x000000080b0b7224 */ /* 0x000fc800078e02ff */
[----:B------:R-:W-:-:S04]  /*1900*/  IMAD.HI.U32 R2, R3, R11, R2 ;  /* 0x0000000b03027227 */ /* 0x000fc800078e0002 */
[----:B------:R-:W-:-:S04]  /*1910*/  IMAD.MOV.U32 R3, RZ, RZ, R10 ;  /* 0x000000ffff037224 */ /* 0x000fc800078e000a */
[----:B------:R-:W-:-:S04]  /*1920*/  IMAD.HI.U32 R2, R2, R3, RZ ;  /* 0x0000000302027227 */ /* 0x000fc800078e00ff */
[----:B------:R-:W-:-:S04]  /*1930*/  IMAD.MOV R4, RZ, RZ, -R2 ;  /* 0x000000ffff047224 */ /* 0x000fc800078e0a02 */
[----:B------:R-:W-:-:S05]  /*1940*/  IMAD R3, R8, R4, R3 ;  /* 0x0000000408037224 */ /* 0x000fca00078e0203 */
[----:B------:R-:W-:-:S13]  /*1950*/  ISETP.GT.U32.AND P1, PT, R8, R3, PT ;  /* 0x000000030800720c */ /* 0x000fda0003f24070 */
[-C--:B------:R-:W-:Y:S01]  /*1960*/  @!P1 IADD3 R3, PT, PT, R3, -R8.reuse, RZ ;  /* 0x8000000803039210 */ /* 0x080fe20007ffe0ff */
[----:B------:R-:W-:Y:S01]  /*1970*/  @!P1 VIADD R2, R2, 0x1 ;  /* 0x0000000102029836 */ /* 0x000fe20000000000 */
[----:B------:R-:W-:Y:S02]  /*1980*/  ISETP.NE.AND P1, PT, R9, RZ, PT ;  /* 0x000000ff0900720c */ /* 0x000fe40003f25270 */
[----:B------:R-:W-:Y:S02]  /*1990*/  ISETP.GE.U32.AND P0, PT, R3, R8, PT ;  /* 0x000000080300720c */ /* 0x000fe40003f06070 */
[----:B------:R-:W-:-:S04]  /*19a0*/  LOP3.LUT R3, R0, R9, RZ, 0x3c, !PT ;  /* 0x0000000900037212 */ /* 0x000fc800078e3cff */
[----:B------:R-:W-:-:S07]  /*19b0*/  ISETP.GE.AND P2, PT, R3, RZ, PT ;  /* 0x000000ff0300720c */ /* 0x000fce0003f46270 */
[----:B------:R-:W-:-:S04]  /*19c0*/  @P0 VIADD R2, R2, 0x1 ;  /* 0x0000000102020836 */ /* 0x000fc80000000000 */
[----:B------:R-:W-:-:S05]  /*19d0*/  IMAD.MOV.U32 R4, RZ, RZ, R2 ;  /* 0x000000ffff047224 */ /* 0x000fca00078e0002 */
[----:B------:R-:W-:Y:S02]  /*19e0*/  @!P2 IADD3 R4, PT, PT, -R4, RZ, RZ ;  /* 0x000000ff0404a210 */ /* 0x000fe40007ffe1ff */
[----:B------:R-:W-:-:S04]  /*19f0*/  @!P1 LOP3.LUT R4, RZ, R9, RZ, 0x33, !PT ;  /* 0x00000009ff049212 */ /* 0x000fc800078e33ff */
[----:B------:R-:W4:Y:S01]  /*1a00*/  I2F.F64 R2, R4 ;  /* 0x0000000400027312 */ /* 0x000f220000201c00 */
[----:B------:R-:W-:-:S04]  /*1a10*/  IMAD.MOV R5, RZ, RZ, -R4 ;  /* 0x000000ffff057224 */ /* 0x000fc800078e0a04 */
[----:B------:R-:W-:-:S04]  /*1a20*/  IMAD R5, R9, R5, R0 ;  /* 0x0000000509057224 */ /* 0x000fc800078e0200 */
[----:B------:R-:W1:Y:S01]  /*1a30*/  I2F.F64 R10, R5 ;  /* 0x00000005000a7312 */ /* 0x000e620000201c00 */
[----:B----4-:R-:W-:-:S08]  /*1a40*/  DFMA R2, R2, R26, -UR22 ;  /* 0x8000001602027e2b */ /* 0x010fd0000800001a */
[----:B------:R-:W-:Y:S02]  /*1a50*/  DADD R8, R2, R2 ;  /* 0x0000000002087229 */ /* 0x000fe40000000002 */
[----:B-1----:R-:W-:Y:S01]  /*1a60*/  DFMA R10, R10, R28, -UR10 ;  /* 0x8000000a0a0a7e2b */ /* 0x002fe2000800001c */
[----:B------:R-:W-:-:S10]  /*1a70*/  CS2R R2, SRZ ;  /* 0x0000000000027805 */ /* 0x000fd4000001ff00 */
.L_x_232:
[----:B------:R-:W1:Y:S01]  /*1a80*/  LDCU UR10, c[0x0][0x3b8] ;  /* 0x00007700ff0a77ac */ /* 0x000e620008000800 */
[----:B------:R-:W-:Y:S01]  /*1a90*/  CS2R R4, SRZ ;  /* 0x0000000000047805 */ /* 0x000fe2000001ff00 */
[----:B------:R-:W-:Y:S01]  /*1aa0*/  IMAD.MOV.U32 R20, RZ, RZ, R2 ;  /* 0x000000ffff147224 */ /* 0x000fe200078e0002 */
[----:B------:R-:W4:Y:S01]  /*1ab0*/  LDCU UR11, c[0x0][0x3b8] ;  /* 0x00007700ff0b77ac */ /* 0x000f220008000800 */
[----:B------:R-:W-:Y:S01]  /*1ac0*/  IMAD.MOV.U32 R21, RZ, RZ, R3 ;  /* 0x000000ffff157224 */ /* 0x000fe200078e0003 */
[----:B-1----:R-:W-:Y:S01]  /*1ad0*/  UISETP.GE.U32.AND UP0, UPT, UR10, 0x8, UPT ;  /* 0x000000080a00788c */ /* 0x002fe2000bf06070 */
[----:B----4-:R-:W-:-:S08]  /*1ae0*/  MOV R15, UR11 ;  /* 0x0000000b000f7c02 */ /* 0x010fd00008000f00 */
[----:B------:R-:W-:Y:S05]  /*1af0*/  BRA.U !UP0, `(.L_x_155) ;  /* 0x0000001d086c7547 */ /* 0x000fea000b800000 */
[----:B------:R-:W1:Y:S01]  /*1b00*/  LDCU UR12, c[0x0][0x390] ;  /* 0x00007200ff0c77ac */ /* 0x000e620008000800 */
[----:B------:R-:W-:Y:S01]  /*1b10*/  CS2R R4, SRZ ;  /* 0x0000000000047805 */ /* 0x000fe2000001ff00 */
[----:B------:R-:W-:Y:S01]  /*1b20*/  IMAD.MOV.U32 R20, RZ, RZ, R2 ;  /* 0x000000ffff147224 */ /* 0x000fe200078e0002 */
[----:B------:R-:W-:Y:S01]  /*1b30*/  ULOP3.LUT UR11, UR10, 0x7ffffff8, URZ, 0xc0, !UPT ;  /* 0x7ffffff80a0b7892 */ /* 0x000fe2000f8ec0ff */
[----:B------:R-:W-:Y:S01]  /*1b40*/  IMAD.MOV.U32 R21, RZ, RZ, R3 ;  /* 0x000000ffff157224 */ /* 0x000fe200078e0003 */
[----:B------:R-:W-:Y:S02]  /*1b50*/  UIADD3 UR22, UPT, UPT, UR10, -0x4, URZ ;  /* 0xfffffffc0a167890 */ /* 0x000fe4000fffe0ff */
[----:B------:R-:W-:-:S04]  /*1b60*/  UIADD3 UR11, UPT, UPT, -UR11, URZ, URZ ;  /* 0x000000ff0b0b7290 */ /* 0x000fc8000fffe1ff */
[----:B------:R-:W-:Y:S02]  /*1b70*/  IMAD.U32 R15, RZ, RZ, UR22 ;  /* 0x00000016ff0f7e24 */ /* 0x000fe4000f8e00ff */
[----:B------:R-:W-:Y:S01]  /*1b80*/  IMAD.U32 R12, RZ, RZ, UR11 ;  /* 0x0000000bff0c7e24 */ /* 0x000fe2000f8e00ff */
[----:B-1----:R-:W-:Y:S02]  /*1b90*/  UIADD3 UR17, UPT, UPT, UR12, 0x4, -UR10 ;  /* 0x000000040c117890 */ /* 0x002fe4000fffe80a */
[----:B------:R-:W-:-:S04]  /*1ba0*/  UIADD3 UR10, UPT, UPT, -UR12, UR10, URZ ;  /* 0x0000000a0c0a7290 */ /* 0x000fc8000fffe1ff */
[----:B------:R-:W-:Y:S02]  /*1bb0*/  MOV R14, UR17 ;  /* 0x00000011000e7c02 */ /* 0x000fe40008000f00 */
[----:B------:R-:W-:-:S07]  /*1bc0*/  IMAD.U32 R13, RZ, RZ, UR10 ;  /* 0x0000000aff0d7e24 */ /* 0x000fce000f8e00ff */
.L_x_188:
[----:B------:R-:W-:Y:S01]  /*1bd0*/  ISETP.NE.AND P0, PT, R14, 0x3, PT ;  /* 0x000000030e00780c */ /* 0x000fe20003f05270 */
[----:B------:R-:W-:-:S05]  /*1be0*/  VIADD R12, R12, 0x8 ;  /* 0x000000080c0c7836 */ /* 0x000fca0000000000 */
[----:B------:R-:W-:-:S07]  /*1bf0*/  ISETP.NE.AND P2, PT, R12, RZ, PT ;  /* 0x000000ff0c00720c */ /* 0x000fce0003f45270 */
[----:B------:R-:W-:Y:S06]  /*1c00*/  @!P0 BRA `(.L_x_156) ;  /* 0x0000000000dc8947 */ /* 0x000fec0003800000 */
[----:B------:R-:W1:Y:S01]  /*1c10*/  LDC.64 R16, c[0x0][0x3c0] ;  /* 0x0000f000ff107b82 */ /* 0x000e620000000a00 */
[----:B------:R-:W-:-:S07]  /*1c20*/  IADD3 R19, PT, PT, R15, 0x3, RZ ;  /* 0x000000030f137810 */ /* 0x000fce0007ffe0ff */
[----:B------:R-:W4:Y:S01]  /*1c30*/  LDC.64 R30, c[0x0][0x3c8] ;  /* 0x0000f200ff1e7b82 */ /* 0x000f220000000a00 */
[----:B-1----:R-:W-:-:S06]  /*1c40*/  IMAD.WIDE.U32 R16, R19, 0x4, R16 ;  /* 0x0000000413107825 */ /* 0x002fcc00078e0010 */
[----:B------:R-:W5:Y:S01]  /*1c50*/  LDG.E R16, desc[UR14][R16.64] ;  /* 0x0000000e10107981 */ /* 0x000f62000c1e1900 */
[----:B----4-:R-:W-:-:S06]  /*1c60*/  IMAD.WIDE.U32 R30, R19, 0x4, R30 ;  /* 0x00000004131e7825 */ /* 0x010fcc00078e001e */
[----:B------:R-:W4:Y:S01]  /*1c70*/  LDG.E R30, desc[UR14][R30.64] ;  /* 0x0000000e1e1e7981 */ /* 0x000f22000c1e1900 */
[----:B------:R-:W-:Y:S01]  /*1c80*/  IMAD.MOV.U32 R35, RZ, RZ, 0x1 ;  /* 0x00000001ff237424 */ /* 0x000fe200078e00ff */
[----:B------:R-:W-:Y:S04]  /*1c90*/  BSSY.RECONVERGENT B1, `(.L_x_157) ;  /* 0x0000029000017945 */ /* 0x000fe80003800200 */
[----:B-----5:R-:W-:-:S04]  /*1ca0*/  SHF.L.U32 R22, R35, R16, RZ ;  /* 0x0000001023167219 */ /* 0x020fc800000006ff */
[----:B------:R-:W-:-:S04]  /*1cb0*/  SHF.R.S32.HI R19, RZ, 0x1f, R22 ;  /* 0x0000001fff137819 */ /* 0x000fc80000011416 */
[----:B------:R-:W-:Y:S02]  /*1cc0*/  LOP3.LUT R18, R21, R19, RZ, 0xfc, !PT ;  /* 0x0000001315127212 */ /* 0x000fe400078efcff */
[----:B----4-:R-:W-:Y:S02]  /*1cd0*/  SHF.L.U32 R35, R35, R30, RZ ;  /* 0x0000001e23237219 */ /* 0x010fe400000006ff */
[----:B------:R-:W-:-:S13]  /*1ce0*/  ISETP.NE.U32.AND P0, PT, R18, RZ, PT ;  /* 0x000000ff1200720c */ /* 0x000fda0003f05070 */
[----:B------:R-:W-:Y:S05]  /*1cf0*/  @P0 BRA `(.L_x_158) ;  /* 0x0000000000600947 */ /* 0x000fea0003800000 */
[----:B------:R-:W1:Y:S01]  /*1d00*/  I2F.U32.RP R18, R22 ;  /* 0x0000001600127306 */ /* 0x000e620000209000 */
[----:B------:R-:W-:Y:S01]  /*1d10*/  IMAD.MOV R19, RZ, RZ, -R22 ;  /* 0x000000ffff137224 */ /* 0x000fe200078e0a16 */
[----:B------:R-:W-:Y:S01]  /*1d20*/  ISETP.NE.U32.AND P3, PT, R22, RZ, PT ;  /* 0x000000ff1600720c */ /* 0x000fe20003f65070 */
[----:B------:R-:W-:Y:S02]  /*1d30*/  IMAD.MOV.U32 R21, RZ, RZ, RZ ;  /* 0x000000ffff157224 */ /* 0x000fe400078e00ff */
[----:B------:R-:W-:-:S03]  /*1d40*/  IMAD.MOV.U32 R30, RZ, RZ, RZ ;  /* 0x000000ffff1e7224 */ /* 0x000fc600078e00ff */
[----:B-1----:R-:W1:Y:S02]  /*1d50*/  MUFU.RCP R18, R18 ;  /* 0x0000001200127308 */ /* 0x002e640000001000 */
[----:B-1----:R-:W-:-:S06]  /*1d60*/  VIADD R16, R18, 0xffffffe ;  /* 0x0ffffffe12107836 */ /* 0x002fcc0000000000 */
[----:B------:R1:W4:Y:S02]  /*1d70*/  F2I.FTZ.U32.TRUNC.NTZ R17, R16 ;  /* 0x0000001000117305 */ /* 0x000324000021f000 */
[----:B-1----:R-:W-:Y:S01]  /*1d80*/  MOV R16, RZ ;  /* 0x000000ff00107202 */ /* 0x002fe20000000f00 */
[----:B----4-:R-:W-:-:S04]  /*1d90*/  IMAD R19, R19, R17, RZ ;  /* 0x0000001113137224 */ /* 0x010fc800078e02ff */
[----:B------:R-:W-:-:S06]  /*1da0*/  IMAD.HI.U32 R17, R17, R19, R16 ;  /* 0x0000001311117227 */ /* 0x000fcc00078e0010 */
[----:B------:R-:W-:-:S04]  /*1db0*/  IMAD.HI.U32 R17, R17, R20, RZ ;  /* 0x0000001411117227 */ /* 0x000fc800078e00ff */
[----:B------:R-:W-:-:S04]  /*1dc0*/  IMAD.MOV R19, RZ, RZ, -R17 ;  /* 0x000000ffff137224 */ /* 0x000fc800078e0a11 */
        /* <DEDUP_REMOVED lines=11> */
.L_x_158:
[----:B------:R-:W-:-:S07]  /*1e80*/  MOV R16, 0x1ea0 ;  /* 0x00001ea000107802 */ /* 0x000fce0000000f00 */
[----:B0-23--:R-:W-:Y:S05]  /*1e90*/  CALL.REL.NOINC `($__internal_7_$__cuda_sm20_div_u64) ;  /* 0x0000004c00447944 */ /* 0x00dfea0003c00000 */
        /* <DEDUP_REMOVED lines=8> */
.L_x_159:
[----:B0-23--:R-:W-:Y:S05]  /*1f20*/  BSYNC.RECONVERGENT B1 ;  /* 0x0000000000017941 */ /* 0x00dfea0003800200 */
.L_x_157:
[----:B------:R-:W-:Y:S01]  /*1f30*/  SHF.R.S32.HI R16, RZ, 0x1f, R35 ;  /* 0x0000001fff107819 */ /* 0x000fe20000011423 */
[----:B------:R-:W-:Y:S02]  /*1f40*/  IMAD R17, R30, R35, RZ ;  /* 0x000000231e117224 */ /* 0x000fe400078e02ff */
[----:B------:R-:W-:-:S04]  /*1f50*/  IMAD.WIDE.U32 R4, R35, R22, R4 ;  /* 0x0000001623047225 */ /* 0x000fc800078e0004 */
[----:B------:R-:W-:-:S04]  /*1f60*/  IMAD R17, R16, R22, R17 ;  /* 0x0000001610117224 */ /* 0x000fc800078e0211 */
[----:B------:R-:W-:-:S07]  /*1f70*/  IMAD.IADD R5, R5, 0x1, R17 ;  /* 0x0000000105057824 */ /* 0x000fce00078e0211 */
.L_x_156:
[----:B------:R-:W-:-:S13]  /*1f80*/  ISETP.NE.AND P0, PT, R14, 0x2, PT ;  /* 0x000000020e00780c */ /* 0x000fda0003f05270 */
[----:B------:R-:W-:Y:S05]  /*1f90*/  @!P0 BRA `(.L_x_160) ;  /* 0x0000000000dc8947 */ /* 0x000fea0003800000 */
[----:B------:R-:W1:Y:S01]  /*1fa0*/  LDC.64 R16, c[0x0][0x3c0] ;  /* 0x0000f000ff107b82 */ /* 0x000e620000000a00 */
[----:B------:R-:W-:-:S07]  /*1fb0*/  VIADD R19, R15, 0x2 ;  /* 0x000000020f137836 */ /* 0x000fce0000000000 */
        /* <DEDUP_REMOVED lines=16> */
[----:B------:R-:W-:Y:S02]  /*20c0*/  HFMA2 R21, -RZ, RZ, 0, 0 ;  /* 0x00000000ff157431 */ /* 0x000fe400000001ff */
[----:B------:R-:W-:-:S03]  /*20d0*/  IMAD.MOV.U32 R30, RZ, RZ, RZ ;  /* 0x000000ffff1e7224 */ /* 0x000fc600078e00ff */
[----:B-1----:R-:W1:Y:S02]  /*20e0*/  MUFU.RCP R18, R18 ;  /* 0x0000001200127308 */ /* 0x002e640000001000 */
[----:B-1----:R-:W-:-:S06]  /*20f0*/  IADD3 R16, PT, PT, R18, 0xffffffe, RZ ;  /* 0x0ffffffe12107810 */ /* 0x002fcc0007ffe0ff */
[----:B------:R1:W4:Y:S02]  /*2100*/  F2I.FTZ.U32.TRUNC.NTZ R17, R16 ;  /* 0x0000001000117305 */ /* 0x000324000021f000 */
[----:B-1----:R-:W-:Y:S02]  /*2110*/  IMAD.MOV.U32 R16, RZ, RZ, RZ ;  /* 0x000000ffff107224 */ /* 0x002fe400078e00ff */
[----:B----4-:R-:W-:-:S04]  /*2120*/  IMAD R19, R19, R17, RZ ;  /* 0x0000001113137224 */ /* 0x010fc800078e02ff */
        /* <DEDUP_REMOVED lines=9> */
[----:B------:R-:W-:-:S05]  /*21c0*/  @!P3 LOP3.LUT R17, RZ, R22, RZ, 0x33, !PT ;  /* 0x00000016ff11b212 */ /* 0x000fca00078e33ff */
[----:B------:R-:W-:-:S04]  /*21d0*/  IMAD.MOV R19, RZ, RZ, -R17 ;  /* 0x000000ffff137224 */ /* 0x000fc800078e0a11 */
[----:B------:R-:W-:Y:S02]  /*21e0*/  IMAD R22, R22, R19, R20 ;  /* 0x0000001316167224 */ /* 0x000fe400078e0214 */
[----:B------:R-:W-:Y:S01]  /*21f0*/  IMAD.MOV.U32 R20, RZ, RZ, R17 ;  /* 0x000000ffff147224 */ /* 0x000fe200078e0011 */
[----:B------:R-:W-:Y:S06]  /*2200*/  BRA `(.L_x_163) ;  /* 0x0000000000287947 */ /* 0x000fec0003800000 */
.L_x_162:
        /* <DEDUP_REMOVED lines=10> */
.L_x_163:
[----:B0-23--:R-:W-:Y:S05]  /*22b0*/  BSYNC.RECONVERGENT B1 ;  /* 0x0000000000017941 */ /* 0x00dfea0003800200 */
.L_x_161:
[----:B------:R-:W-:Y:S01]  /*22c0*/  SHF.R.S32.HI R16, RZ, 0x1f, R35 ;  /* 0x0000001fff107819 */ /* 0x000fe20000011423 */
[----:B------:R-:W-:Y:S02]  /*22d0*/  IMAD R17, R30, R35, RZ ;  /* 0x000000231e117224 */ /* 0x000fe400078e02ff */
[----:B------:R-:W-:-:S04]  /*22e0*/  IMAD.WIDE.U32 R4, R35, R22, R4 ;  /* 0x0000001623047225 */ /* 0x000fc800078e0004 */
[----:B------:R-:W-:-:S04]  /*22f0*/  IMAD R17, R16, R22, R17 ;  /* 0x0000001610117224 */ /* 0x000fc800078e0211 */
[----:B------:R-:W-:-:S07]  /*2300*/  IMAD.IADD R5, R5, 0x1, R17 ;  /* 0x0000000105057824 */ /* 0x000fce00078e0211 */
.L_x_160:
[----:B------:R-:W-:-:S13]  /*2310*/  ISETP.NE.AND P0, PT, R14, 0x1, PT ;  /* 0x000000010e00780c */ /* 0x000fda0003f05270 */
[----:B------:R-:W-:Y:S05]  /*2320*/  @!P0 BRA `(.L_x_164) ;  /* 0x0000000000dc8947 */ /* 0x000fea0003800000 */
        /* <DEDUP_REMOVED lines=23> */
[----:B-1----:R-:W-:Y:S02]  /*24a0*/  HFMA2 R16, -RZ, RZ, 0, 0 ;  /* 0x00000000ff107431 */ /* 0x002fe400000001ff */
        /* <DEDUP_REMOVED lines=15> */
.L_x_166:
        /* <DEDUP_REMOVED lines=10> */
.L_x_167:
[----:B0-23--:R-:W-:Y:S05]  /*2640*/  BSYNC.RECONVERGENT B1 ;  /* 0x0000000000017941 */ /* 0x00dfea0003800200 */
.L_x_165:
[----:B------:R-:W-:Y:S01]  /*2650*/  SHF.R.S32.HI R16, RZ, 0x1f, R35 ;  /* 0x0000001fff107819 */ /* 0x000fe20000011423 */
[----:B------:R-:W-:Y:S02]  /*2660*/  IMAD R17, R30, R35, RZ ;  /* 0x000000231e117224 */ /* 0x000fe400078e02ff */
[----:B------:R-:W-:-:S04]  /*2670*/  IMAD.WIDE.U32 R4, R35, R22, R4 ;  /* 0x0000001623047225 */ /* 0x000fc800078e0004 */
[----:B------:R-:W-:-:S04]  /*2680*/  IMAD R17, R16, R22, R17 ;  /* 0x0000001610117224 */ /* 0x000fc800078e0211 */
[----:B------:R-:W-:-:S07]  /*2690*/  IMAD.IADD R5, R5, 0x1, R17 ;  /* 0x0000000105057824 */ /* 0x000fce00078e0211 */
.L_x_164:
[----:B------:R-:W-:-:S13]  /*26a0*/  ISETP.NE.AND P0, PT, R14, RZ, PT ;  /* 0x000000ff0e00720c */ /* 0x000fda0003f05270 */
[----:B------:R-:W-:Y:S05]  /*26b0*/  @!P0 BRA `(.L_x_168) ;  /* 0x0000000000d88947 */ /* 0x000fea0003800000 */
[----:B------:R-:W1:Y:S08]  /*26c0*/  LDC.64 R16, c[0x0][0x3c0] ;  /* 0x0000f000ff107b82 */ /* 0x000e700000000a00 */
        /* <DEDUP_REMOVED lines=14> */
[----:B------:R-:W-:Y:S01]  /*27b0*/  IADD3 R19, PT, PT, RZ, -R22, RZ ;  /* 0x80000016ff137210 */ /* 0x000fe20007ffe0ff */
[----:B------:R-:W-:Y:S01]  /*27c0*/  HFMA2 R30, -RZ, RZ, 0, 0 ;  /* 0x00000000ff1e7431 */ /* 0x000fe200000001ff */
[----:B------:R-:W-:Y:S01]  /*27d0*/  ISETP.NE.U32.AND P3, PT, R22, RZ, PT ;  /* 0x000000ff1600720c */ /* 0x000fe20003f65070 */
[----:B------:R-:W-:-:S04]  /*27e0*/  IMAD.MOV.U32 R21, RZ, RZ, RZ ;  /* 0x000000ffff157224 */ /* 0x000fc800078e00ff */
[----:B-1----:R-:W1:Y:S02]  /*27f0*/  MUFU.RCP R18, R18 ;  /* 0x0000001200127308 */ /* 0x002e640000001000 */
[----:B-1----:R-:W-:-:S06]  /*2800*/  VIADD R16, R18, 0xffffffe ;  /* 0x0ffffffe12107836 */ /* 0x002fcc0000000000 */
        /* <DEDUP_REMOVED lines=17> */
.L_x_170:
[----:B------:R-:W-:-:S07]  /*2920*/  MOV R16, 0x2940 ;  /* 0x0000294000107802 */ /* 0x000fce0000000f00 */
[----:B0-23--:R-:W-:Y:S05]  /*2930*/  CALL.REL.NOINC `($__internal_7_$__cuda_sm20_div_u64) ;  /* 0x00000040009c7944 */ /* 0x00dfea0003c00000 */
[----:B------:R-:W-:-:S05]  /*2940*/  IADD3 R31, P0, PT, RZ, -R17, RZ ;  /* 0x80000011ff1f7210 */ /* 0x000fca0007f1e0ff */
[----:B------:R-:W-:-:S04]  /*2950*/  IMAD.X R23, RZ, RZ, ~R18, P0 ;  /* 0x000000ffff177224 */ /* 0x000fc800000e0e12 */
[----:B------:R-:W-:Y:S02]  /*2960*/  IMAD R16, R23, R22, RZ ;  /* 0x0000001617107224 */ /* 0x000fe400078e02ff */
[----:B------:R-:W-:-:S04]  /*2970*/  IMAD.WIDE.U32 R22, R22, R31, R20 ;  /* 0x0000001f16167225 */ /* 0x000fc800078e0014 */
[----:B------:R-:W-:Y:S02]  /*2980*/  IMAD R19, R19, R31, R16 ;  /* 0x0000001f13137224 */ /* 0x000fe400078e0210 */
[----:B------:R-:W-:Y:S02]  /*2990*/  IMAD.MOV.U32 R20, RZ, RZ, R17 ;  /* 0x000000ffff147224 */ /* 0x000fe400078e0011 */
[----:B------:R-:W-:Y:S01]  /*29a0*/  IMAD.MOV.U32 R21, RZ, RZ, R18 ;  /* 0x000000ffff157224 */ /* 0x000fe200078e0012 */
[----:B------:R-:W-:-:S07]  /*29b0*/  IADD3 R30, PT, PT, R23, R19, RZ ;  /* 0x00000013171e7210 */ /* 0x000fce0007ffe0ff */
.L_x_171:
[----:B0-23--:R-:W-:Y:S05]  /*29c0*/  BSYNC.RECONVERGENT B1 ;  /* 0x0000000000017941 */ /* 0x00dfea0003800200 */
.L_x_169:
[----:B------:R-:W-:Y:S01]  /*29d0*/  SHF.R.S32.HI R16, RZ, 0x1f, R35 ;  /* 0x0000001fff107819 */ /* 0x000fe20000011423 */
[----:B------:R-:W-:Y:S02]  /*29e0*/  IMAD R17, R30, R35, RZ ;  /* 0x000000231e117224 */ /* 0x000fe400078e02ff */
[----:B------:R-:W-:-:S04]  /*29f0*/  IMAD.WIDE.U32 R4, R35, R22, R4 ;  /* 0x0000001623047225 */ /* 0x000fc800078e0004 */
[----:B------:R-:W-:-:S04]  /*2a00*/  IMAD R17, R16, R22, R17 ;  /* 0x0000001610117224 */ /* 0x000fc800078e0211 */
[----:B------:R-:W-:-:S07]  /*2a10*/  IMAD.IADD R5, R5, 0x1, R17 ;  /* 0x0000000105057824 */ /* 0x000fce00078e0211 */
.L_x_168:
[----:B------:R-:W-:-:S13]  /*2a20*/  ISETP.NE.AND P0, PT, R14, -0x1, PT ;  /* 0xffffffff0e00780c */ /* 0x000fda0003f05270 */
        /* <DEDUP_REMOVED lines=8> */
[----:B------:R-:W-:Y:S01]  /*2ab0*/  MOV R35, 0x1 ;  /* 0x0000000100237802 */ /* 0x000fe20000000f00 */
[----:B------:R-:W-:Y:S03]  /*2ac0*/  BSSY.RECONVERGENT B1, `(.L_x_173) ;  /* 0x0000029000017945 */ /* 0x000fe60003800200 */
        /* <DEDUP_REMOVED lines=14> */
[----:B-1----:R-:W-:Y:S02]  /*2bb0*/  IMAD.MOV.U32 R16, RZ, RZ, RZ ;  /* 0x000000ffff107224 */ /* 0x002fe400078e00ff */
[----:B----4-:R-:W-:-:S04]  /*2bc0*/  IMAD R19, R19, R17, RZ ;  /* 0x0000001113137224 */ /* 0x010fc800078e02ff */
        /* <DEDUP_REMOVED lines=14> */
.L_x_174:
[----:B------:R-:W-:-:S07]  /*2cb0*/  MOV R16, 0x2cd0 ;  /* 0x00002cd000107802 */ /* 0x000fce0000000f00 */
[----:B0-23--:R-:W-:Y:S05]  /*2cc0*/  CALL.REL.NOINC `($__internal_7_$__cuda_sm20_div_u64) ;  /* 0x0000003c00b87944 */ /* 0x00dfea0003c00000 */
[----:B------:R-:W-:-:S04]  /*2cd0*/  IADD3 R31, P0, PT, RZ, -R17, RZ ;  /* 0x80000011ff1f7210 */ /* 0x000fc80007f1e0ff */
[----:B------:R-:W-:-:S05]  /*2ce0*/  IADD3.X R23, PT, PT, RZ, ~R18, RZ, P0, !PT ;  /* 0x80000012ff177210 */ /* 0x000fca00007fe4ff */
[----:B------:R-:W-:Y:S02]  /*2cf0*/  IMAD R16, R23, R22, RZ ;  /* 0x0000001617107224 */ /* 0x000fe400078e02ff */
[----:B------:R-:W-:-:S04]  /*2d00*/  IMAD.WIDE.U32 R22, R22, R31, R20 ;  /* 0x0000001f16167225 */ /* 0x000fc800078e0014 */
[----:B------:R-:W-:Y:S02]  /*2d10*/  IMAD R19, R19, R31, R16 ;  /* 0x0000001f13137224 */ /* 0x000fe400078e0210 */
[----:B------:R-:W-:Y:S02]  /*2d20*/  IMAD.MOV.U32 R20, RZ, RZ, R17 ;  /* 0x000000ffff147224 */ /* 0x000fe400078e0011 */
[----:B------:R-:W-:Y:S02]  /*2d30*/  IMAD.IADD R30, R23, 0x1, R19 ;  /* 0x00000001171e7824 */ /* 0x000fe400078e0213 */
[----:B------:R-:W-:-:S07]  /*2d40*/  IMAD.MOV.U32 R21, RZ, RZ, R18 ;  /* 0x000000ffff157224 */ /* 0x000fce00078e0012 */
.L_x_175:
[----:B0-23--:R-:W-:Y:S05]  /*2d50*/  BSYNC.RECONVERGENT B1 ;  /* 0x0000000000017941 */ /* 0x00dfea0003800200 */
.L_x_173:
[----:B------:R-:W-:Y:S01]  /*2d60*/  SHF.R.S32.HI R16, RZ, 0x1f, R35 ;  /* 0x0000001fff107819 */ /* 0x000fe20000011423 */
[----:B------:R-:W-:Y:S02]  /*2d70*/  IMAD R17, R30, R35, RZ ;  /* 0x000000231e117224 */ /* 0x000fe400078e02ff */
[----:B------:R-:W-:-:S04]  /*2d80*/  IMAD.WIDE.U32 R4, R35, R22, R4 ;  /* 0x0000001623047225 */ /* 0x000fc800078e0004 */
[----:B------:R-:W-:-:S05]  /*2d90*/  IMAD R17, R16, R22, R17 ;  /* 0x0000001610117224 */ /* 0x000fca00078e0211 */
[----:B------:R-:W-:-:S07]  /*2da0*/  IADD3 R5, PT, PT, R5, R17, RZ ;  /* 0x0000001105057210 */ /* 0x000fce0007ffe0ff */
.L_x_172:
        /* <DEDUP_REMOVED lines=41> */
.L_x_178:
        /* <DEDUP_REMOVED lines=10> */
.L_x_179:
[----:B0-23--:R-:W-:Y:S05]  /*30e0*/  BSYNC.RECONVERGENT B1 ;  /* 0x0000000000017941 */ /* 0x00dfea0003800200 */
.L_x_177:
[----:B------:R-:W-:Y:S01]  /*30f0*/  SHF.R.S32.HI R16, RZ, 0x1f, R35 ;  /* 0x0000001fff107819 */ /* 0x000fe20000011423 */
[----:B------:R-:W-:Y:S02]  /*3100*/  IMAD R17, R30, R35, RZ ;  /* 0x000000231e117224 */ /* 0x000fe400078e02ff */
[----:B------:R-:W-:-:S04]  /*3110*/  IMAD.WIDE.U32 R4, R35, R22, R4 ;  /* 0x0000001623047225 */ /* 0x000fc800078e0004 */
[----:B------:R-:W-:-:S04]  /*3120*/  IMAD R17, R16, R22, R17 ;  /* 0x0000001610117224 */ /* 0x000fc800078e0211 */
[----:B------:R-:W-:-:S07]  /*3130*/  IMAD.IADD R5, R5, 0x1, R17 ;  /* 0x0000000105057824 */ /* 0x000fce00078e0211 */
.L_x_176:
        /* <DEDUP_REMOVED lines=41> */
.L_x_182:
        /* <DEDUP_REMOVED lines=10> */
.L_x_183:
[----:B0-23--:R-:W-:Y:S05]  /*3470*/  BSYNC.RECONVERGENT B1 ;  /* 0x0000000000017941 */ /* 0x00dfea0003800200 */
.L_x_181:
[----:B------:R-:W-:Y:S01]  /*3480*/  SHF.R.S32.HI R16, RZ, 0x1f, R35 ;  /* 0x0000001fff107819 */ /* 0x000fe20000011423 */
[----:B------:R-:W-:Y:S02]  /*3490*/  IMAD R17, R30, R35, RZ ;  /* 0x000000231e117224 */ /* 0x000fe400078e02ff */
[----:B------:R-:W-:-:S04]  /*34a0*/  IMAD.WIDE.U32 R4, R35, R22, R4 ;  /* 0x0000001623047225 */ /* 0x000fc800078e0004 */
[----:B------:R-:W-:-:S05]  /*34b0*/  IMAD R17, R16, R22, R17 ;  /* 0x0000001610117224 */ /* 0x000fca00078e0211 */
[----:B------:R-:W-:-:S07]  /*34c0*/  IADD3 R5, PT, PT, R5, R17, RZ ;  /* 0x0000001105057210 */ /* 0x000fce0007ffe0ff */
.L_x_180:
        /* <DEDUP_REMOVED lines=41> */
.L_x_186:
        /* <DEDUP_REMOVED lines=10> */
.L_x_187:
[----:B0-23--:R-:W-:Y:S05]  /*3800*/  BSYNC.RECONVERGENT B1 ;  /* 0x0000000000017941 */ /* 0x00dfea0003800200 */
.L_x_185:
[----:B------:R-:W-:Y:S01]  /*3810*/  SHF.R.S32.HI R16, RZ, 0x1f, R35 ;  /* 0x0000001fff107819 */ /* 0x000fe20000011423 */
[----:B------:R-:W-:Y:S02]  /*3820*/  IMAD R17, R30, R35, RZ ;  /* 0x000000231e117224 */ /* 0x000fe400078e02ff */
[----:B------:R-:W-:-:S04]  /*3830*/  IMAD.WIDE.U32 R4, R35, R22, R4 ;  /* 0x0000001623047225 */ /* 0x000fc800078e0004 */
[----:B------:R-:W-:-:S04]  /*3840*/  IMAD R17, R16, R22, R17 ;  /* 0x0000001610117224 */ /* 0x000fc800078e0211 */
[----:B------:R-:W-:-:S07]  /*3850*/  IMAD.IADD R5, R5, 0x1, R17 ;  /* 0x0000000105057824 */ /* 0x000fce00078e0211 */
.L_x_184:
[----:B------:R-:W-:Y:S01]  /*3860*/  VIADD R15, R15, 0xfffffff8 ;  /* 0xfffffff80f0f7836 */ /* 0x000fe20000000000 */
[----:B------:R-:W-:Y:S01]  /*3870*/  IADD3 R13, PT, PT, R13, -0x8, RZ ;  /* 0xfffffff80d0d7810 */ /* 0x000fe20007ffe0ff */
[----:B------:R-:W-:Y:S01]  /*3880*/  VIADD R14, R14, 0x8 ;  /* 0x000000080e0e7836 */ /* 0x000fe20000000000 */
[----:B------:R-:W-:Y:S06]  /*3890*/  @P2 BRA `(.L_x_188) ;  /* 0xffffffe000cc2947 */ /* 0x000fec000383ffff */
[----:B------:R-:W-:-:S07]  /*38a0*/  VIADD R15, R15, 0x4 ;  /* 0x000000040f0f7836 */ /* 0x000fce0000000000 */
.L_x_155:
[----:B------:R-:W-:-:S09]  /*38b0*/  UISETP.NE.AND UP0, UPT, UR9, URZ, UPT ;  /* 0x000000ff0900728c */ /* 0x000fd2000bf05270 */
[----:B------:R-:W-:Y:S05]  /*38c0*/  BRA.U !UP0, `(.L_x_189) ;  /* 0x0000001908707547 */ /* 0x000fea000b800000 */
[----:B------:R-:W-:-:S04]  /*38d0*/  UIADD3 UR10, UPT, UPT, UR9, -0x1, URZ ;  /* 0xffffffff090a7890 */ /* 0x000fc8000fffe0ff */
[----:B------:R-:W-:-:S09]  /*38e0*/  UISETP.GE.U32.AND UP0, UPT, UR10, 0x3, UPT ;  /* 0x000000030a00788c */ /* 0x000fd2000bf06070 */
[----:B------:R-:W-:Y:S05]  /*38f0*/  BRA.U !UP0, `(.L_x_190) ;  /* 0x0000000d08ac7547 */ /* 0x000fea000b800000 */
[----:B------:R-:W1:Y:S01]  /*3900*/  LDCU UR10, c[0x0][0x390] ;  /* 0x00007200ff0a77ac */ /* 0x000e620008000800 */
[----:B------:R-:W-:-:S05]  /*3910*/  VIADD R13, R15, 0xffffffff ;  /* 0xffffffff0f0d7836 */ /* 0x000fca0000000000 */
[----:B-1----:R-:W-:-:S13]  /*3920*/  ISETP.NE.AND P0, PT, R13, UR10, PT ;  /* 0x0000000a0d007c0c */ /* 0x002fda000bf05270 */
[----:B------:R-:W-:Y:S05]  /*3930*/  @!P0 BRA `(.L_x_191) ;  /* 0x0000000000d88947 */ /* 0x000fea0003800000 */
[----:B------:R-:W1:Y:S08]  /*3940*/  LDC.64 R16, c[0x0][0x3c0] ;  /* 0x0000f000ff107b82 */ /* 0x000e700000000a00 */
[----:B------:R-:W4:Y:S01]  /*3950*/  LDC.64 R30, c[0x0][0x3c8] ;  /* 0x0000f200ff1e7b82 */ /* 0x000f220000000a00 */
[----:B-1----:R-:W-:-:S06]  /*3960*/  IMAD.WIDE.U32 R16, R13, 0x4, R16 ;  /* 0x000000040d107825 */ /* 0x002fcc00078e0010 */
[----:B------:R-:W5:Y:S01]  /*3970*/  LDG.E R16, desc[UR14][R16.64] ;  /* 0x0000000e10107981 */ /* 0x000f62000c1e1900 */
[----:B----4-:R-:W-:-:S05]  /*3980*/  IMAD.WIDE.U32 R30, R13, 0x4, R30 ;  /* 0x000000040d1e7825 */ /* 0x010fca00078e001e */
[----:B------:R-:W4:Y:S01]  /*3990*/  LDG.E R12, desc[UR14][R30.64] ;  /* 0x0000000e1e0c7981 */ /* 0x000f22000c1e1900 */
[----:B------:R-:W-:Y:S01]  /*39a0*/  MOV R23, 0x1 ;  /* 0x0000000100177802 */ /* 0x000fe20000000f00 */
[----:B------:R-:W-:Y:S03]  /*39b0*/  BSSY.RECONVERGENT B1, `(.L_x_192) ;  /* 0x0000029000017945 */ /* 0x000fe60003800200 */
[----:B-----5:R-:W-:-:S04]  /*39c0*/  SHF.L.U32 R22, R23, R16, RZ ;  /* 0x0000001017167219 */ /* 0x020fc800000006ff */
[----:B------:R-:W-:Y:S02]  /*39d0*/  SHF.R.S32.HI R19, RZ, 0x1f, R22 ;  /* 0x0000001fff137819 */ /* 0x000fe40000011416 */
[----:B----4-:R-:W-:Y:S02]  /*39e0*/  SHF.L.U32 R12, R23, R12, RZ ;  /* 0x0000000c170c7219 */ /* 0x010fe400000006ff */
        /* <DEDUP_REMOVED lines=21> */
[----:B------:R-:W-:Y:S01]  /*3b40*/  @P1 VIADD R17, R17, 0x1 ;  /* 0x0000000111111836 */ /* 0x000fe20000000000 */
[----:B------:R-:W-:-:S04]  /*3b50*/  @!P2 LOP3.LUT R17, RZ, R22, RZ, 0x33, !PT ;  /* 0x00000016ff11a212 */ /* 0x000fc800078e33ff */
[----:B------:R-:W-:-:S05]  /*3b60*/  IADD3 R13, PT, PT, -R17, RZ, RZ ;  /* 0x000000ff110d7210 */ /* 0x000fca0007ffe1ff */
[----:B------:R-:W-:Y:S02]  /*3b70*/  IMAD R22, R22, R13, R20 ;  /* 0x0000000d16167224 */ /* 0x000fe400078e0214 */
[----:B------:R-:W-:Y:S01]  /*3b80*/  IMAD.MOV.U32 R20, RZ, RZ, R17 ;  /* 0x000000ffff147224 */ /* 0x000fe200078e0011 */
[----:B------:R-:W-:Y:S06]  /*3b90*/  BRA `(.L_x_194) ;  /* 0x0000000000287947 */ /* 0x000fec0003800000 */
.L_x_193:
        /* <DEDUP_REMOVED lines=10> */
.L_x_194:
[----:B0-23--:R-:W-:Y:S05]  /*3c40*/  BSYNC.RECONVERGENT B1 ;  /* 0x0000000000017941 */ /* 0x00dfea0003800200 */
.L_x_192:
[----:B------:R-:W-:Y:S01]  /*3c50*/  SHF.R.S32.HI R13, RZ, 0x1f, R12 ;  /* 0x0000001fff0d7819 */ /* 0x000fe2000001140c */
[----:B------:R-:W-:Y:S02]  /*3c60*/  IMAD R19, R19, R12, RZ ;  /* 0x0000000c13137224 */ /* 0x000fe400078e02ff */
[----:B------:R-:W-:-:S04]  /*3c70*/  IMAD.WIDE.U32 R4, R12, R22, R4 ;  /* 0x000000160c047225 */ /* 0x000fc800078e0004 */
[----:B------:R-:W-:-:S05]  /*3c80*/  IMAD R13, R13, R22, R19 ;  /* 0x000000160d0d7224 */ /* 0x000fca00078e0213 */
[----:B------:R-:W-:-:S07]  /*3c90*/  IADD3 R5, PT, PT, R5, R13, RZ ;  /* 0x0000000d05057210 */ /* 0x000fce0007ffe0ff */
.L_x_191:
        /* <DEDUP_REMOVED lines=10> */
[----:B------:R-:W-:Y:S01]  /*3d40*/  IMAD.MOV.U32 R23, RZ, RZ, 0x1 ;  /* 0x00000001ff177424 */ /* 0x000fe200078e00ff */
[----:B------:R-:W-:Y:S04]  /*3d50*/  BSSY.RECONVERGENT B1, `(.L_x_196) ;  /* 0x0000029000017945 */ /* 0x000fe80003800200 */
[----:B-----5:R-:W-:-:S04]  /*3d60*/  SHF.L.U32 R22, R23, R16, RZ ;  /* 0x0000001017167219 */ /* 0x020fc800000006ff */
[----:B------:R-:W-:Y:S02]  /*3d70*/  SHF.R.S32.HI R19, RZ, 0x1f, R22 ;  /* 0x0000001fff137819 */ /* 0x000fe40000011416 */
[----:B----4-:R-:W-:Y:S02]  /*3d80*/  SHF.L.U32 R12, R23, R12, RZ ;  /* 0x0000000c170c7219 */ /* 0x010fe400000006ff */
[----:B------:R-:W-:-:S04]  /*3d90*/  LOP3.LUT R13, R21, R19, RZ, 0xfc, !PT ;  /* 0x00000013150d7212 */ /* 0x000fc800078efcff */
[----:B------:R-:W-:-:S13]  /*3da0*/  ISETP.NE.U32.AND P0, PT, R13, RZ, PT ;  /* 0x000000ff0d00720c */ /* 0x000fda0003f05070 */
[----:B------:R-:W-:Y:S05]  /*3db0*/  @P0 BRA `(.L_x_197) ;  /* 0x0000000000600947 */ /* 0x000fea0003800000 */
[----:B------:R-:W1:Y:S01]  /*3dc0*/  I2F.U32.RP R13, R22 ;  /* 0x00000016000d7306 */ /* 0x000e620000209000 */
[----:B------:R-:W-:Y:S01]  /*3dd0*/  IADD3 R19, PT, PT, RZ, -R22, RZ ;  /* 0x80000016ff137210 */ /* 0x000fe20007ffe0ff */
[----:B------:R-:W-:Y:S01]  /*3de0*/  IMAD.MOV.U32 R21, RZ, RZ, RZ ;  /* 0x000000ffff157224 */ /* 0x000fe200078e00ff */
[----:B------:R-:W-:-:S05]  /*3df0*/  ISETP.NE.U32.AND P2, PT, R22, RZ, PT ;  /* 0x000000ff1600720c */ /* 0x000fca0003f45070 */
        /* <DEDUP_REMOVED lines=20> */
.L_x_197:
        /* <DEDUP_REMOVED lines=10> */
.L_x_198:
[----:B0-23--:R-:W-:Y:S05]  /*3fe0*/  BSYNC.RECONVERGENT B1 ;  /* 0x0000000000017941 */ /* 0x00dfea0003800200 */
.L_x_196:
[----:B------:R-:W-:Y:S01]  /*3ff0*/  SHF.R.S32.HI R13, RZ, 0x1f, R12 ;  /* 0x0000001fff0d7819 */ /* 0x000fe2000001140c */
[----:B------:R-:W-:Y:S02]  /*4000*/  IMAD R19, R19, R12, RZ ;  /* 0x0000000c13137224 */ /* 0x000fe400078e02ff */
[----:B------:R-:W-:-:S04]  /*4010*/  IMAD.WIDE.U32 R4, R12, R22, R4 ;  /* 0x000000160c047225 */ /* 0x000fc800078e0004 */
[----:B------:R-:W-:-:S04]  /*4020*/  IMAD R13, R13, R22, R19 ;  /* 0x000000160d0d7224 */ /* 0x000fc800078e0213 */
[----:B------:R-:W-:-:S07]  /*4030*/  IMAD.IADD R5, R5, 0x1, R13 ;  /* 0x0000000105057824 */ /* 0x000fce00078e020d */
.L_x_195:
[----:B------:R-:W1:Y:S01]  /*4040*/  LDCU UR10, c[0x0][0x390] ;  /* 0x00007200ff0a77ac */ /* 0x000e620008000800 */
[----:B------:R-:W-:-:S04]  /*4050*/  IADD3 R13, PT, PT, R15, -0x3, RZ ;  /* 0xfffffffd0f0d7810 */ /* 0x000fc80007ffe0ff */
        /* <DEDUP_REMOVED lines=40> */
.L_x_201:
        /* <DEDUP_REMOVED lines=10> */
.L_x_202:
[----:B0-23--:R-:W-:Y:S05]  /*4380*/  BSYNC.RECONVERGENT B1 ;  /* 0x0000000000017941 */ /* 0x00dfea0003800200 */
.L_x_200:
[----:B------:R-:W-:Y:S01]  /*4390*/  SHF.R.S32.HI R13, RZ, 0x1f, R12 ;  /* 0x0000001fff0d7819 */ /* 0x000fe2000001140c */
[----:B------:R-:W-:Y:S02]  /*43a0*/  IMAD R19, R19, R12, RZ ;  /* 0x0000000c13137224 */ /* 0x000fe400078e02ff */
[----:B------:R-:W-:-:S04]  /*43b0*/  IMAD.WIDE.U32 R4, R12, R22, R4 ;  /* 0x000000160c047225 */ /* 0x000fc800078e0004 */
[----:B------:R-:W-:-:S04]  /*43c0*/  IMAD R13, R13, R22, R19 ;  /* 0x000000160d0d7224 */ /* 0x000fc800078e0213 */
[----:B------:R-:W-:-:S07]  /*43d0*/  IMAD.IADD R5, R5, 0x1, R13 ;  /* 0x0000000105057824 */ /* 0x000fce00078e020d */
.L_x_199:
[----:B------:R-:W1:Y:S01]  /*43e0*/  LDCU UR11, c[0x0][0x390] ;  /* 0x00007200ff0b77ac */ /* 0x000e620008000800 */
[----:B------:R-:W-:Y:S01]  /*43f0*/  IADD3 R12, PT, PT, R15, -0x4, RZ ;  /* 0xfffffffc0f0c7810 */ /* 0x000fe20007ffe0ff */
[----:B------:R-:W4:Y:S03]  /*4400*/  LDCU UR10, c[0x0][0x390] ;  /* 0x00007200ff0a77ac */ /* 0x000f260008000800 */
[----:B-1----:R-:W-:Y:S01]  /*4410*/  ISETP.NE.AND P0, PT, R12, UR11, PT ;  /* 0x0000000b0c007c0c */ /* 0x002fe2000bf05270 */
[----:B----4-:R-:W-:-:S12]  /*4420*/  IMAD.U32 R15, RZ, RZ, UR10 ;  /* 0x0000000aff0f7e24 */ /* 0x010fd8000f8e00ff */
        /* <DEDUP_REMOVED lines=20> */
[----:B-1----:R-:W-:Y:S01]  /*4570*/  IADD3 R14, PT, PT, R16, 0xffffffe, RZ ;  /* 0x0ffffffe100e7810 */ /* 0x002fe20007ffe0ff */
[----:B------:R-:W-:-:S05]  /*4580*/  HFMA2 R16, -RZ, RZ, 0, 0 ;  /* 0x00000000ff107431 */ /* 0x000fca00000001ff */
        /* <DEDUP_REMOVED lines=14> */
[----:B------:R-:W-:Y:S02]  /*4670*/  IMAD R22, R22, R17, R20 ;  /* 0x0000001116167224 */ /* 0x000fe400078e0214 */
[----:B------:R-:W-:Y:S01]  /*4680*/  IMAD.MOV.U32 R20, RZ, RZ, R15 ;  /* 0x000000ffff147224 */ /* 0x000fe200078e000f */
[----:B------:R-:W-:Y:S06]  /*4690*/  BRA `(.L_x_205) ;  /* 0x0000000000287947 */ /* 0x000fec0003800000 */
.L_x_204:
        /* <DEDUP_REMOVED lines=10> */
.L_x_205:
[----:B0-23--:R-:W-:Y:S05]  /*4740*/  BSYNC.RECONVERGENT B1 ;  /* 0x0000000000017941 */ /* 0x00dfea0003800200 */
.L_x_203:
[----:B------:R-:W-:Y:S01]  /*4750*/  SHF.R.S32.HI R14, RZ, 0x1f, R13 ;  /* 0x0000001fff0e7819 */ /* 0x000fe2000001140d */
[----:B------:R-:W-:Y:S02]  /*4760*/  IMAD R15, R16, R13, RZ ;  /* 0x0000000d100f7224 */ /* 0x000fe400078e02ff */
[----:B------:R-:W-:-:S04]  /*4770*/  IMAD.WIDE.U32 R4, R13, R22, R4 ;  /* 0x000000160d047225 */ /* 0x000fc800078e0004 */
[----:B------:R-:W-:Y:S01]  /*4780*/  IMAD R13, R14, R22, R15 ;  /* 0x000000160e0d7224 */ /* 0x000fe200078e020f */
[----:B------:R-:W-:-:S03]  /*4790*/  MOV R15, R12 ;  /* 0x0000000c000f7202 */ /* 0x000fc60000000f00 */
[----:B------:R-:W-:-:S07]  /*47a0*/  IMAD.IADD R5, R5, 0x1, R13 ;  /* 0x0000000105057824 */ /* 0x000fce00078e020d */
.L_x_190:
[----:B------:R-:W1:Y:S02]  /*47b0*/  LDCU UR10, c[0x0][0x3b8] ;  /* 0x00007700ff0a77ac */ /* 0x000e640008000800 */
[----:B-1----:R-:W-:-:S09]  /*47c0*/  ULOP3.LUT UP0, UR10, UR10, 0x3, URZ, 0xc0, !UPT ;  /* 0x000000030a0a7892 */ /* 0x002fd2000f80c0ff */
[----:B------:R-:W-:Y:S05]  /*47d0*/  BRA.U !UP0, `(.L_x_189) ;  /* 0x0000000908ac7547 */ /* 0x000fea000b800000 */
[----:B------:R-:W-:-:S09]  /*47e0*/  UISETP.NE.AND UP0, UPT, UR10, 0x1, UPT ;  /* 0x000000010a00788c */ /* 0x000fd2000bf05270 */
        /* <DEDUP_REMOVED lines=11> */
[----:B------:R-:W-:Y:S01]  /*48a0*/  HFMA2 R23, -RZ, RZ, 0, 5.9604644775390625e-08 ;  /* 0x00000001ff177431 */ /* 0x000fe200000001ff */
        /* <DEDUP_REMOVED lines=9> */
[----:B------:R-:W-:Y:S02]  /*4940*/  ISETP.NE.U32.AND P2, PT, R22, RZ, PT ;  /* 0x000000ff1600720c */ /* 0x000fe40003f45070 */
[----:B------:R-:W-:-:S04]  /*4950*/  MOV R21, RZ ;  /* 0x000000ff00157202 */ /* 0x000fc80000000f00 */
        /* <DEDUP_REMOVED lines=13> */
[----:B------:R-:W-:-:S12]  /*4a30*/  IMAD.MOV.U32 R19, RZ, RZ, RZ ;  /* 0x000000ffff137224 */ /* 0x000fd800078e00ff */
[----:B------:R-:W-:Y:S01]  /*4a40*/  @P1 VIADD R17, R17, 0x1 ;  /* 0x0000000111111836 */ /* 0x000fe20000000000 */
[----:B------:R-:W-:-:S05]  /*4a50*/  @!P2 LOP3.LUT R17, RZ, R22, RZ, 0x33, !PT ;  /* 0x00000016ff11a212 */ /* 0x000fca00078e33ff */
[----:B------:R-:W-:-:S04]  /*4a60*/  IMAD.MOV R13, RZ, RZ, -R17 ;  /* 0x000000ffff0d7224 */ /* 0x000fc800078e0a11 */
[----:B------:R-:W-:Y:S02]  /*4a70*/  IMAD R22, R22, R13, R20 ;  /* 0x0000000d16167224 */ /* 0x000fe400078e0214 */
[----:B------:R-:W-:Y:S01]  /*4a80*/  IMAD.MOV.U32 R20, RZ, RZ, R17 ;  /* 0x000000ffff147224 */ /* 0x000fe200078e0011 */
[----:B------:R-:W-:Y:S06]  /*4a90*/  BRA `(.L_x_210) ;  /* 0x0000000000287947 */ /* 0x000fec0003800000 */
.L_x_209:
[----:B------:R-:W-:-:S07]  /*4aa0*/  MOV R16, 0x4ac0 ;  /* 0x00004ac000107802 */ /* 0x000fce0000000f00 */
[----:B0-23--:R-:W-:Y:S05]  /*4ab0*/  CALL.REL.NOINC `($__internal_7_$__cuda_sm20_div_u64) ;  /* 0x00000020003c7944 */ /* 0x00dfea0003c00000 */
[----:B------:R-:W-:-:S04]  /*4ac0*/  IADD3 R13, P0, PT, RZ, -R17, RZ ;  /* 0x80000011ff0d7210 */ /* 0x000fc80007f1e0ff */
[----:B------:R-:W-:-:S05]  /*4ad0*/  IADD3.X R23, PT, PT, RZ, ~R18, RZ, P0, !PT ;  /* 0x80000012ff177210 */ /* 0x000fca00007fe4ff */
[----:B------:R-:W-:Y:S02]  /*4ae0*/  IMAD R14, R23, R22, RZ ;  /* 0x00000016170e7224 */ /* 0x000fe400078e02ff */
[----:B------:R-:W-:Y:S01]  /*4af0*/  IMAD.WIDE.U32 R22, R22, R13, R20 ;  /* 0x0000000d16167225 */ /* 0x000fe200078e0014 */
[----:B------:R-:W-:-:S03]  /*4b00*/  MOV R21, R18 ;  /* 0x0000001200157202 */ /* 0x000fc60000000f00 */
[----:B------:R-:W-:Y:S02]  /*4b10*/  IMAD R19, R19, R13, R14 ;  /* 0x0000000d13137224 */ /* 0x000fe400078e020e */
[----:B------:R-:W-:Y:S02]  /*4b20*/  IMAD.MOV.U32 R20, RZ, RZ, R17 ;  /* 0x000000ffff147224 */ /* 0x000fe400078e0011 */
[----:B------:R-:W-:-:S07]  /*4b30*/  IMAD.IADD R19, R23, 0x1, R19 ;  /* 0x0000000117137824 */ /* 0x000fce00078e0213 */
.L_x_210:
[----:B0-23--:R-:W-:Y:S05]  /*4b40*/  BSYNC.RECONVERGENT B1 ;  /* 0x0000000000017941 */ /* 0x00dfea0003800200 */
.L_x_208:
[----:B------:R-:W-:Y:S01]  /*4b50*/  SHF.R.S32.HI R13, RZ, 0x1f, R12 ;  /* 0x0000001fff0d7819 */ /* 0x000fe2000001140c */
[----:B------:R-:W-:Y:S02]  /*4b60*/  IMAD R19, R19, R12, RZ ;  /* 0x0000000c13137224 */ /* 0x000fe400078e02ff */
[----:B------:R-:W-:-:S04]  /*4b70*/  IMAD.WIDE.U32 R4, R12, R22, R4 ;  /* 0x000000160c047225 */ /* 0x000fc800078e0004 */
[----:B------:R-:W-:-:S04]  /*4b80*/  IMAD R13, R13, R22, R19 ;  /* 0x000000160d0d7224 */ /* 0x000fc800078e0213 */
[----:B------:R-:W-:-:S07]  /*4b90*/  IMAD.IADD R5, R5, 0x1, R13 ;  /* 0x0000000105057824 */ /* 0x000fce00078e020d */
.L_x_207:
[----:B------:R-:W1:Y:S01]  /*4ba0*/  LDCU UR10, c[0x0][0x390] ;  /* 0x00007200ff0a77ac */ /* 0x000e620008000800 */
[----:B------:R-:W-:Y:S01]  /*4bb0*/  VIADD R12, R15, 0xfffffffe ;  /* 0xfffffffe0f0c7836 */ /* 0x000fe20000000000 */
[----:B------:R-:W4:Y:S04]  /*4bc0*/  LDCU UR11, c[0x0][0x390] ;  /* 0x00007200ff0b77ac */ /* 0x000f280008000800 */
[----:B-1----:R-:W-:Y:S02]  /*4bd0*/  ISETP.NE.AND P0, PT, R12, UR10, PT ;  /* 0x0000000a0c007c0c */ /* 0x002fe4000bf05270 */
[----:B----4-:R-:W-:-:S11]  /*4be0*/  MOV R15, UR11 ;  /* 0x0000000b000f7c02 */ /* 0x010fd60008000f00 */
        /* <DEDUP_REMOVED lines=20> */
[----:B-1----:R-:W-:Y:S02]  /*4d30*/  VIADD R14, R16, 0xffffffe ;  /* 0x0ffffffe100e7836 */ /* 0x002fe40000000000 */
[----:B------:R-:W-:-:S04]  /*4d40*/  IMAD.MOV.U32 R16, RZ, RZ, RZ ;  /* 0x000000ffff107224 */ /* 0x000fc800078e00ff */
        /* <DEDUP_REMOVED lines=14> */
[----:B------:R-:W-:Y:S01]  /*4e30*/  IMAD R22, R22, R17, R20 ;  /* 0x0000001116167224 */ /* 0x000fe200078e0214 */
[----:B------:R-:W-:Y:S01]  /*4e40*/  MOV R20, R15 ;  /* 0x0000000f00147202 */ /* 0x000fe20000000f00 */
[----:B------:R-:W-:Y:S06]  /*4e50*/  BRA `(.L_x_213) ;  /* 0x0000000000287947 */ /* 0x000fec0003800000 */
.L_x_212:
        /* <DEDUP_REMOVED lines=10> */
.L_x_213:
[----:B0-23--:R-:W-:Y:S05]  /*4f00*/  BSYNC.RECONVERGENT B1 ;  /* 0x0000000000017941 */ /* 0x00dfea0003800200 */
.L_x_211:
[----:B------:R-:W-:Y:S01]  /*4f10*/  SHF.R.S32.HI R14, RZ, 0x1f, R13 ;  /* 0x0000001fff0e7819 */ /* 0x000fe2000001140d */
[----:B------:R-:W-:Y:S02]  /*4f20*/  IMAD R15, R16, R13, RZ ;  /* 0x0000000d100f7224 */ /* 0x000fe400078e02ff */
[----:B------:R-:W-:-:S04]  /*4f30*/  IMAD.WIDE.U32 R4, R13, R22, R4 ;  /* 0x000000160d047225 */ /* 0x000fc800078e0004 */
[----:B------:R-:W-:Y:S02]  /*4f40*/  IMAD R13, R14, R22, R15 ;  /* 0x000000160e0d7224 */ /* 0x000fe400078e020f */
[----:B------:R-:W-:-:S03]  /*4f50*/  IMAD.MOV.U32 R15, RZ, RZ, R12 ;  /* 0x000000ffff0f7224 */ /* 0x000fc600078e000c */
[----:B------:R-:W-:-:S07]  /*4f60*/  IADD3 R5, PT, PT, R5, R13, RZ ;  /* 0x0000000d05057210 */ /* 0x000fce0007ffe0ff */
.L_x_206:
[----:B------:R-:W1:Y:S02]  /*4f70*/  LDCU UR10, c[0x0][0x3b8] ;  /* 0x00007700ff0a77ac */ /* 0x000e640008000800 */
[----:B-1----:R-:W-:-:S04]  /*4f80*/  ULOP3.LUT UR10, UR10, 0x1, URZ, 0xc0, !UPT ;  /* 0x000000010a0a7892 */ /* 0x002fc8000f8ec0ff */
[----:B------:R-:W-:-:S09]  /*4f90*/  UISETP.NE.U32.AND UP0, UPT, UR10, 0x1, UPT ;  /* 0x000000010a00788c */ /* 0x000fd2000bf05070 */
[----:B------:R-:W-:Y:S05]  /*4fa0*/  BRA.U UP0, `(.L_x_189) ;  /* 0x0000000100b87547 */ /* 0x000fea000b800000 */
[----:B------:R-:W1:Y:S01]  /*4fb0*/  LDCU UR10, c[0x0][0x390] ;  /* 0x00007200ff0a77ac */ /* 0x000e620008000800 */
[----:B------:R-:W-:-:S05]  /*4fc0*/  VIADD R15, R15, 0xffffffff ;  /* 0xffffffff0f0f7836 */ /* 0x000fca0000000000 */
[----:B-1----:R-:W-:-:S13]  /*4fd0*/  ISETP.NE.AND P0, PT, R15, UR10, PT ;  /* 0x0000000a0f007c0c */ /* 0x002fda000bf05270 */
[----:B------:R-:W-:Y:S05]  /*4fe0*/  @!P0 BRA `(.L_x_189) ;  /* 0x0000000000a88947 */ /* 0x000fea0003800000 */
[----:B------:R-:W1:Y:S08]  /*4ff0*/  LDC.64 R16, c[0x0][0x3c0] ;  /* 0x0000f000ff107b82 */ /* 0x000e700000000a00 */
[----:B------:R-:W4:Y:S01]  /*5000*/  LDC.64 R18, c[0x0][0x3c8] ;  /* 0x0000f200ff127b82 */ /* 0x000f220000000a00 */
[----:B-1----:R-:W-:-:S05]  /*5010*/  IMAD.WIDE.U32 R16, R15, 0x4, R16 ;  /* 0x000000040f107825 */ /* 0x002fca00078e0010 */
[----:B------:R-:W5:Y:S01]  /*5020*/  LDG.E R14, desc[UR14][R16.64] ;  /* 0x0000000e100e7981 */ /* 0x000f62000c1e1900 */
[----:B----4-:R-:W-:-:S05]  /*5030*/  IMAD.WIDE.U32 R18, R15, 0x4, R18 ;  /* 0x000000040f127825 */ /* 0x010fca00078e0012 */
        /* <DEDUP_REMOVED lines=11> */
[----:B------:R-:W-:-:S06]  /*50f0*/  ISETP.NE.U32.AND P1, PT, R14, RZ, PT ;  /* 0x000000ff0e00720c */ /* 0x000fcc0003f25070 */
[----:B-1----:R-:W1:Y:S02]  /*5100*/  MUFU.RCP R13, R13 ;  /* 0x0000000d000d7308 */ /* 0x002e640000001000 */
[----:B-1----:R-:W-:-:S06]  /*5110*/  IADD3 R16, PT, PT, R13, 0xffffffe, RZ ;  /* 0x0ffffffe0d107810 */ /* 0x002fcc0007ffe0ff */
[----:B------:R1:W4:Y:S02]  /*5120*/  F2I.FTZ.U32.TRUNC.NTZ R17, R16 ;  /* 0x0000001000117305 */ /* 0x000324000021f000 */
[----:B-1----:R-:W-:Y:S02]  /*5130*/  IMAD.MOV.U32 R16, RZ, RZ, RZ ;  /* 0x000000ffff107224 */ /* 0x002fe400078e00ff */
[----:B----4-:R-:W-:-:S04]  /*5140*/  IMAD R15, R15, R17, RZ ;  /* 0x000000110f0f7224 */ /* 0x010fc800078e02ff */
[----:B------:R-:W-:-:S04]  /*5150*/  IMAD.HI.U32 R17, R17, R15, R16 ;  /* 0x0000000f11117227 */ /* 0x000fc800078e0010 */
[----:B------:R-:W-:Y:S02]  /*5160*/  IMAD.MOV.U32 R15, RZ, RZ, RZ ;  /* 0x000000ffff0f7224 */ /* 0x000fe400078e00ff */
[----:B------:R-:W-:-:S05]  /*5170*/  IMAD.HI.U32 R17, R17, R20, RZ ;  /* 0x0000001411117227 */ /* 0x000fca00078e00ff */
[----:B------:R-:W-:-:S05]  /*5180*/  IADD3 R17, PT, PT, -R17, RZ, RZ ;  /* 0x000000ff11117210 */ /* 0x000fca0007ffe1ff */
[----:B------:R-:W-:-:S05]  /*5190*/  IMAD R17, R14, R17, R20 ;  /* 0x000000110e117224 */ /* 0x000fca00078e0214 */
[----:B------:R-:W-:-:S13]  /*51a0*/  ISETP.GE.U32.AND P0, PT, R17, R14, PT ;  /* 0x0000000e1100720c */ /* 0x000fda0003f06070 */
[----:B------:R-:W-:-:S05]  /*51b0*/  @P0 IMAD.IADD R17, R17, 0x1, -R14 ;  /* 0x0000000111110824 */ /* 0x000fca00078e0a0e */
[----:B------:R-:W-:-:S13]  /*51c0*/  ISETP.GE.U32.AND P0, PT, R17, R14, PT ;  /* 0x0000000e1100720c */ /* 0x000fda0003f06070 */
[----:B------:R-:W-:Y:S01]  /*51d0*/  @P0 IMAD.IADD R17, R17, 0x1, -R14 ;  /* 0x0000000111110824 */ /* 0x000fe200078e0a0e */
[----:B------:R-:W-:-:S04]  /*51e0*/  @!P1 LOP3.LUT R17, RZ, R14, RZ, 0x33, !PT ;  /* 0x0000000eff119212 */ /* 0x000fc800078e33ff */
[----:B------:R-:W-:Y:S01]  /*51f0*/  MOV R14, R17 ;  /* 0x00000011000e7202 */ /* 0x000fe20000000f00 */
[----:B------:R-:W-:Y:S06]  /*5200*/  BRA `(.L_x_216) ;  /* 0x0000000000087947 */ /* 0x000fec0003800000 */
.L_x_215:
[----:B------:R-:W-:-:S07]  /*5210*/  MOV R16, 0x5230 ;  /* 0x0000523000107802 */ /* 0x000fce0000000f00 */
[----:B0-23--:R-:W-:Y:S05]  /*5220*/  CALL.REL.NOINC `($__internal_8_$__cuda_sm20_rem_u64) ;  /* 0x0000001c00787944 */ /* 0x00dfea0003c00000 */
.L_x_216:
[----:B0-23--:R-:W-:Y:S05]  /*5230*/  BSYNC.RECONVERGENT B1 ;  /* 0x0000000000017941 */ /* 0x00dfea0003800200 */
.L_x_214:
[----:B------:R-:W-:Y:S01]  /*5240*/  SHF.R.S32.HI R13, RZ, 0x1f, R12 ;  /* 0x0000001fff0d7819 */ /* 0x000fe2000001140c */
[----:B------:R-:W-:Y:S02]  /*5250*/  IMAD R15, R15, R12, RZ ;  /* 0x0000000c0f0f7224 */ /* 0x000fe400078e02ff */
[----:B------:R-:W-:-:S04]  /*5260*/  IMAD.WIDE.U32 R4, R12, R14, R4 ;  /* 0x0000000e0c047225 */ /* 0x000fc800078e0004 */
[----:B------:R-:W-:-:S04]  /*5270*/  IMAD R15, R13, R14, R15 ;  /* 0x0000000e0d0f7224 */ /* 0x000fc800078e020f */
[----:B------:R-:W-:-:S07]  /*5280*/  IMAD.IADD R5, R5, 0x1, R15 ;  /* 0x0000000105057824 */ /* 0x000fce00078e020f */
.L_x_189:
[----:B------:R-:W-:-:S07]  /*5290*/  HFMA2 R30, -RZ, RZ, 0, 0 ;  /* 0x00000000ff1e7431 */ /* 0x000fce00000001ff */
.L_x_231:
[----:B------:R-:W1:Y:S01]  /*52a0*/  LDC.64 R12, c[0x0][0x398] ;  /* 0x0000e600ff0c7b82 */ /* 0x000e620000000a00 */
[----:B--2---:R-:W1:Y:S01]  /*52b0*/  MUFU.RCP64H R17, UR24 ;  /* 0x0000001800117d08 */ /* 0x004e620008001800 */
[----:B------:R-:W-:Y:S01]  /*52c0*/  IMAD.MOV.U32 R16, RZ, RZ, 0x1 ;  /* 0x00000001ff107424 */ /* 0x000fe200078e00ff */
[----:B------:R-:W-:Y:S06]  /*52d0*/  BSSY.RECONVERGENT B1, `(.L_x_217) ;  /* 0x0000018000017945 */ /* 0x000fec0003800200 */
[----:B------:R2:W4:Y:S02]  /*52e0*/  I2F.F64.U32 R14, R30 ;  /* 0x0000001e000e7312 */ /* 0x0005240000201800 */
[----:B--2---:R-:W-:-:S05]  /*52f0*/  VIADD R30, R30, 0x1 ;  /* 0x000000011e1e7836 */ /* 0x004fca0000000000 */
[----:B------:R-:W-:Y:S01]  /*5300*/  ISETP.NE.AND P4, PT, R30, UR25, PT ;  /* 0x000000191e007c0c */ /* 0x000fe2000bf85270 */
[----:B-1----:R-:W-:Y:S02]  /*5310*/  DFMA R18, R16, -R12, 1 ;  /* 0x3ff000001012742b */ /* 0x002fe4000000080c */
[----:B----4-:R-:W-:-:S06]  /*5320*/  DFMA R14, R6, -0.5, R14 ;  /* 0xbfe00000060e782b */ /* 0x010fcc000000000e */
        /* <DEDUP_REMOVED lines=14> */
[----:B------:R-:W-:Y:S02]  /*5410*/  MOV R36, 0x5450 ;  /* 0x0000545000247802 */ /* 0x000fe40000000f00 */
[----:B-1----:R-:W-:Y:S01]  /*5420*/  MOV R12, UR10 ;  /* 0x0000000a000c7c02 */ /* 0x002fe20008000f00 */
[----:B------:R-:W-:-:S07]  /*5430*/  IMAD.U32 R13, RZ, RZ, UR11 ;  /* 0x0000000bff0d7e24 */ /* 0x000fce000f8e00ff */
[----:B0--3--:R-:W-:Y:S05]  /*5440*/  CALL.REL.NOINC `($__internal_6_$__cuda_sm20_div_rn_f64_full) ;  /* 0x0000001000687944 */ /* 0x009fea0003c00000 */
.L_x_218:
[----:B0--3--:R-:W-:Y:S05]  /*5450*/  BSYNC.RECONVERGENT B1 ;  /* 0x0000000000017941 */ /* 0x009fea0003800200 */
.L_x_217:
[----:B------:R-:W0:Y:S01]  /*5460*/  LDC.64 R16, c[0x0][0x398] ;  /* 0x0000e600ff107b82 */ /* 0x000e220000000a00 */
[----:B------:R-:W0:Y:S01]  /*5470*/  MUFU.RCP64H R15, UR24 ;  /* 0x00000018000f7d08 */ /* 0x000e220008001800 */
[----:B------:R-:W-:Y:S01]  /*5480*/  IMAD.MOV.U32 R14, RZ, RZ, 0x1 ;  /* 0x00000001ff0e7424 */ /* 0x000fe200078e00ff */
[----:B------:R-:W-:Y:S01]  /*5490*/  MOV R31, 0x3fe00000 ;  /* 0x3fe00000001f7802 */ /* 0x000fe20000000f00 */
[----:B------:R-:W-:Y:S04]  /*54a0*/  BSSY.RECONVERGENT B1, `(.L_x_219) ;  /* 0x0000018000017945 */ /* 0x000fe80003800200 */
[----:B0-----:R-:W-:-:S08]  /*54b0*/  DFMA R18, R14, -R16, 1 ;  /* 0x3ff000000e12742b */ /* 0x001fd00000000810 */
[----:B------:R-:W-:-:S08]  /*54c0*/  DFMA R18, R18, R18, R18 ;  /* 0x000000121212722b */ /* 0x000fd00000000012 */
[----:B------:R-:W-:Y:S02]  /*54d0*/  DFMA R18, R14, R18, R14 ;  /* 0x000000120e12722b */ /* 0x000fe4000000000e */
[----:B------:R-:W-:-:S06]  /*54e0*/  DADD R14, R10, -R20 ;  /* 0x000000000a0e7229 */ /* 0x000fcc0000000814 */
[----:B------:R-:W-:-:S04]  /*54f0*/  DFMA R22, R18, -R16, 1 ;  /* 0x3ff000001216742b */ /* 0x000fc80000000810 */
[----:B------:R-:W-:-:S04]  /*5500*/  FSETP.GEU.AND P1, PT, |R15|, 6.5827683646048100446e-37, PT ;  /* 0x036000000f00780b */ /* 0x000fc80003f2e200 */
[----:B------:R-:W-:-:S08]  /*5510*/  DFMA R32, R18, R22, R18 ;  /* 0x000000161220722b */ /* 0x000fd00000000012 */
[----:B------:R-:W-:-:S08]  /*5520*/  DMUL R18, R14, R32 ;  /* 0x000000200e127228 */ /* 0x000fd00000000000 */
[----:B------:R-:W-:Y:S01]  /*5530*/  DFMA R22, R18, -R16, R14 ;  /* 0x800000101216722b */ /* 0x000fe2000000000e */
[----:B------:R-:W-:Y:S01]  /*5540*/  LOP3.LUT R17, R31, 0x80000000, R13, 0xb8, !PT ;  /* 0x800000001f117812 */ /* 0x000fe200078eb80d */
[----:B------:R-:W-:-:S06]  /*5550*/  IMAD.MOV.U32 R16, RZ, RZ, RZ ;  /* 0x000000ffff107224 */ /* 0x000fcc00078e00ff */
[----:B------:R-:W-:Y:S02]  /*5560*/  DADD.RZ R16, R16, R12 ;  /* 0x0000000010107229 */ /* 0x000fe4000000c00c */
[----:B------:R-:W-:-:S08]  /*5570*/  DFMA R12, R22, R32, R18 ;  /* 0x00000020160c722b */ /* 0x000fd00000000012 */
[----:B------:R-:W0:Y:S02]  /*5580*/  F2I.F64.TRUNC R16, R16 ;  /* 0x0000001000107311 */ /* 0x000e24000030d100 */
[----:B------:R-:W-:-:S05]  /*5590*/  FFMA R18, RZ, UR24, R13 ;  /* 0x00000018ff127c23 */ /* 0x000fca000800000d */
[----:B------:R-:W-:Y:S01]  /*55a0*/  FSETP.GT.AND P0, PT, |R18|, 1.469367938527859385e-39, PT ;  /* 0x001000001200780b */ /* 0x000fe20003f04200 */
[----:B0-----:R-:W-:-:S12]  /*55b0*/  VIADD R22, R16, UR8 ;  /* 0x0000000810167c36 */ /* 0x001fd80008000000 */
[----:B------:R-:W-:Y:S05]  /*55c0*/  @P0 BRA P1, `(.L_x_220) ;  /* 0x0000000000140947 */ /* 0x000fea0000800000 */
[----:B------:R-:W0:Y:S01]  /*55d0*/  LDCU.64 UR10, c[0x0][0x398] ;  /* 0x00007300ff0a77ac */ /* 0x000e220008000a00 */
[----:B------:R-:W-:Y:S02]  /*55e0*/  MOV R36, 0x5620 ;  /* 0x0000562000247802 */ /* 0x000fe40000000f00 */
[----:B0-----:R-:W-:Y:S01]  /*55f0*/  MOV R12, UR10 ;  /* 0x0000000a000c7c02 */ /* 0x001fe20008000f00 */
[----:B------:R-:W-:-:S07]  /*5600*/  IMAD.U32 R13, RZ, RZ, UR11 ;  /* 0x0000000bff0d7e24 */ /* 0x000fce000f8e00ff */
[----:B------:R-:W-:Y:S05]  /*5610*/  CALL.REL.NOINC `($__internal_6_$__cuda_sm20_div_rn_f64_full) ;  /* 0x0000000c00f47944 */ /* 0x000fea0003c00000 */
.L_x_220:
[----:B------:R-:W-:Y:S05]  /*5620*/  BSYNC.RECONVERGENT B1 ;  /* 0x0000000000017941 */ /* 0x000fea0003800200 */
.L_x_219:
[----:B------:R-:W-:Y:S01]  /*5630*/  IMAD.MOV.U32 R15, RZ, RZ, 0x3fe00000 ;  /* 0x3fe00000ff0f7424 */ /* 0x000fe200078e00ff */
[----:B------:R-:W-:Y:S01]  /*5640*/  MOV R14, RZ ;  /* 0x000000ff000e7202 */ /* 0x000fe20000000f00 */
[----:B------:R-:W-:Y:S03]  /*5650*/  BSSY.RECONVERGENT B1, `(.L_x_221) ;  /* 0x0000090000017945 */ /* 0x000fe60003800200 */
[----:B------:R-:W-:-:S06]  /*5660*/  LOP3.LUT R15, R15, 0x80000000, R13, 0xb8, !PT ;  /* 0x800000000f0f7812 */ /* 0x000fcc00078eb80d */
[----:B------:R-:W-:-:S10]  /*5670*/  DADD.RZ R12, R14, R12 ;  /* 0x000000000e0c7229 */ /* 0x000fd4000000c00c */
[----:B------:R-:W0:Y:S02]  /*5680*/  F2I.F64.TRUNC R12, R12 ;  /* 0x0000000c000c7311 */ /* 0x000e24000030d100 */
[----:B0-----:R-:W-:-:S05]  /*5690*/  VIADD R19, R12, UR8 ;  /* 0x000000080c137c36 */ /* 0x001fca0008000000 */
[----:B------:R-:W-:-:S04]  /*56a0*/  VIMNMX.U32 R14, PT, PT, R22, R19, !PT ;  /* 0x00000013160e7248 */ /* 0x000fc80007fe0000 */
[----:B------:R-:W-:-:S13]  /*56b0*/  ISETP.GE.U32.AND P0, PT, R14, UR25, PT ;  /* 0x000000190e007c0c */ /* 0x000fda000bf06070 */
[----:B------:R-:W-:Y:S05]  /*56c0*/  @P0 BRA `(.L_x_222) ;  /* 0x0000000800200947 */ /* 0x000fea0003800000 */
[----:B------:R-:W-:-:S04]  /*56d0*/  IMAD.WIDE.U32 R12, R22, UR5, R4 ;  /* 0x00000005160c7c25 */ /* 0x000fc8000f8e0004 */
[----:B------:R-:W-:-:S04]  /*56e0*/  IMAD.WIDE.U32 R14, R19, UR5, R4 ;  /* 0x00000005130e7c25 */ /* 0x000fc8000f8e0004 */
[----:B------:R-:W-:Y:S01]  /*56f0*/  IMAD R17, R22, UR13, R13 ;  /* 0x0000000d16117c24 */ /* 0x000fe2000f8e020d */
[----:B------:R-:W-:Y:S01]  /*5700*/  LEA R22, P0, R12, UR20, 0x4 ;  /* 0x000000140c167c11 */ /* 0x000fe2000f8020ff */
        /* <DEDUP_REMOVED lines=35> */
[----:B------:R-:W-:Y:S01]  /*5940*/  IMAD.MOV.U32 R12, RZ, RZ, R14 ;  /* 0x000000ffff0c7224 */ /* 0x000fe200078e000e */
[----:B------:R-:W-:Y:S01]  /*5950*/  MOV R39, R17 ;  /* 0x0000001100277202 */ /* 0x000fe20000000f00 */
[----:B------:R-:W-:-:S07]  /*5960*/  IMAD.MOV.U32 R38, RZ, RZ, R16 ;  /* 0x000000ffff267224 */ /* 0x000fce00078e0010 */
.L_x_226:
[----:B------:R-:W-:Y:S05]  /*5970*/  BSYNC.RECONVERGENT B3 ;  /* 0x0000000000037941 */ /* 0x000fea0003800200 */
.L_x_225:
[----:B------:R-:W-:Y:S01]  /*5980*/  VIADD R31, R12, 0x1 ;  /* 0x000000010c1f7836 */ /* 0x000fe20000000000 */
[----:B------:R-:W-:Y:S06]  /*5990*/  BRA `(.L_x_227) ;  /* 0x0000000000087947 */ /* 0x000fec0003800000 */
.L_x_224:
[----:B------:R-:W-:Y:S01]  /*59a0*/  DMUL R38, RZ, R40 ;  /* 0x00000028ff267228 */ /* 0x000fe20000000000 */
[----:B------:R-:W-:-:S10]  /*59b0*/  IMAD.MOV.U32 R31, RZ, RZ, 0x1 ;  /* 0x00000001ff1f7424 */ /* 0x000fd400078e00ff */
.L_x_227:
[----:B------:R-:W-:Y:S05]  /*59c0*/  BSYNC.RECONVERGENT B2 ;  /* 0x0000000000027941 */ /* 0x000fea0003800200 */
.L_x_223:
[----:B------:R-:W-:-:S04]  /*59d0*/  SHF.L.U32 R12, R31, 0x6, RZ ;  /* 0x000000061f0c7819 */ /* 0x000fc800000006ff */
        /* <DEDUP_REMOVED lines=50> */
[----:B------:R-:W-:Y:S01]  /*5d00*/  MOV R31, R14 ;  /* 0x0000000e001f7202 */ /* 0x000fe20000000f00 */
[----:B------:R-:W-:Y:S02]  /*5d10*/  IMAD.MOV.U32 R34, RZ, RZ, R16 ;  /* 0x000000ffff227224 */ /* 0x000fe400078e0010 */
[----:B------:R-:W-:Y:S01]  /*5d20*/  IMAD.MOV.U32 R35, RZ, RZ, R17 ;  /* 0x000000ffff237224 */ /* 0x000fe200078e0011 */
[----:B------:R-:W-:Y:S06]  /*5d30*/  BRA `(.L_x_230) ;  /* 0x0000000000087947 */ /* 0x000fec0003800000 */
.L_x_229:
[----:B------:R-:W-:Y:S01]  /*5d40*/  DMUL R34, RZ, R40 ;  /* 0x00000028ff227228 */ /* 0x000fe20000000000 */
[----:B------:R-:W-:-:S10]  /*5d50*/  MOV R31, RZ ;  /* 0x000000ff001f7202 */ /* 0x000fd40000000f00 */
.L_x_230:
[----:B------:R-:W-:Y:S05]  /*5d60*/  BSYNC.RECONVERGENT B2 ;  /* 0x0000000000027941 */ /* 0x000fea0003800200 */
.L_x_228:
        /* <DEDUP_REMOVED lines=8> */
[----:B------:R-:W-:Y:S01]  /*5df0*/  IMAD.MOV.U32 R37, RZ, RZ, 0x3da8ff83 ;  /* 0x3da8ff83ff257424 */ /* 0x000fe200078e00ff */
[----:B------:R-:W-:-:S02]  /*5e00*/  DMUL R38, R34, R34 ;  /* 0x0000002222267228 */ /* 0x000fc40000000000 */
[----:B------:R-:W-:Y:S02]  /*5e10*/  ISETP.NE.U32.AND P0, PT, R36, 0x1, PT ;  /* 0x000000012400780c */ /* 0x000fe40003f05070 */
[----:B------:R-:W-:Y:S02]  /*5e20*/  MOV R36, 0x20fd8164 ;  /* 0x20fd816400247802 */ /* 0x000fe40000000f00 */
        /* <DEDUP_REMOVED lines=18> */
.L_x_222:
[----:B------:R-:W-:Y:S05]  /*5f50*/  BSYNC.RECONVERGENT B1 ;  /* 0x0000000000017941 */ /* 0x000fea0003800200 */
.L_x_221:
[----:B------:R-:W-:Y:S05]  /*5f60*/  @P4 BRA `(.L_x_231) ;  /* 0xfffffff000cc4947 */ /* 0x000fea000383ffff */
[----:B------:R-:W-:-:S05]  /*5f70*/  IADD3 R2, P0, PT, R2, 0x1, RZ ;  /* 0x0000000102027810 */ /* 0x000fca0007f1e0ff */
[----:B------:R-:W-:Y:S01]  /*5f80*/  IMAD.X R3, RZ, RZ, R3, P0 ;  /* 0x000000ffff037224 */ /* 0x000fe200000e0603 */
[----:B------:R-:W-:-:S04]  /*5f90*/  ISETP.NE.U32.AND P0, PT, R2, UR6, PT ;  /* 0x0000000602007c0c */ /* 0x000fc8000bf05070 */
[----:B------:R-:W-:-:S13]  /*5fa0*/  ISETP.NE.AND.EX P0, PT, R3, UR16, PT, P0 ;  /* 0x0000001003007c0c */ /* 0x000fda000bf05300 */
[----:B------:R-:W-:Y:S05]  /*5fb0*/  @P0 BRA `(.L_x_232) ;  /* 0xffffffb800b00947 */ /* 0x000fea000383ffff */
[----:B------:R-:W0:Y:S01]  /*5fc0*/  MUFU.RCP64H R3, 3.1415920257568359375 ;  /* 0x400921fb00037908 */ /* 0x000e220000001800 */
[----:B------:R-:W-:Y:S01]  /*5fd0*/  MOV R4, 0x54442d18 ;  /* 0x54442d1800047802 */ /* 0x000fe20000000f00 */
[----:B------:R-:W-:Y:S01]  /*5fe0*/  IMAD.MOV.U32 R5, RZ, RZ, 0x400921fb ;  /* 0x400921fbff057424 */ /* 0x000fe200078e00ff */
[----:B------:R-:W1:Y:S01]  /*5ff0*/  LDCU.64 UR10, c[0x0][0x398] ;  /* 0x00007300ff0a77ac */ /* 0x000e620008000a00 */
[----:B------:R-:W-:Y:S01]  /*6000*/  IMAD.MOV.U32 R2, RZ, RZ, 0x1 ;  /* 0x00000001ff027424 */ /* 0x000fe200078e00ff */
[----:B------:R-:W-:Y:S05]  /*6010*/  BSSY.RECONVERGENT B1, `(.L_x_233) ;  /* 0x0000014000017945 */ /* 0x000fea0003800200 */
[----:B0-----:R-:W-:-:S02]  /*6020*/  DFMA R8, R2, -R4, 1 ;  /* 0x3ff000000208742b */ /* 0x001fc40000000804 */
        /* <DEDUP_REMOVED lines=12> */
[----:B------:R-:W-:Y:S01]  /*60f0*/  MOV R12, 0x54442d18 ;  /* 0x54442d18000c7802 */ /* 0x000fe20000000f00 */
[----:B------:R-:W-:Y:S01]  /*6100*/  IMAD.MOV.U32 R13, RZ, RZ, 0x400921fb ;  /* 0x400921fbff0d7424 */ /* 0x000fe200078e00ff */
[----:B------:R-:W-:-:S07]  /*6110*/  MOV R36, 0x6130 ;  /* 0x0000613000247802 */ /* 0x000fce0000000f00 */
[----:B------:R-:W-:Y:S05]  /*6120*/  CALL.REL.NOINC `($__internal_6_$__cuda_sm20_div_rn_f64_full) ;  /* 0x0000000400307944 */ /* 0x000fea0003c00000 */
[----:B------:R-:W-:Y:S01]  /*6130*/  IMAD.MOV.U32 R2, RZ, RZ, R12 ;  /* 0x000000ffff027224 */ /* 0x000fe200078e000c */
[----:B------:R-:W-:-:S07]  /*6140*/  MOV R3, R13 ;  /* 0x0000000d00037202 */ /* 0x000fce0000000f00 */
.L_x_234:
[----:B------:R-:W-:Y:S05]  /*6150*/  BSYNC.RECONVERGENT B1 ;  /* 0x0000000000017941 */ /* 0x000fea0003800200 */
.L_x_233:
[----:B------:R-:W0:Y:S02]  /*6160*/  LDC.64 R4, c[0x0][0x380] ;  /* 0x0000e000ff047b82 */ /* 0x000e240000000a00 */
[----:B0-----:R-:W-:-:S04]  /*6170*/  IMAD.WIDE R4, R0, 0x8, R4 ;  /* 0x0000000800047825 */ /* 0x001fc800078e0204 */
[----:B------:R-:W-:Y:S01]  /*6180*/  VIADD R0, R0, UR7 ;  /* 0x0000000700007c36 */ /* 0x000fe20008000000 */
[----:B------:R0:W-:Y:S04]  /*6190*/  STG.E.64 desc[UR14][R4.64], R2 ;  /* 0x0000000204007986 */ /* 0x0001e8000c101b0e */
[----:B------:R-:W-:-:S13]  /*61a0*/  ISETP.GE.AND P0, PT, R0, UR4, PT ;  /* 0x0000000400007c0c */ /* 0x000fda000bf06270 */
[----:B0-----:R-:W-:Y:S05]  /*61b0*/  @!P0 BRA `(.L_x_235) ;  /* 0xffffffb4009c8947 */ /* 0x001fea000383ffff */
[----:B------:R-:W-:Y:S05]  /*61c0*/  BSYNC.RECONVERGENT B0 ;  /* 0x0000000000007941 */ /* 0x000fea0003800200 */
.L_x_154:
[----:B------:R-:W-:Y:S05]  /*61d0*/  EXIT ;  /* 0x000000000000794d */ /* 0x000fea0003800000 */
.L_x_132:
[----:B------:R-:W0:Y:S02]  /*61e0*/  LDCU UR5, c[0x0][0x3b8] ;  /* 0x00007700ff0577ac */ /* 0x000e240008000800 */
[----:B0-----:R-:W-:-:S09]  /*61f0*/  UISETP.GE.AND UP0, UPT, UR5, 0x1, UPT ;  /* 0x000000010500788c */ /* 0x001fd2000bf06270 */
[----:B------:R-:W-:Y:S05]  /*6200*/  BRA.U !UP0, `(.L_x_236) ;  /* 0x00000001087c7547 */ /* 0x000fea000b800000 */
[----:B------:R-:W0:Y:S01]  /*6210*/  MUFU.RCP64H R3, 3.1415920257568359375 ;  /* 0x400921fb00037908 */ /* 0x000e220000001800 */
[----:B------:R-:W-:Y:S02]  /*6220*/  HFMA2 R5, -RZ, RZ, 2.017578125, 0.01168060302734375 ;  /* 0x400921fbff057431 */ /* 0x000fe400000001ff */
[----:B------:R-:W-:Y:S01]  /*6230*/  IMAD.MOV.U32 R4, RZ, RZ, 0x54442d18 ;  /* 0x54442d18ff047424 */ /* 0x000fe200078e00ff */
[----:B------:R-:W1:Y:S01]  /*6240*/  LDCU.64 UR8, c[0x0][0x398] ;  /* 0x00007300ff0877ac */ /* 0x000e620008000a00 */
[----:B------:R-:W-:-:S06]  /*6250*/  IMAD.MOV.U32 R2, RZ, RZ, 0x1 ;  /* 0x00000001ff027424 */ /* 0x000fcc00078e00ff */
[----:B0-----:R-:W-:Y:S02]  /*6260*/  DFMA R6, R2, -R4, 1 ;  /* 0x3ff000000206742b */ /* 0x001fe40000000804 */
[----:B-1----:R-:W-:-:S06]  /*6270*/  DMUL R14, RZ, UR8 ;  /* 0x00000008ff0e7c28 */ /* 0x002fcc0008000000 */
        /* <DEDUP_REMOVED lines=12> */
[----:B------:R-:W-:Y:S02]  /*6340*/  MOV R13, 0x400921fb ;  /* 0x400921fb000d7802 */ /* 0x000fe40000000f00 */
[----:B------:R-:W-:-:S07]  /*6350*/  MOV R36, 0x6370 ;  /* 0x0000637000247802 */ /* 0x000fce0000000f00 */
[----:B------:R-:W-:Y:S05]  /*6360*/  CALL.REL.NOINC `($__internal_6_$__cuda_sm20_div_rn_f64_full) ;  /* 0x0000000000a07944 */ /* 0x000fea0003c00000 */
[----:B------:R-:W-:Y:S02]  /*6370*/  IMAD.MOV.U32 R2, RZ, RZ, R12 ;  /* 0x000000ffff027224 */ /* 0x000fe400078e000c */
[----:B------:R-:W-:-:S07]  /*6380*/  IMAD.MOV.U32 R3, RZ, RZ, R13 ;  /* 0x000000ffff037224 */ /* 0x000fce00078e000d */
.L_x_237:
[----:B------:R-:W0:Y:S02]  /*6390*/  LDC.64 R6, c[0x0][0x380] ;  /* 0x0000e000ff067b82 */ /* 0x000e240000000a00 */
.L_x_238:
[C---:B0-----:R-:W-:Y:S01]  /*63a0*/  IMAD.WIDE R4, R0.reuse, 0x8, R6 ;  /* 0x0000000800047825 */ /* 0x041fe200078e0206 */
[----:B------:R-:W-:-:S04]  /*63b0*/  IADD3 R0, PT, PT, R0, UR7, RZ ;  /* 0x0000000700007c10 */ /* 0x000fc8000fffe0ff */
[----:B------:R1:W-:Y:S01]  /*63c0*/  STG.E.64 desc[UR14][R4.64], R2 ;  /* 0x0000000204007986 */ /* 0x0003e2000c101b0e */
[----:B------:R-:W-:-:S13]  /*63d0*/  ISETP.GE.AND P0, PT, R0, UR4, PT ;  /* 0x0000000400007c0c */ /* 0x000fda000bf06270 */
[----:B-1----:R-:W-:Y:S05]  /*63e0*/  @!P0 BRA `(.L_x_238) ;  /* 0xfffffffc00ec8947 */ /* 0x002fea000383ffff */
[----:B------:R-:W-:Y:S05]  /*63f0*/  EXIT ;  /* 0x000000000000794d */ /* 0x000fea0003800000 */
.L_x_236:
[----:B------:R-:W0:Y:S01]  /*6400*/  MUFU.RCP64H R3, 3.1415920257568359375 ;  /* 0x400921fb00037908 */ /* 0x000e220000001800 */
[----:B------:R-:W-:Y:S01]  /*6410*/  IMAD.MOV.U32 R4, RZ, RZ, 0x54442d18 ;  /* 0x54442d18ff047424 */ /* 0x000fe200078e00ff */
[----:B------:R-:W-:Y:S01]  /*6420*/  MOV R2, 0x1 ;  /* 0x0000000100027802 */ /* 0x000fe20000000f00 */
[----:B------:R-:W-:Y:S01]  /*6430*/  IMAD.MOV.U32 R5, RZ, RZ, 0x400921fb ;  /* 0x400921fbff057424 */ /* 0x000fe200078e00ff */
[----:B------:R-:W1:Y:S05]  /*6440*/  LDCU.64 UR8, c[0x0][0x398] ;  /* 0x00007300ff0877ac */ /* 0x000e6a0008000a00 */
        /* <DEDUP_REMOVED lines=19> */
.L_x_239:
[----:B------:R-:W0:Y:S02]  /*6580*/  LDC.64 R4, c[0x0][0x380] ;  /* 0x0000e000ff047b82 */ /* 0x000e240000000a00 */
.L_x_240:
[----:B0-----:R-:W-:-:S04]  /*6590*/  IMAD.WIDE R6, R0, 0x8, R4 ;  /* 0x0000000800067825 */ /* 0x001fc800078e0204 */
[----:B------:R-:W-:Y:S01]  /*65a0*/  VIADD R0, R0, UR7 ;  /* 0x0000000700007c36 */ /* 0x000fe20008000000 */
[----:B------:R1:W-:Y:S04]  /*65b0*/  STG.E.64 desc[UR14][R6.64], R2 ;  /* 0x0000000206007986 */ /* 0x0003e8000c101b0e */
[----:B------:R-:W-:-:S13]  /*65c0*/  ISETP.GE.AND P0, PT, R0, UR4, PT ;  /* 0x0000000400007c0c */ /* 0x000fda000bf06270 */
[----:B-1----:R-:W-:Y:S05]  /*65d0*/  @!P0 BRA `(.L_x_240) ;  /* 0xfffffffc00ec8947 */ /* 0x002fea000383ffff */
[----:B------:R-:W-:Y:S05]  /*65e0*/  EXIT ;  /* 0x000000000000794d */ /* 0x000fea0003800000 */
        .weak           $__internal_6_$__cuda_sm20_div_rn_f64_full
        .type           $__internal_6_$__cuda_sm20_div_rn_f64_full,@function
        .size           $__internal_6_$__cuda_sm20_div_rn_f64_full,($__internal_7_$__cuda_sm20_div_u64 - $__internal_6_$__cuda_sm20_div_rn_f64_full)
$__internal_6_$__cuda_sm20_div_rn_f64_full:
[C---:B------:R-:W-:Y:S01]  /*65f0*/  FSETP.GEU.AND P0, PT, |R13|.reuse, 1.469367938527859385e-39, PT ;  /* 0x001000000d00780b */ /* 0x040fe20003f0e200 */
[----:B------:R-:W-:Y:S01]  /*6600*/  IMAD.MOV.U32 R18, RZ, RZ, 0x1 ;  /* 0x00000001ff127424 */ /* 0x000fe200078e00ff */
[----:B------:R-:W-:Y:S01]  /*6610*/  LOP3.LUT R42, R13, 0x800fffff, RZ, 0xc0, !PT ;  /* 0x800fffff0d2a7812 */ /* 0x000fe200078ec0ff */
[----:B------:R-:W-:Y:S01]  /*6620*/  IMAD.MOV.U32 R37, RZ, RZ, 0x1ca00000 ;  /* 0x1ca00000ff257424 */ /* 0x000fe200078e00ff */
[C---:B------:R-:W-:Y:S01]  /*6630*/  FSETP.GEU.AND P2, PT, |R15|.reuse, 1.469367938527859385e-39, PT ;  /* 0x001000000f00780b */ /* 0x040fe20003f4e200 */
[----:B------:R-:W-:Y:S01]  /*6640*/  BSSY.RECONVERGENT B2, `(.L_x_241) ;  /* 0x0000052000027945 */ /* 0x000fe20003800200 */
[----:B------:R-:W-:Y:S02]  /*6650*/  LOP3.LUT R43, R42, 0x3ff00000, RZ, 0xfc, !PT ;  /* 0x3ff000002a2b7812 */ /* 0x000fe400078efcff */
[----:B------:R-:W-:Y:S02]  /*6660*/  MOV R42, R12 ;  /* 0x0000000c002a7202 */ /* 0x000fe40000000f00 */
[----:B------:R-:W-:-:S02]  /*6670*/  LOP3.LUT R31, R15, 0x7ff00000, RZ, 0xc0, !PT ;  /* 0x7ff000000f1f7812 */ /* 0x000fc400078ec0ff */
[----:B------:R-:W-:Y:S01]  /*6680*/  LOP3.LUT R39, R13, 0x7ff00000, RZ, 0xc0, !PT ;  /* 0x7ff000000d277812 */ /* 0x000fe200078ec0ff */
[----:B------:R-:W-:Y:S01]  /*6690*/  @!P0 DMUL R42, R12, 8.98846567431157953865e+307 ;  /* 0x7fe000000c2a8828 */ /* 0x000fe20000000000 */
[----:B------:R-:W-:Y:S01]  /*66a0*/  MOV R34, R14 ;  /* 0x0000000e00227202 */ /* 0x000fe20000000f00 */
[----:B------:R-:W-:Y:S01]  /*66b0*/  IMAD.MOV.U32 R38, RZ, RZ, R31 ;  /* 0x000000ffff267224 */ /* 0x000fe200078e001f */
[----:B------:R-:W-:Y:S02]  /*66c0*/  ISETP.GE.U32.AND P1, PT, R31, R39, PT ;  /* 0x000000271f00720c */ /* 0x000fe40003f26070 */
[----:B------:R-:W-:Y:S01]  /*66d0*/  @!P2 LOP3.LUT R16, R13, 0x7ff00000, RZ, 0xc0, !PT ;  /* 0x7ff000000d10a812 */ /* 0x000fe200078ec0ff */
[----:B------:R-:W0:Y:S01]  /*66e0*/  MUFU.RCP64H R19, R43 ;  /* 0x0000002b00137308 */ /* 0x000e220000001800 */
[----:B------:R-:W-:Y:S02]  /*66f0*/  SEL R35, R37, 0x63400000, !P1 ;  /* 0x6340000025237807 */ /* 0x000fe40004800000 */
[----:B------:R-:W-:-:S02]  /*6700*/  @!P2 ISETP.GE.U32.AND P3, PT, R31, R16, PT ;  /* 0x000000101f00a20c */ /* 0x000fc40003f66070 */
[--C-:B------:R-:W-:Y:S02]  /*6710*/  LOP3.LUT R35, R35, 0x800fffff, R15.reuse, 0xf8, !PT ;  /* 0x800fffff23237812 */ /* 0x100fe400078ef80f */
[----:B------:R-:W-:Y:S02]  /*6720*/  @!P2 SEL R17, R37, 0x63400000, !P3 ;  /* 0x634000002511a807 */ /* 0x000fe40005800000 */
[----:B------:R-:W-:Y:S02]  /*6730*/  @!P0 LOP3.LUT R39, R43, 0x7ff00000, RZ, 0xc0, !PT ;  /* 0x7ff000002b278812 */ /* 0x000fe400078ec0ff */
[----:B------:R-:W-:-:S04]  /*6740*/  @!P2 LOP3.LUT R16, R17, 0x80000000, R15, 0xf8, !PT ;  /* 0x800000001110a812 */ /* 0x000fc800078ef80f */
[----:B------:R-:W-:Y:S01]  /*6750*/  @!P2 LOP3.LUT R17, R16, 0x100000, RZ, 0xfc, !PT ;  /* 0x001000001011a812 */ /* 0x000fe200078efcff */
[----:B------:R-:W-:Y:S01]  /*6760*/  @!P2 IMAD.MOV.U32 R16, RZ, RZ, RZ ;  /* 0x000000ffff10a224 */ /* 0x000fe200078e00ff */
[----:B0-----:R-:W-:-:S05]  /*6770*/  DFMA R32, R18, -R42, 1 ;  /* 0x3ff000001220742b */ /* 0x001fca000000082a */
[----:B------:R-:W-:-:S03]  /*6780*/  @!P2 DFMA R34, R34, 2, -R16 ;  /* 0x400000002222a82b */ /* 0x000fc60000000810 */
[----:B------:R-:W-:-:S07]  /*6790*/  DFMA R32, R32, R32, R32 ;  /* 0x000000202020722b */ /* 0x000fce0000000020 */
[----:B------:R-:W-:Y:S01]  /*67a0*/  @!P2 LOP3.LUT R38, R35, 0x7ff00000, RZ, 0xc0, !PT ;  /* 0x7ff000002326a812 */ /* 0x000fe200078ec0ff */
[----:B------:R-:W-:-:S03]  /*67b0*/  DFMA R32, R18, R32, R18 ;  /* 0x000000201220722b */ /* 0x000fc60000000012 */
[----:B------:R-:W-:-:S04]  /*67c0*/  IADD3 R40, PT, PT, R38, -0x1, RZ ;  /* 0xffffffff26287810 */ /* 0x000fc80007ffe0ff */
[----:B------:R-:W-:Y:S01]  /*67d0*/  ISETP.GT.U32.AND P0, PT, R40, 0x7feffffe, PT ;  /* 0x7feffffe2800780c */ /* 0x000fe20003f04070 */
[----:B------:R-:W-:Y:S01]  /*67e0*/  DFMA R18, R32, -R42, 1 ;  /* 0x3ff000002012742b */ /* 0x000fe2000000082a */
[----:B------:R-:W-:-:S05]  /*67f0*/  VIADD R40, R39, 0xffffffff ;  /* 0xffffffff27287836 */ /* 0x000fca0000000000 */
[----:B------:R-:W-:Y:S02]  /*6800*/  ISETP.GT.U32.OR P0, PT, R40, 0x7feffffe, P0 ;  /* 0x7feffffe2800780c */ /* 0x000fe40000704470 */
[----:B------:R-:W-:-:S08]  /*6810*/  DFMA R32, R32, R18, R32 ;  /* 0x000000122020722b */ /* 0x000fd00000000020 */
[----:B------:R-:W-:-:S08]  /*6820*/  DMUL R16, R32, R34 ;  /* 0x0000002220107228 */ /* 0x000fd00000000000 */
[----:B------:R-:W-:-:S08]  /*6830*/  DFMA R18, R16, -R42, R34 ;  /* 0x8000002a1012722b */ /* 0x000fd00000000022 */
[----:B------:R-:W-:Y:S01]  /*6840*/  DFMA R18, R32, R18, R16 ;  /* 0x000000122012722b */ /* 0x000fe20000000010 */
[----:B------:R-:W-:Y:S10]  /*6850*/  @P0 BRA `(.L_x_242) ;  /* 0x00000000006c0947 */ /* 0x000ff40003800000 */
[----:B------:R-:W-:Y:S01]  /*6860*/  LOP3.LUT R14, R13, 0x7ff00000, RZ, 0xc0, !PT ;  /* 0x7ff000000d0e7812 */ /* 0x000fe200078ec0ff */
[----:B------:R-:W-:-:S03]  /*6870*/  IMAD.MOV.U32 R32, RZ, RZ, RZ ;  /* 0x000000ffff207224 */ /* 0x000fc600078e00ff */
[CC--:B------:R-:W-:Y:S02]  /*6880*/  VIADDMNMX R15, R31.reuse, -R14.reuse, 0xb9600000, !PT ;  /* 0xb96000001f0f7446 */ /* 0x0c0fe4000780090e */
[----:B------:R-:W-:Y:S02]  /*6890*/  ISETP.GE.U32.AND P0, PT, R31, R14, PT ;  /* 0x0000000e1f00720c */ /* 0x000fe40003f06070 */
[----:B------:R-:W-:Y:S02]  /*68a0*/  VIMNMX R15, PT, PT, R15, 0x46a00000, PT ;  /* 0x46a000000f0f7848 */ /* 0x000fe40003fe0100 */
[----:B------:R-:W-:-:S05]  /*68b0*/  SEL R14, R37, 0x63400000, !P0 ;  /* 0x63400000250e7807 */ /* 0x000fca0004000000 */
[----:B------:R-:W-:-:S05]  /*68c0*/  IMAD.IADD R14, R15, 0x1, -R14 ;  /* 0x000000010f0e7824 */ /* 0x000fca00078e0a0e */
[----:B------:R-:W-:-:S06]  /*68d0*/  IADD3 R33, PT, PT, R14, 0x7fe00000, RZ ;  /* 0x7fe000000e217810 */ /* 0x000fcc0007ffe0ff */
[----:B------:R-:W-:-:S10]  /*68e0*/  DMUL R16, R18, R32 ;  /* 0x0000002012107228 */ /* 0x000fd40000000000 */
[----:B------:R-:W-:-:S13]  /*68f0*/  FSETP.GTU.AND P0, PT, |R17|, 1.469367938527859385e-39, PT ;  /* 0x001000001100780b */ /* 0x000fda0003f0c200 */
[----:B------:R-:W-:Y:S05]  /*6900*/  @P0 BRA `(.L_x_243) ;  /* 0x0000000000940947 */ /* 0x000fea0003800000 */
[----:B------:R-:W-:-:S06]  /*6910*/  DFMA R34, R18, -R42, R34 ;  /* 0x8000002a1222722b */ /* 0x000fcc0000000022 */
[----:B------:R-:W-:-:S04]  /*6920*/  IMAD.MOV.U32 R34, RZ, RZ, RZ ;  /* 0x000000ffff227224 */ /* 0x000fc800078e00ff */
[C---:B------:R-:W-:Y:S02]  /*6930*/  FSETP.NEU.AND P0, PT, R35.reuse, RZ, PT ;  /* 0x000000ff2300720b */ /* 0x040fe40003f0d000 */
[----:B------:R-:W-:-:S04]  /*6940*/  LOP3.LUT R13, R35, 0x80000000, R13, 0x48, !PT ;  /* 0x80000000230d7812 */ /* 0x000fc800078e480d */
[----:B------:R-:W-:-:S07]  /*6950*/  LOP3.LUT R35, R13, R33, RZ, 0xfc, !PT ;  /* 0x000000210d237212 */ /* 0x000fce00078efcff */
[----:B------:R-:W-:Y:S05]  /*6960*/  @!P0 BRA `(.L_x_243) ;  /* 0x00000000007c8947 */ /* 0x000fea0003800000 */
[C---:B------:R-:W-:Y:S01]  /*6970*/  IADD3 R33, PT, PT, -R14.reuse, RZ, RZ ;  /* 0x000000ff0e217210 */ /* 0x040fe20007ffe1ff */
[----:B------:R-:W-:Y:S01]  /*6980*/  IMAD.MOV.U32 R32, RZ, RZ, RZ ;  /* 0x000000ffff207224 */ /* 0x000fe200078e00ff */
[----:B------:R-:W-:-:S05]  /*6990*/  IADD3 R15, PT, PT, -R14, -0x43300000, RZ ;  /* 0xbcd000000e0f7810 */ /* 0x000fca0007ffe1ff */
[----:B------:R-:W-:Y:S02]  /*69a0*/  DFMA R32, R16, -R32, R18 ;  /* 0x800000201020722b */ /* 0x000fe40000000012 */
[----:B------:R-:W-:-:S08]  /*69b0*/  DMUL.RP R18, R18, R34 ;  /* 0x0000002212127228 */ /* 0x000fd00000008000 */
[----:B------:R-:W-:Y:S02]  /*69c0*/  FSETP.NEU.AND P0, PT, |R33|, R15, PT ;  /* 0x0000000f2100720b */ /* 0x000fe40003f0d200 */
[----:B------:R-:W-:Y:S02]  /*69d0*/  LOP3.LUT R13, R19, R13, RZ, 0x3c, !PT ;  /* 0x0000000d130d7212 */ /* 0x000fe400078e3cff */
[----:B------:R-:W-:Y:S02]  /*69e0*/  FSEL R16, R18, R16, !P0 ;  /* 0x0000001012107208 */ /* 0x000fe40004000000 */
[----:B------:R-:W-:Y:S01]  /*69f0*/  FSEL R17, R13, R17, !P0 ;  /* 0x000000110d117208 */ /* 0x000fe20004000000 */
[----:B------:R-:W-:Y:S06]  /*6a00*/  BRA `(.L_x_243) ;  /* 0x0000000000547947 */ /* 0x000fec0003800000 */
.L_x_242:
[----:B------:R-:W-:-:S14]  /*6a10*/  DSETP.NAN.AND P0, PT, R14, R14, PT ;  /* 0x0000000e0e00722a */ /* 0x000fdc0003f08000 */
[----:B------:R-:W-:Y:S05]  /*6a20*/  @P0 BRA `(.L_x_244) ;  /* 0x0000000000440947 */ /* 0x000fea0003800000 */
[----:B------:R-:W-:-:S14]  /*6a30*/  DSETP.NAN.AND P0, PT, R12, R12, PT ;  /* 0x0000000c0c00722a */ /* 0x000fdc0003f08000 */
[----:B------:R-:W-:Y:S05]  /*6a40*/  @P0 BRA `(.L_x_245) ;  /* 0x0000000000300947 */ /* 0x000fea0003800000 */
[----:B------:R-:W-:Y:S01]  /*6a50*/  ISETP.NE.AND P0, PT, R38, R39, PT ;  /* 0x000000272600720c */ /* 0x000fe20003f05270 */
[----:B------:R-:W-:Y:S01]  /*6a60*/  IMAD.MOV.U32 R16, RZ, RZ, 0x0 ;  /* 0x00000000ff107424 */ /* 0x000fe200078e00ff */
[----:B------:R-:W-:-:S11]  /*6a70*/  MOV R17, 0xfff80000 ;  /* 0xfff8000000117802 */ /* 0x000fd60000000f00 */
[----:B------:R-:W-:Y:S05]  /*6a80*/  @!P0 BRA `(.L_x_243) ;  /* 0x0000000000348947 */ /* 0x000fea0003800000 */
[----:B------:R-:W-:Y:S02]  /*6a90*/  ISETP.NE.AND P0, PT, R38, 0x7ff00000, PT ;  /* 0x7ff000002600780c */ /* 0x000fe40003f05270 */
[----:B------:R-:W-:Y:S02]  /*6aa0*/  LOP3.LUT R17, R15, 0x80000000, R13, 0x48, !PT ;  /* 0x800000000f117812 */ /* 0x000fe400078e480d */
[----:B------:R-:W-:-:S13]  /*6ab0*/  ISETP.EQ.OR P0, PT, R39, RZ, !P0 ;  /* 0x000000ff2700720c */ /* 0x000fda0004702670 */
[----:B------:R-:W-:Y:S01]  /*6ac0*/  @P0 LOP3.LUT R12, R17, 0x7ff00000, RZ, 0xfc, !PT ;  /* 0x7ff00000110c0812 */ /* 0x000fe200078efcff */
[----:B------:R-:W-:Y:S02]  /*6ad0*/  @!P0 IMAD.MOV.U32 R16, RZ, RZ, RZ ;  /* 0x000000ffff108224 */ /* 0x000fe400078e00ff */
[----:B------:R-:W-:Y:S01]  /*6ae0*/  @P0 IMAD.MOV.U32 R16, RZ, RZ, RZ ;  /* 0x000000ffff100224 */ /* 0x000fe200078e00ff */
[----:B------:R-:W-:Y:S01]  /*6af0*/  @P0 MOV R17, R12 ;  /* 0x0000000c00110202 */ /* 0x000fe20000000f00 */
[----:B------:R-:W-:Y:S06]  /*6b00*/  BRA `(.L_x_243) ;  /* 0x0000000000147947 */ /* 0x000fec0003800000 */
.L_x_245:
[----:B------:R-:W-:Y:S01]  /*6b10*/  LOP3.LUT R17, R13, 0x80000, RZ, 0xfc, !PT ;  /* 0x000800000d117812 */ /* 0x000fe200078efcff */
[----:B------:R-:W-:Y:S01]  /*6b20*/  IMAD.MOV.U32 R16, RZ, RZ, R12 ;  /* 0x000000ffff107224 */ /* 0x000fe200078e000c */
[----:B------:R-:W-:Y:S06]  /*6b30*/  BRA `(.L_x_243) ;  /* 0x0000000000087947 */ /* 0x000fec0003800000 */
.L_x_244:
[----:B------:R-:W-:Y:S01]  /*6b40*/  LOP3.LUT R17, R15, 0x80000, RZ, 0xfc, !PT ;  /* 0x000800000f117812 */ /* 0x000fe200078efcff */
[----:B------:R-:W-:-:S07]  /*6b50*/  IMAD.MOV.U32 R16, RZ, RZ, R14 ;  /* 0x000000ffff107224 */ /* 0x000fce00078e000e */
.L_x_243:
[----:B------:R-:W-:Y:S05]  /*6b60*/  BSYNC.RECONVERGENT B2 ;  /* 0x0000000000027941 */ /* 0x000fea0003800200 */
.L_x_241:
[----:B------:R-:W-:Y:S01]  /*6b70*/  IMAD.MOV.U32 R37, RZ, RZ, 0x0 ;  /* 0x00000000ff257424 */ /* 0x000fe200078e00ff */
[----:B------:R-:W-:Y:S01]  /*6b80*/  MOV R12, R16 ;  /* 0x00000010000c7202 */ /* 0x000fe20000000f00 */
[----:B------:R-:W-:Y:S02]  /*6b90*/  IMAD.MOV.U32 R13, RZ, RZ, R17 ;  /* 0x000000ffff0d7224 */ /* 0x000fe400078e0011 */
[----:B------:R-:W-:Y:S05]  /*6ba0*/  RET.REL.NODEC R36 `(_Z27kernelComputeWignerFullModePdPK7double2iididdiPKiS4_) ;  /* 0xffffff9424147950 */ /* 0x000fea0003c3ffff */
        .weak           $__internal_7_$__cuda_sm20_div_u64
        .type           $__internal_7_$__cuda_sm20_div_u64,@function
        .size           $__internal_7_$__cuda_sm20_div_u64,($__internal_8_$__cuda_sm20_rem_u64 - $__internal_7_$__cuda_sm20_div_u64)
$__internal_7_$__cuda_sm20_div_u64:
[----:B------:R-:W-:Y:S01]  /*6bb0*/  MOV R38, R22 ;  /* 0x0000001600267202 */ /* 0x000fe20000000f00 */
[----:B------:R-:W-:-:S04]  /*6bc0*/  IMAD.MOV.U32 R39, RZ, RZ, R19 ;  /* 0x000000ffff277224 */ /* 0x000fc800078e0013 */
        /* <DEDUP_REMOVED lines=10> */
[----:B------:R-:W-:Y:S01]  /*6c70*/  IADD3.X R18, PT, PT, RZ, ~R18, RZ, P0, !PT ;  /* 0x80000012ff127210 */ /* 0x000fe200007fe4ff */
[----:B------:R-:W-:-:S04]  /*6c80*/  IMAD.MOV.U32 R31, RZ, RZ, RZ ;  /* 0x000000ffff1f7224 */ /* 0x000fc800078e00ff */
        /* <DEDUP_REMOVED lines=27> */
[C---:B------:R-:W-:Y:S01]  /*6e40*/  IMAD.WIDE.U32 R30, R17.reuse, R22, RZ ;  /* 0x00000016111e7225 */ /* 0x040fe200078e00ff */
[----:B------:R-:W-:-:S03]  /*6e50*/  IADD3 R32, P3, PT, R17, 0x1, RZ ;  /* 0x0000000111207810 */ /* 0x000fc60007f7e0ff */
[----:B------:R-:W-:Y:S01]  /*6e60*/  IMAD.X R18, RZ, RZ, R18, P1 ;  /* 0x000000ffff127224 */ /* 0x000fe200008e0612 */
[----:B------:R-:W-:Y:S01]  /*6e70*/  IADD3 R23, P1, PT, -R30, R20, RZ ;  /* 0x000000141e177210 */ /* 0x000fe20007f3e1ff */
[----:B------:R-:W-:Y:S02]  /*6e80*/  IMAD R31, R17, R19, R31 ;  /* 0x00000013111f7224 */ /* 0x000fe400078e021f */
[----:B------:R-:W-:Y:S01]  /*6e90*/  IMAD.X R33, RZ, RZ, R18, P3 ;  /* 0x000000ffff217224 */ /* 0x000fe200018e0612 */
[-C--:B------:R-:W-:Y:S01]  /*6ea0*/  ISETP.GE.U32.AND P0, PT, R23, R22.reuse, PT ;  /* 0x000000161700720c */ /* 0x080fe20003f06070 */
[----:B------:R-:W-:-:S04]  /*6eb0*/  IMAD R30, R18, R22, R31 ;  /* 0x00000016121e7224 */ /* 0x000fc800078e021f */
[----:B------:R-:W-:Y:S01]  /*6ec0*/  IMAD.X R30, R21, 0x1, ~R30, P1 ;  /* 0x00000001151e7824 */ /* 0x000fe200008e0e1e */
[----:B------:R-:W-:-:S04]  /*6ed0*/  IADD3 R34, P1, PT, -R22, R23, RZ ;  /* 0x0000001716227210 */ /* 0x000fc80007f3e1ff */
[----:B------:R-:W-:Y:S02]  /*6ee0*/  ISETP.GE.U32.AND.EX P0, PT, R30, R19, PT, P0 ;  /* 0x000000131e00720c */ /* 0x000fe40003f06100 */
[----:B------:R-:W-:Y:S02]  /*6ef0*/  IADD3.X R31, PT, PT, ~R19, R30, RZ, P1, !PT ;  /* 0x0000001e131f7210 */ /* 0x000fe40000ffe5ff */
[----:B------:R-:W-:Y:S02]  /*6f00*/  SEL R32, R32, R17, P0 ;  /* 0x0000001120207207 */ /* 0x000fe40000000000 */
[----:B------:R-:W-:Y:S02]  /*6f10*/  SEL R23, R34, R23, P0 ;  /* 0x0000001722177207 */ /* 0x000fe40000000000 */
[----:B------:R-:W-:Y:S02]  /*6f20*/  SEL R33, R33, R18, P0 ;  /* 0x0000001221217207 */ /* 0x000fe40000000000 */
[----:B------:R-:W-:-:S02]  /*6f30*/  IADD3 R17, P3, PT, R32, 0x1, RZ ;  /* 0x0000000120117810 */ /* 0x000fc40007f7e0ff */
[----:B------:R-:W-:Y:S01]  /*6f40*/  SEL R30, R31, R30, P0 ;  /* 0x0000001e1f1e7207 */ /* 0x000fe20000000000 */
[----:B------:R-:W-:Y:S01]  /*6f50*/  IMAD.MOV.U32 R31, RZ, RZ, 0x0 ;  /* 0x00000000ff1f7424 */ /* 0x000fe200078e00ff */
[----:B------:R-:W-:Y:S01]  /*6f60*/  ISETP.GE.U32.AND P0, PT, R23, R22, PT ;  /* 0x000000161700720c */ /* 0x000fe20003f06070 */
[----:B------:R-:W-:Y:S01]  /*6f70*/  IMAD.X R18, RZ, RZ, R33, P3 ;  /* 0x000000ffff127224 */ /* 0x000fe200018e0621 */
[----:B------:R-:W-:Y:S02]  /*6f80*/  ISETP.NE.U32.AND P1, PT, R22, RZ, PT ;  /* 0x000000ff1600720c */ /* 0x000fe40003f25070 */
[----:B------:R-:W-:Y:S02]  /*6f90*/  ISETP.GE.U32.AND.EX P0, PT, R30, R19, PT, P0 ;  /* 0x000000131e00720c */ /* 0x000fe40003f06100 */
[----:B------:R-:W-:Y:S02]  /*6fa0*/  MOV R30, R16 ;  /* 0x00000010001e7202 */ /* 0x000fe40000000f00 */
[----:B------:R-:W-:-:S02]  /*6fb0*/  ISETP.NE.AND.EX P1, PT, R19, RZ, PT, P1 ;  /* 0x000000ff1300720c */ /* 0x000fc40003f25310 */
[----:B------:R-:W-:Y:S02]  /*6fc0*/  SEL R17, R17, R32, P0 ;  /* 0x0000002011117207 */ /* 0x000fe40000000000 */
[----:B------:R-:W-:Y:S02]  /*6fd0*/  SEL R18, R18, R33, P0 ;  /* 0x0000002112127207 */ /* 0x000fe40000000000 */
[----:B------:R-:W-:Y:S02]  /*6fe0*/  SEL R17, R17, 0xffffffff, P1 ;  /* 0xffffffff11117807 */ /* 0x000fe40000800000 */
[----:B------:R-:W-:Y:S01]  /*6ff0*/  SEL R18, R18, 0xffffffff, P1 ;  /* 0xffffffff12127807 */ /* 0x000fe20000800000 */
[----:B------:R-:W-:Y:S06]  /*7000*/  RET.REL.NODEC R30 `(_Z27kernelComputeWignerFullModePdPK7double2iididdiPKiS4_) ;  /* 0xffffff8c1efc7950 */ /* 0x000fec0003c3ffff */
        .weak           $__internal_8_$__cuda_sm20_rem_u64
        .type           $__internal_8_$__cuda_sm20_rem_u64,@function
        .size           $__internal_8_$__cuda_sm20_rem_u64,($_Z27kernelComputeWignerFullModePdPK7double2iididdiPKiS4_$__internal_trig_reduction_slowpathd - $__internal_8_$__cuda_sm20_rem_u64)
$__internal_8_$__cuda_sm20_rem_u64:
[----:B------:R-:W-:-:S06]  /*7010*/  IMAD.MOV.U32 R15, RZ, RZ, R13 ;  /* 0x000000ffff0f7224 */ /* 0x000fcc00078e000d */
[----:B------:R-:W0:Y:S08]  /*7020*/  I2F.U64.RP R15, R14 ;  /* 0x0000000e000f7312 */ /* 0x000e300000309000 */
[----:B0-----:R-:W0:Y:S02]  /*7030*/  MUFU.RCP R17, R15 ;  /* 0x0000000f00117308 */ /* 0x001e240000001000 */
[----:B0-----:R-:W-:-:S06]  /*7040*/  IADD3 R17, PT, PT, R17, 0x1ffffffe, RZ ;  /* 0x1ffffffe11117810 */ /* 0x001fcc0007ffe0ff */
[----:B------:R-:W0:Y:S02]  /*7050*/  F2I.U64.TRUNC R18, R17 ;  /* 0x0000001100127311 */ /* 0x000e24000020d800 */
[----:B0-----:R-:W-:-:S04]  /*7060*/  IMAD.WIDE.U32 R22, R18, R14, RZ ;  /* 0x0000000e12167225 */ /* 0x001fc800078e00ff */
[----:B------:R-:W-:Y:S01]  /*7070*/  IMAD R23, R18, R13, R23 ;  /* 0x0000000d12177224 */ /* 0x000fe200078e0217 */
[----:B------:R-:W-:-:S03]  /*7080*/  IADD3 R31, P0, PT, RZ, -R22, RZ ;  /* 0x80000016ff1f7210 */ /* 0x000fc60007f1e0ff */
[----:B------:R-:W-:Y:S02]  /*7090*/  IMAD R23, R19, R14, R23 ;  /* 0x0000000e13177224 */ /* 0x000fe400078e0217 */
[----:B------:R-:W-:-:S04]  /*70a0*/  IMAD.HI.U32 R22, R18, R31, RZ ;  /* 0x0000001f12167227 */ /* 0x000fc800078e00ff */
[----:B------:R-:W-:Y:S02]  /*70b0*/  IMAD.X R33, RZ, RZ, ~R23, P0 ;  /* 0x000000ffff217224 */ /* 0x000fe400000e0e17 */
[----:B------:R-:W-:Y:S02]  /*70c0*/  IMAD.MOV.U32 R23, RZ, RZ, R18 ;  /* 0x000000ffff177224 */ /* 0x000fe400078e0012 */
[-C--:B------:R-:W-:Y:S02]  /*70d0*/  IMAD R35, R19, R33.reuse, RZ ;  /* 0x0000002113237224 */ /* 0x080fe400078e02ff */
[----:B------:R-:W-:-:S04]  /*70e0*/  IMAD.WIDE.U32 R22, P0, R18, R33, R22 ;  /* 0x0000002112167225 */ /* 0x000fc80007800016 */
[----:B------:R-:W-:-:S04]  /*70f0*/  IMAD.HI.U32 R15, R19, R33, RZ ;  /* 0x00000021130f7227 */ /* 0x000fc800078e00ff */
[----:B------:R-:W-:Y:S01]  /*7100*/  IMAD.HI.U32 R22, P1, R19, R31, R22 ;  /* 0x0000001f13167227 */ /* 0x000fe20007820016 */
[----:B------:R-:W-:-:S04]  /*7110*/  IADD3.X R15, PT, PT, R15, R19, RZ, P0, !PT ;  /* 0x000000130f0f7210 */ /* 0x000fc800007fe4ff */
[----:B------:R-:W-:-:S04]  /*7120*/  IADD3 R23, P2, PT, R35, R22, RZ ;  /* 0x0000001623177210 */ /* 0x000fc80007f5e0ff */
[----:B------:R-:W-:Y:S01]  /*7130*/  IADD3.X R15, PT, PT, RZ, RZ, R15, P2, P1 ;  /* 0x000000ffff0f7210 */ /* 0x000fe200017e240f */
[----:B------:R-:W-:-:S04]  /*7140*/  IMAD.WIDE.U32 R18, R23, R14, RZ ;  /* 0x0000000e17127225 */ /* 0x000fc800078e00ff */
        /* <DEDUP_REMOVED lines=19> */
[----:B------:R-:W-:Y:S02]  /*7280*/  IMAD.X R15, RZ, RZ, R15, P0 ;  /* 0x000000ffff0f7224 */ /* 0x000fe400000e060f */
[----:B------:R-:W-:-:S04]  /*7290*/  IMAD.WIDE.U32 R18, R17, R14, RZ ;  /* 0x0000000e11127225 */ /* 0x000fc800078e00ff */
[----:B------:R-:W-:Y:S01]  /*72a0*/  IMAD.X R15, RZ, RZ, R15, P1 ;  /* 0x000000ffff0f7224 */ /* 0x000fe200008e060f */
[----:B------:R-:W-:Y:S01]  /*72b0*/  IADD3 R23, P1, PT, -R18, R20, RZ ;  /* 0x0000001412177210 */ /* 0x000fe20007f3e1ff */
[----:B------:R-:W-:-:S03]  /*72c0*/  IMAD R17, R17, R13, R19 ;  /* 0x0000000d11117224 */ /* 0x000fc600078e0213 */
[-C--:B------:R-:W-:Y:S01]  /*72d0*/  ISETP.GE.U32.AND P0, PT, R23, R14.reuse, PT ;  /* 0x0000000e1700720c */ /* 0x080fe20003f06070 */
[----:B------:R-:W-:-:S05]  /*72e0*/  IMAD R18, R15, R14, R17 ;  /* 0x0000000e0f127224 */ /* 0x000fca00078e0211 */
[----:B------:R-:W-:Y:S02]  /*72f0*/  IADD3.X R20, PT, PT, ~R18, R21, RZ, P1, !PT ;  /* 0x0000001512147210 */ /* 0x000fe40000ffe5ff */
[----:B------:R-:W-:Y:S02]  /*7300*/  IADD3 R19, P1, PT, -R14, R23, RZ ;  /* 0x000000170e137210 */ /* 0x000fe40007f3e1ff */
[----:B------:R-:W-:-:S03]  /*7310*/  ISETP.GE.U32.AND.EX P0, PT, R20, R13, PT, P0 ;  /* 0x0000000d1400720c */ /* 0x000fc60003f06100 */
[--C-:B------:R-:W-:Y:S01]  /*7320*/  IMAD.X R18, R20, 0x1, ~R13.reuse, P1 ;  /* 0x0000000114127824 */ /* 0x100fe200008e0e0d */
[----:B------:R-:W-:Y:S02]  /*7330*/  SEL R19, R19, R23, P0 ;  /* 0x0000001713137207 */ /* 0x000fe40000000000 */
[----:B------:R-:W-:Y:S02]  /*7340*/  ISETP.NE.U32.AND P1, PT, R14, RZ, PT ;  /* 0x000000ff0e00720c */ /* 0x000fe40003f25070 */
[----:B------:R-:W-:Y:S02]  /*7350*/  SEL R18, R18, R20, P0 ;  /* 0x0000001412127207 */ /* 0x000fe40000000000 */
[----:B------:R-:W-:Y:S02]  /*7360*/  IADD3 R15, P2, PT, -R14, R19, RZ ;  /* 0x000000130e0f7210 */ /* 0x000fe40007f5e1ff */
[----:B------:R-:W-:Y:S02]  /*7370*/  ISETP.GE.U32.AND P0, PT, R19, R14, PT ;  /* 0x0000000e1300720c */ /* 0x000fe40003f06070 */
[----:B------:R-:W-:Y:S01]  /*7380*/  ISETP.NE.AND.EX P1, PT, R13, RZ, PT, P1 ;  /* 0x000000ff0d00720c */ /* 0x000fe20003f25310 */
[C---:B------:R-:W-:Y:S01]  /*7390*/  IMAD.X R17, R18.reuse, 0x1, ~R13, P2 ;  /* 0x0000000112117824 */ /* 0x040fe200010e0e0d */
[----:B------:R-:W-:-:S04]  /*73a0*/  ISETP.GE.U32.AND.EX P0, PT, R18, R13, PT, P0 ;  /* 0x0000000d1200720c */ /* 0x000fc80003f06100 */
[----:B------:R-:W-:Y:S02]  /*73b0*/  SEL R14, R15, R19, P0 ;  /* 0x000000130f0e7207 */ /* 0x000fe40000000000 */
[----:B------:R-:W-:Y:S02]  /*73c0*/  SEL R15, R17, R18, P0 ;  /* 0x00000012110f7207 */ /* 0x000fe40000000000 */
[----:B------:R-:W-:Y:S02]  /*73d0*/  MOV R17, 0x0 ;  /* 0x0000000000117802 */ /* 0x000fe40000000f00 */
[----:B------:R-:W-:Y:S02]  /*73e0*/  SEL R14, R14, 0xffffffff, P1 ;  /* 0xffffffff0e0e7807 */ /* 0x000fe40000800000 */
[----:B------:R-:W-:Y:S01]  /*73f0*/  SEL R15, R15, 0xffffffff, P1 ;  /* 0xffffffff0f0f7807 */ /* 0x000fe20000800000 */
[----:B------:R-:W-:Y:S06]  /*7400*/  RET.REL.NODEC R16 `(_Z27kernelComputeWignerFullModePdPK7double2iididdiPKiS4_) ;  /* 0xffffff8810fc7950 */ /* 0x000fec0003c3ffff */
        .type           $_Z27kernelComputeWignerFullModePdPK7double2iididdiPKiS4_$__internal_trig_reduction_slowpathd,@function
        .size           $_Z27kernelComputeWignerFullModePdPK7double2iididdiPKiS4_$__internal_trig_reduction_slowpathd,(.L_x_575 - $_Z27kernelComputeWignerFullModePdPK7double2iididdiPKiS4_$__internal_trig_reduction_slowpathd)
$_Z27kernelComputeWignerFullModePdPK7double2iididdiPKiS4_$__internal_trig_reduction_slowpathd:
[----:B------:R-:W-:Y:S01]  /*7410*/  SHF.R.U32.HI R39, RZ, 0x14, R37 ;  /* 0x00000014ff277819 */ /* 0x000fe20000011625 */
[----:B------:R-:W-:-:S03]  /*7420*/  IMAD.MOV.U32 R14, RZ, RZ, RZ ;  /* 0x000000ffff0e7224 */ /* 0x000fc600078e00ff */
        /* <DEDUP_REMOVED lines=16> */
[----:B------:R-:W-:Y:S01]  /*7530*/  SHF.L.U32 R15, R16, 0xb, RZ ;  /* 0x0000000b100f7819 */ /* 0x000fe200000006ff */
[----:B------:R-:W-:Y:S01]  /*7540*/  IMAD.MOV.U32 R34, RZ, RZ, RZ ;  /* 0x000000ffff227224 */ /* 0x000fe200078e00ff */
[----:B------:R-:W-:Y:S02]  /*7550*/  IADD3 R35, PT, PT, RZ, -R12, -R13 ;  /* 0x8000000cff237210 */ /* 0x000fe40007ffe80d */
[----:B------:R-:W-:Y:S02]  /*7560*/  CS2R R48, SRZ ;  /* 0x0000000000307805 */ /* 0x000fe4000001ff00 */
[----:B------:R-:W-:-:S07]  /*7570*/  LOP3.LUT R14, R14, 0x80000000, RZ, 0xfc, !PT ;  /* 0x800000000e0e7812 */ /* 0x000fce00078efcff */
.L_x_250:
[----:B------:R-:W1:Y:S01]  /*7580*/  LDC.64 R16, c[0x4][RZ] ;  /* 0x01000000ff107b82 */ /* 0x000e620000000a00 */
[----:B0-----:R-:W-:Y:S02]  /*7590*/  R2UR UR26, R44 ;  /* 0x000000002c1a72ca */ /* 0x001fe400000e0000 */
[----:B------:R-:W-:Y:S01]  /*75a0*/  R2UR UR27, R45 ;  /* 0x000000002d1b72ca */ /* 0x000fe200000e0000 */
[----:B-1----:R-:W-:-:S12]  /*75b0*/  IMAD.WIDE R46, R31, 0x8, R16 ;  /* 0x000000081f2e7825 */ /* 0x002fd800078e0210 */
[----:B------:R-:W2:Y:S01]  /*75c0*/  LDG.E.64.CONSTANT R46, desc[UR26][R46.64] ;  /* 0x0000001a2e2e7981 */ /* 0x000ea2000c1e9b00 */
[----:B------:R-:W-:Y:S01]  /*75d0*/  MOV R19, R49 ;  /* 0x0000003100137202 */ /* 0x000fe20000000f00 */
[----:B------:R-:W-:Y:S02]  /*75e0*/  IMAD.MOV.U32 R18, RZ, RZ, R48 ;  /* 0x000000ffff127224 */ /* 0x000fe400078e0030 */
[----:B------:R-:W-:Y:S02]  /*75f0*/  VIADD R35, R35, 0x1 ;  /* 0x0000000123237836 */ /* 0x000fe40000000000 */
[C---:B------:R-:W-:Y:S02]  /*7600*/  IMAD R36, R34.reuse, 0x8, R1 ;  /* 0x0000000822247824 */ /* 0x040fe400078e0201 */
[----:B------:R-:W-:Y:S02]  /*7610*/  VIADD R34, R34, 0x1 ;  /* 0x0000000122227836 */ /* 0x000fe40000000000 */
[----:B------:R-:W-:-:S02]  /*7620*/  VIADD R31, R31, 0x1 ;  /* 0x000000011f1f7836 */ /* 0x000fc40000000000 */
[----:B--2---:R-:W-:-:S04]  /*7630*/  IMAD.WIDE.U32 R18, P2, R46, R15, R18 ;  /* 0x0000000f2e127225 */ /* 0x004fc80007840012 */
[CC--:B------:R-:W-:Y:S02]  /*7640*/  IMAD R17, R46.reuse, R14.reuse, RZ ;  /* 0x0000000e2e117224 */ /* 0x0c0fe400078e02ff */
[----:B------:R-:W-:Y:S02]  /*7650*/  IMAD R16, R47, R15, RZ ;  /* 0x0000000f2f107224 */ /* 0x000fe400078e02ff */
[----:B------:R-:W-:Y:S01]  /*7660*/  IMAD.MOV.U32 R48, RZ, RZ, R18 ;  /* 0x000000ffff307224 */ /* 0x000fe200078e0012 */
[----:B------:R-:W-:Y:S01]  /*7670*/  IADD3 R17, P0, PT, R17, R19, RZ ;  /* 0x0000001311117210 */ /* 0x000fe20007f1e0ff */
[----:B------:R-:W-:-:S03]  /*7680*/  IMAD.HI.U32 R19, R46, R14, RZ ;  /* 0x0000000e2e137227 */ /* 0x000fc600078e00ff */
[----:B------:R-:W-:Y:S01]  /*7690*/  IADD3 R49, P1, PT, R16, R17, RZ ;  /* 0x0000001110317210 */ /* 0x000fe20007f3e0ff */
[----:B------:R-:W-:Y:S01]  /*76a0*/  IMAD.HI.U32 R16, R47, R15, RZ ;  /* 0x0000000f2f107227 */ /* 0x000fe200078e00ff */
[----:B------:R-:W-:-:S03]  /*76b0*/  IADD3.X R19, PT, PT, R19, RZ, RZ, P2, !PT ;  /* 0x000000ff13137210 */ /* 0x000fc600017fe4ff */
[CC--:B------:R-:W-:Y:S01]  /*76c0*/  IMAD.HI.U32 R17, R47.reuse, R14.reuse, RZ ;  /* 0x0000000e2f117227 */ /* 0x0c0fe200078e00ff */
[----:B------:R-:W-:Y:S01]  /*76d0*/  IADD3.X R19, P0, PT, R16, R19, RZ, P0, !PT ;  /* 0x0000001310137210 */ /* 0x000fe2000071e4ff */
[----:B------:R0:W-:Y:S02]  /*76e0*/  STL.64 [R36], R48 ;  /* 0x0000003024007387 */ /* 0x0001e40000100a00 */
[----:B------:R-:W-:Y:S02]  /*76f0*/  IMAD R18, R47, R14, RZ ;  /* 0x0000000e2f127224 */ /* 0x000fe400078e02ff */
[----:B------:R-:W-:Y:S01]  /*7700*/  IMAD.X R17, RZ, RZ, R17, P0 ;  /* 0x000000ffff117224 */ /* 0x000fe200000e0611 */
[----:B------:R-:W-:Y:S02]  /*7710*/  ISETP.NE.AND P0, PT, R35, -0xf, PT ;  /* 0xfffffff12300780c */ /* 0x000fe40003f05270 */
[----:B------:R-:W-:-:S04]  /*7720*/  IADD3.X R18, P1, PT, R18, R19, RZ, P1, !PT ;  /* 0x0000001312127210 */ /* 0x000fc80000f3e4ff */
[----:B------:R-:W-:Y:S02]  /*7730*/  IADD3.X R19, PT, PT, RZ, R17, RZ, P1, !PT ;  /* 0x00000011ff137210 */ /* 0x000fe40000ffe4ff */
[----:B0-----:R-:W-:-:S03]  /*7740*/  MOV R48, R18 ;  /* 0x0000001200307202 */ /* 0x001fc60000000f00 */
[----:B------:R-:W-:Y:S02]  /*7750*/  IMAD.MOV.U32 R49, RZ, RZ, R19 ;  /* 0x000000ffff317224 */ /* 0x000fe400078e0013 */
[----:B------:R-:W-:Y:S05]  /*7760*/  @P0 BRA `(.L_x_250) ;  /* 0xfffffffc00840947 */ /* 0x000fea000383ffff */
[----:B------:R-:W-:Y:S05]  /*7770*/  BSYNC.RECONVERGENT B5 ;  /* 0x0000000000057941 */ /* 0x000fea0003800200 */
.L_x_249:
[----:B------:R-:W-:-:S07]  /*7780*/  IMAD.MOV.U32 R31, RZ, RZ, R13 ;  /* 0x000000ffff1f7224 */ /* 0x000fce00078e000d */
.L_x_248:
[----:B------:R-:W-:Y:S05]  /*7790*/  BSYNC.RECONVERGENT B4 ;  /* 0x0000000000047941 */ /* 0x000fea0003800200 */
.L_x_247:
[----:B------:R-:W-:Y:S02]  /*77a0*/  LOP3.LUT P0, R39, R39, 0x3f, RZ, 0xc0, !PT ;  /* 0x0000003f27277812 */ /* 0x000fe4000780c0ff */
[----:B------:R-:W-:-:S05]  /*77b0*/  IADD3 R12, PT, PT, R12, R31, RZ ;  /* 0x0000001f0c0c7210 */ /* 0x000fca0007ffe0ff */
[----:B------:R-:W-:-:S05]  /*77c0*/  IMAD.U32 R36, R12, 0x8, R1 ;  /* 0x000000080c247824 */ /* 0x000fca00078e0001 */
[----:B------:R0:W-:Y:S04]  /*77d0*/  STL.64 [R36+-0x78], R48 ;  /* 0xffff883024007387 */ /* 0x0001e80000100a00 */
[----:B------:R-:W2:Y:S04]  /*77e0*/  @P0 LDL.64 R16, [R1+0x8] ;  /* 0x0000080001100983 */ /* 0x000ea80000100a00 */
[----:B------:R-:W3:Y:S04]  /*77f0*/  LDL.64 R12, [R1+0x10] ;  /* 0x00001000010c7983 */ /* 0x000ee80000100a00 */
[----:B------:R-:W4:Y:S01]  /*7800*/  LDL.64 R14, [R1+0x18] ;  /* 0x00001800010e7983 */ /* 0x000f220000100a00 */
[----:B------:R-:W-:Y:S01]  /*7810*/  BSSY.RECONVERGENT B4, `(.L_x_251) ;  /* 0x0000035000047945 */ /* 0x000fe20003800200 */
[----:B--2---:R-:W-:-:S02]  /*7820*/  @P0 SHF.R.U64 R34, R16, 0x1, R17 ;  /* 0x0000000110220819 */ /* 0x004fc40000001211 */
[----:B------:R-:W-:Y:S02]  /*7830*/  @P0 SHF.R.U32.HI R35, RZ, 0x1, R17 ;  /* 0x00000001ff230819 */ /* 0x000fe40000011611 */
[----:B------:R-:W-:Y:S02]  /*7840*/  @P0 LOP3.LUT R16, R39, 0x3f, RZ, 0x3c, !PT ;  /* 0x0000003f27100812 */ /* 0x000fe400078e3cff */
[----:B---3--:R-:W-:Y:S02]  /*7850*/  @P0 SHF.L.U32 R31, R12, R39, RZ ;  /* 0x000000270c1f0219 */ /* 0x008fe400000006ff */
[----:B------:R-:W-:Y:S02]  /*7860*/  @P0 SHF.R.U64 R34, R34, R16, R35 ;  /* 0x0000001022220219 */ /* 0x000fe40000001223 */
[--C-:B------:R-:W-:Y:S02]  /*7870*/  @P0 SHF.R.U32.HI R17, RZ, 0x1, R13.reuse ;  /* 0x00000001ff110819 */ /* 0x100fe4000001160d */
[----:B------:R-:W-:-:S02]  /*7880*/  @P0 SHF.R.U64 R18, R12, 0x1, R13 ;  /* 0x000000010c120819 */ /* 0x000fc4000000120d */
[-C--:B------:R-:W-:Y:S02]  /*7890*/  @P0 SHF.L.U64.HI R19, R12, R39.reuse, R13 ;  /* 0x000000270c130219 */ /* 0x080fe4000001020d */
[----:B0-----:R-:W-:Y:S02]  /*78a0*/  @P0 SHF.R.U32.HI R36, RZ, R16, R35 ;  /* 0x00000010ff240219 */ /* 0x001fe40000011623 */
[----:B------:R-:W-:Y:S02]  /*78b0*/  @P0 LOP3.LUT R12, R31, R34, RZ, 0xfc, !PT ;  /* 0x000000221f0c0212 */ /* 0x000fe400078efcff */
[----:B----4-:R-:W-:Y:S02]  /*78c0*/  @P0 SHF.L.U32 R35, R14, R39, RZ ;  /* 0x000000270e230219 */ /* 0x010fe400000006ff */
[----:B------:R-:W-:Y:S02]  /*78d0*/  @P0 SHF.R.U64 R18, R18, R16, R17 ;  /* 0x0000001012120219 */ /* 0x000fe40000001211 */
[----:B------:R-:W-:-:S02]  /*78e0*/  @P0 LOP3.LUT R13, R19, R36, RZ, 0xfc, !PT ;  /* 0x00000024130d0212 */ /* 0x000fc400078efcff */
[----:B------:R-:W-:Y:S01]  /*78f0*/  @P0 SHF.R.U32.HI R16, RZ, R16, R17 ;  /* 0x00000010ff100219 */ /* 0x000fe20000011611 */
[----:B------:R-:W-:Y:S01]  /*7900*/  IMAD.SHL.U32 R17, R12, 0x4, RZ ;  /* 0x000000040c117824 */ /* 0x000fe200078e00ff */
[----:B------:R-:W-:Y:S02]  /*7910*/  @P0 SHF.L.U64.HI R39, R14, R39, R15 ;  /* 0x000000270e270219 */ /* 0x000fe4000001020f */
[----:B------:R-:W-:Y:S02]  /*7920*/  @P0 LOP3.LUT R14, R35, R18, RZ, 0xfc, !PT ;  /* 0x00000012230e0212 */ /* 0x000fe400078efcff */
[----:B------:R-:W-:Y:S02]  /*7930*/  SHF.L.U64.HI R12, R12, 0x2, R13 ;  /* 0x000000020c0c7819 */ /* 0x000fe4000001020d */
[----:B------:R-:W-:Y:S02]  /*7940*/  @P0 LOP3.LUT R15, R39, R16, RZ, 0xfc, !PT ;  /* 0x00000010270f0212 */ /* 0x000fe400078efcff */
[----:B------:R-:W-:-:S02]  /*7950*/  SHF.L.W.U32.HI R13, R13, 0x2, R14 ;  /* 0x000000020d0d7819 */ /* 0x000fc40000010e0e */
[----:B------:R-:W-:Y:S02]  /*7960*/  IADD3 RZ, P0, PT, RZ, -R17, RZ ;  /* 0x80000011ffff7210 */ /* 0x000fe40007f1e0ff */
[----:B------:R-:W-:Y:S02]  /*7970*/  LOP3.LUT R19, RZ, R12, RZ, 0x33, !PT ;  /* 0x0000000cff137212 */ /* 0x000fe400078e33ff */
[----:B------:R-:W-:Y:S02]  /*7980*/  SHF.L.W.U32.HI R14, R14, 0x2, R15 ;  /* 0x000000020e0e7819 */ /* 0x000fe40000010e0f */
[----:B------:R-:W-:Y:S02]  /*7990*/  LOP3.LUT R18, RZ, R13, RZ, 0x33, !PT ;  /* 0x0000000dff127212 */ /* 0x000fe400078e33ff */
[----:B------:R-:W-:Y:S02]  /*79a0*/  IADD3.X R19, P1, PT, RZ, R19, RZ, P0, !PT ;  /* 0x00000013ff137210 */ /* 0x000fe4000073e4ff */
[----:B------:R-:W-:-:S02]  /*79b0*/  LOP3.LUT R31, RZ, R14, RZ, 0x33, !PT ;  /* 0x0000000eff1f7212 */ /* 0x000fc400078e33ff */
[C---:B------:R-:W-:Y:S02]  /*79c0*/  ISETP.GT.U32.AND P0, PT, R13.reuse, -0x1, PT ;  /* 0xffffffff0d00780c */ /* 0x040fe40003f04070 */
[----:B------:R-:W-:Y:S02]  /*79d0*/  IADD3.X R18, P1, PT, RZ, R18, RZ, P1, !PT ;  /* 0x00000012ff127210 */ /* 0x000fe40000f3e4ff */
[C---:B------:R-:W-:Y:S02]  /*79e0*/  ISETP.GT.AND.EX P0, PT, R14.reuse, -0x1, PT, P0 ;  /* 0xffffffff0e00780c */ /* 0x040fe40003f04300 */
[----:B------:R-:W-:Y:S02]  /*79f0*/  IADD3.X R31, PT, PT, RZ, R31, RZ, P1, !PT ;  /* 0x0000001fff1f7210 */ /* 0x000fe40000ffe4ff */
[----:B------:R-:W-:Y:S02]  /*7a00*/  SEL R13, R13, R18, P0 ;  /* 0x000000120d0d7207 */ /* 0x000fe40000000000 */
[----:B------:R-:W-:-:S02]  /*7a10*/  SEL R16, R14, R31, P0 ;  /* 0x0000001f0e107207 */ /* 0x000fc40000000000 */
[----:B------:R-:W-:Y:S02]  /*7a20*/  SEL R12, R12, R19, P0 ;  /* 0x000000130c0c7207 */ /* 0x000fe40000000000 */
[----:B------:R-:W-:-:S03]  /*7a30*/  ISETP.NE.U32.AND P1, PT, R16, RZ, PT ;  /* 0x000000ff1000720c */ /* 0x000fc60003f25070 */
[----:B------:R-:W-:Y:S01]  /*7a40*/  @!P0 IMAD.MOV R17, RZ, RZ, -R17 ;  /* 0x000000ffff118224 */ /* 0x000fe200078e0a11 */
[----:B------:R-:W-:-:S04]  /*7a50*/  SEL R34, R13, R16, !P1 ;  /* 0x000000100d227207 */ /* 0x000fc80004800000 */
[----:B------:R-:W0:Y:S02]  /*7a60*/  FLO.U32 R18, R34 ;  /* 0x0000002200127300 */ /* 0x000e2400000e0000 */
[C---:B0-----:R-:W-:Y:S02]  /*7a70*/  IADD3 R31, PT, PT, -R18.reuse, 0x1f, RZ ;  /* 0x0000001f121f7810 */ /* 0x041fe40007ffe1ff */
[----:B------:R-:W-:-:S03]  /*7a80*/  IADD3 R18, PT, PT, -R18, 0x3f, RZ ;  /* 0x0000003f12127810 */ /* 0x000fc60007ffe1ff */
[----:B------:R-:W-:-:S05]  /*7a90*/  @P1 IMAD.MOV R18, RZ, RZ, R31 ;  /* 0x000000ffff121224 */ /* 0x000fca00078e021f */
[----:B------:R-:W-:-:S13]  /*7aa0*/  ISETP.NE.AND P1, PT, R18, RZ, PT ;  /* 0x000000ff1200720c */ /* 0x000fda0003f25270 */
[----:B------:R-:W-:Y:S05]  /*7ab0*/  @!P1 BRA `(.L_x_252) ;  /* 0x0000000000289947 */ /* 0x000fea0003800000 */
[C---:B------:R-:W-:Y:S02]  /*7ac0*/  LOP3.LUT R34, R18.reuse, 0x3f, RZ, 0xc0, !PT ;  /* 0x0000003f12227812 */ /* 0x040fe400078ec0ff */
[--C-:B------:R-:W-:Y:S02]  /*7ad0*/  SHF.R.U64 R17, R17, 0x1, R12.reuse ;  /* 0x0000000111117819 */ /* 0x100fe4000000120c */
        /* <DEDUP_REMOVED lines=8> */
.L_x_252:
[----:B------:R-:W-:Y:S05]  /*7b60*/  BSYNC.RECONVERGENT B4 ;  /* 0x0000000000047941 */ /* 0x000fea0003800200 */
.L_x_251:
[----:B------:R-:W-:Y:S01]  /*7b70*/  IMAD.WIDE.U32 R44, R13, 0x2168c235, RZ ;  /* 0x2168c2350d2c7825 */ /* 0x000fe200078e00ff */
[----:B------:R-:W-:-:S03]  /*7b80*/  SHF.R.U32.HI R15, RZ, 0x1e, R15 ;  /* 0x0000001eff0f7819 */ /* 0x000fc6000001160f */
[----:B------:R-:W-:Y:S01]  /*7b90*/  IMAD.MOV.U32 R35, RZ, RZ, RZ ;  /* 0x000000ffff237224 */ /* 0x000fe200078e00ff */
[----:B------:R-:W-:Y:S01]  /*7ba0*/  MOV R34, R45 ;  /* 0x0000002d00227202 */ /* 0x000fe20000000f00 */
[----:B------:R-:W-:Y:S01]  /*7bb0*/  IMAD.HI.U32 R12, R16, -0x36f0255e, RZ ;  /* 0xc90fdaa2100c7827 */ /* 0x000fe200078e00ff */
[----:B------:R-:W-:Y:S02]  /*7bc0*/  IADD3 RZ, P1, PT, R44, R44, RZ ;  /* 0x0000002c2cff7210 */ /* 0x000fe40007f3e0ff */
[----:B------:R-:W-:Y:S01]  /*7bd0*/  LEA.HI R14, R14, R15, RZ, 0x1 ;  /* 0x0000000f0e0e7211 */ /* 0x000fe200078f08ff */
[----:B------:R-:W-:-:S04]  /*7be0*/  IMAD.WIDE.U32 R34, R13, -0x36f0255e, R34 ;  /* 0xc90fdaa20d227825 */ /* 0x000fc800078e0022 */
[----:B------:R-:W-:-:S04]  /*7bf0*/  IMAD.WIDE.U32 R34, P2, R16, 0x2168c235, R34 ;  /* 0x2168c23510227825 */ /* 0x000fc80007840022 */
[----:B------:R-:W-:Y:S01]  /*7c00*/  IMAD R16, R16, -0x36f0255e, RZ ;  /* 0xc90fdaa210107824 */ /* 0x000fe200078e02ff */
[----:B------:R-:W-:Y:S01]  /*7c10*/  IADD3.X RZ, P1, PT, R34, R34, RZ, P1, !PT ;  /* 0x0000002222ff7210 */ /* 0x000fe20000f3e4ff */
[----:B------:R-:W-:-:S03]  /*7c20*/  IMAD.X R12, RZ, RZ, R12, P2 ;  /* 0x000000ffff0c7224 */ /* 0x000fc600010e060c */
[----:B------:R-:W-:-:S04]  /*7c30*/  IADD3 R16, P2, PT, R16, R35, RZ ;  /* 0x0000002310107210 */ /* 0x000fc80007f5e0ff */
[----:B------:R-:W-:Y:S02]  /*7c40*/  IADD3.X R17, PT, PT, RZ, R12, RZ, P2, !PT ;  /* 0x0000000cff117210 */ /* 0x000fe400017fe4ff */
[C---:B------:R-:W-:Y:S02]  /*7c50*/  ISETP.GT.U32.AND P2, PT, R16.reuse, RZ, PT ;  /* 0x000000ff1000720c */ /* 0x040fe40003f44070 */
[----:B------:R-:W-:Y:S02]  /*7c60*/  IADD3.X R13, P1, PT, R16, R16, RZ, P1, !PT ;  /* 0x00000010100d7210 */ /* 0x000fe40000f3e4ff */
[----:B------:R-:W-:-:S03]  /*7c70*/  ISETP.GT.AND.EX P2, PT, R17, RZ, PT, P2 ;  /* 0x000000ff1100720c */ /* 0x000fc60003f44320 */
[----:B------:R-:W-:Y:S01]  /*7c80*/  IMAD.X R12, R17, 0x1, R17, P1 ;  /* 0x00000001110c7824 */ /* 0x000fe200008e0611 */
[----:B------:R-:W-:-:S04]  /*7c90*/  SEL R13, R13, R16, P2 ;  /* 0x000000100d0d7207 */ /* 0x000fc80001000000 */
[----:B------:R-:W-:Y:S02]  /*7ca0*/  SEL R12, R12, R17, P2 ;  /* 0x000000110c0c7207 */ /* 0x000fe40001000000 */
[----:B------:R-:W-:-:S05]  /*7cb0*/  IADD3 R13, P1, PT, R13, 0x1, RZ ;  /* 0x000000010d0d7810 */ /* 0x000fca0007f3e0ff */
[----:B------:R-:W-:-:S05]  /*7cc0*/  IMAD.X R12, RZ, RZ, R12, P1 ;  /* 0x000000ffff0c7224 */ /* 0x000fca00008e060c */
[----:B------:R-:W-:-:S04]  /*7cd0*/  SHF.R.U64 R13, R13, 0xa, R12 ;  /* 0x0000000a0d0d7819 */ /* 0x000fc8000000120c */
[----:B------:R-:W-:Y:S02]  /*7ce0*/  IADD3 R17, P1, PT, R13, 0x1, RZ ;  /* 0x000000010d117810 */ /* 0x000fe40007f3e0ff */
[----:B------:R-:W-:Y:S02]  /*7cf0*/  SEL R13, RZ, 0xffffffff, !P2 ;  /* 0xffffffffff0d7807 */ /* 0x000fe40005000000 */
[----:B------:R-:W-:Y:S02]  /*7d00*/  LEA.HI.X R12, R12, RZ, RZ, 0x16, P1 ;  /* 0x000000ff0c0c7211 */ /* 0x000fe400008fb4ff */
[----:B------:R-:W-:Y:S02]  /*7d10*/  IADD3 R13, PT, PT, R13, -R18, RZ ;  /* 0x800000120d0d7210 */ /* 0x000fe40007ffe0ff */
[----:B------:R-:W-:Y:S02]  /*7d20*/  LOP3.LUT P1, R37, R37, 0x80000000, RZ, 0xc0, !PT ;  /* 0x8000000025257812 */ /* 0x000fe4000782c0ff */
[--C-:B------:R-:W-:Y:S01]  /*7d30*/  SHF.R.U64 R17, R17, 0x1, R12.reuse ;  /* 0x0000000111117819 */ /* 0x100fe2000000120c */
[----:B------:R-:W-:Y:S01]  /*7d40*/  IMAD.SHL.U32 R13, R13, 0x100000, RZ ;  /* 0x001000000d0d7824 */ /* 0x000fe200078e00ff */
[----:B------:R-:W-:-:S02]  /*7d50*/  SHF.R.U32.HI R12, RZ, 0x1, R12 ;  /* 0x00000001ff0c7819 */ /* 0x000fc4000001160c */
[----:B------:R-:W-:Y:S02]  /*7d60*/  IADD3 R16, P2, P3, RZ, RZ, R17 ;  /* 0x000000ffff107210 */ /* 0x000fe40007b5e011 */
[----:B------:R-:W-:Y:S02]  /*7d70*/  @!P0 LOP3.LUT R37, R37, 0x80000000, RZ, 0x3c, !PT ;  /* 0x8000000025258812 */ /* 0x000fe400078e3cff */
[----:B------:R-:W-:-:S03]  /*7d80*/  IADD3.X R12, PT, PT, R13, 0x3fe00000, R12, P2, P3 ;  /* 0x3fe000000d0c7810 */ /* 0x000fc600017e640c */
[----:B------:R-:W-:Y:S01]  /*7d90*/  @P1 IMAD.MOV R14, RZ, RZ, -R14 ;  /* 0x000000ffff0e1224 */ /* 0x000fe200078e0a0e */
[----:B------:R-:W-:-:S07]  /*7da0*/  LOP3.LUT R37, R12, R37, RZ, 0xfc, !PT ;  /* 0x000000250c257212 */ /* 0x000fce00078efcff */
.L_x_246:
[----:B------:R-:W-:Y:S01]  /*7db0*/  IMAD.MOV.U32 R39, RZ, RZ, 0x0 ;  /* 0x00000000ff277424 */ /* 0x000fe200078e00ff */
[----:B------:R-:W-:-:S03]  /*7dc0*/  MOV R17, R37 ;  /* 0x0000002500117202 */ /* 0x000fc60000000f00 */
[----:B------:R-:W-:Y:S05]  /*7dd0*/  RET.REL.NODEC R38 `(_Z27kernelComputeWignerFullModePdPK7double2iididdiPKiS4_) ;  /* 0xffffff8026887950 */ /* 0x000fea0003c3ffff */
.L_x_253:
        /* <DEDUP_REMOVED lines=10> */
.L_x_575:


//--------------------- .text._Z30kernelComputeWignerSingleSlicePdPK7double2iPKiididdS4_S4_ --------------------------
	.section	.text._Z30kernelComputeWignerSingleSlicePdPK7double2iPKiididdS4_S4_,"ax",@progbits
	.align	128
        .global         _Z30kernelComputeWignerSingleSlicePdPK7double2iPKiididdS4_S4_
        .type           _Z30kernelComputeWignerSingleSlicePdPK7double2iPKiididdS4_S4_,@function
        .size           _Z30kernelComputeWignerSingleSlicePdPK7double2iPKiididdS4_S4_,(.L_x_577 - _Z30kernelComputeWignerSingleSlicePdPK7double2iPKiididdS4_S4_)
        .other          _Z30kernelComputeWignerSingleSlicePdPK7double2iPKiididdS4_S4_,@"STO_CUDA_ENTRY STV_DEFAULT"
_Z30kernelComputeWignerSingleSlicePdPK7double2iPKiididdS4_S4_:
.text._Z30kernelComputeWignerSingleSlicePdPK7double2iPKiididdS4_S4_:
[----:B------:R-:W0:Y:S01]  /*0000*/  LDC R1, c[0x0][0x37c] ;  /* 0x0000df00ff017b82 */ /* 0x000e220000000800 */
[----:B------:R-:W1:Y:S07]  /*0010*/  S2R R3, SR_TID.X ;  /* 0x0000000000037919 */ /* 0x000e6e0000002100 */
[----:B------:R-:W1:Y:S01]  /*0020*/  S2UR UR4, SR_CTAID.X ;  /* 0x00000000000479c3 */ /* 0x000e620000002500 */
[----:B0-----:R-:W-:-:S07]  /*0030*/  VIADD R1, R1, 0xffffffd8 ;  /* 0xffffffd801017836 */ /* 0x001fce0000000000 */
[----:B------:R-:W1:Y:S08]  /*0040*/  LDC R0, c[0x0][0x360] ;  /* 0x0000d800ff007b82 */ /* 0x000e700000000800 */
[----:B------:R-:W0:Y:S01]  /*0050*/  LDC R5, c[0x0][0x3b0] ;  /* 0x0000ec00ff057b82 */ /* 0x000e220000000800 */
[----:B-1----:R-:W-:Y:S02]  /*0060*/  IMAD R0, R0, UR4, R3 ;  /* 0x0000000400007c24 */ /* 0x002fe4000f8e0203 */
[----:B0-----:R-:W-:-:S05]  /*0070*/  IMAD R3, R5, R5, RZ ;  /* 0x0000000505037224 */ /* 0x001fca00078e02ff */
[----:B------:R-:W-:-:S13]  /*0080*/  ISETP.GE.AND P0, PT, R0, R3, PT ;  /* 0x000000030000720c */ /* 0x000fda0003f06270 */
[----:B------:R-:W-:Y:S05]  /*0090*/  @P0 EXIT ;  /* 0x000000000000094d */ /* 0x000fea0003800000 */
[----:B------:R-:W-:Y:S01]  /*00a0*/  IABS R4, R5 ;  /* 0x0000000500047213 */ /* 0x000fe20000000000 */
[----:B------:R-:W-:Y:S02]  /*00b0*/  VIADD R2, R5, 0xffffffff ;  /* 0xffffffff05027836 */ /* 0x000fe40000000000 */
[----:B------:R-:W-:Y:S01]  /*00c0*/  IMAD.MOV.U32 R6, RZ, RZ, 0x1 ;  /* 0x00000001ff067424 */ /* 0x000fe200078e00ff */
[----:B------:R-:W0:Y:S01]  /*00d0*/  I2F.RP R12, R4 ;  /* 0x00000004000c7306 */ /* 0x000e220000209400 */
[----:B------:R-:W-:-:S07]  /*00e0*/  IMAD.MOV.U32 R10, RZ, RZ, RZ ;  /* 0x000000ffff0a7224 */ /* 0x000fce00078e00ff */
[----:B------:R-:W1:Y:S08]  /*00f0*/  I2F.F64 R2, R2 ;  /* 0x0000000200027312 */ /* 0x000e700000201c00 */
[----:B0-----:R-:W0:Y:S08]  /*0100*/  MUFU.RCP R12, R12 ;  /* 0x0000000c000c7308 */ /* 0x001e300000001000 */
[----:B-1----:R-:W1:Y:S01]  /*0110*/  MUFU.RCP64H R7, R3 ;  /* 0x0000000300077308 */ /* 0x002e620000001800 */
[----:B0-----:R-:W-:-:S07]  /*0120*/  VIADD R13, R12, 0xffffffe ;  /* 0x0ffffffe0c0d7836 */ /* 0x001fce0000000000 */
[----:B------:R0:W2:Y:S01]  /*0130*/  F2I.FTZ.U32.TRUNC.NTZ R11, R13 ;  /* 0x0000000d000b7305 */ /* 0x0000a2000021f000 */
[----:B-1----:R-:W-:Y:S01]  /*0140*/  DFMA R8, -R2, R6, 1 ;  /* 0x3ff000000208742b */ /* 0x002fe20000000106 */
[----:B0-----:R-:W-:-:S07]  /*0150*/  IABS R13, R0 ;  /* 0x00000000000d7213 */ /* 0x001fce0000000000 */
[----:B------:R-:W-:Y:S01]  /*0160*/  DFMA R8, R8, R8, R8 ;  /* 0x000000080808722b */ /* 0x000fe20000000008 */
[----:B--2---:R-:W-:-:S04]  /*0170*/  IMAD.MOV R15, RZ, RZ, -R11 ;  /* 0x000000ffff0f7224 */ /* 0x004fc800078e0a0b */
[----:B------:R-:W-:-:S03]  /*0180*/  IMAD R15, R15, R4, RZ ;  /* 0x000000040f0f7224 */ /* 0x000fc600078e02ff */
[----:B------:R-:W-:Y:S01]  /*0190*/  DFMA R8, R6, R8, R6 ;  /* 0x000000080608722b */ /* 0x000fe20000000006 */
[----:B------:R-:W-:Y:S02]  /*01a0*/  IMAD.HI.U32 R12, R11, R15, R10 ;  /* 0x0000000f0b0c7227 */ /* 0x000fe400078e000a */
[----:B------:R-:W0:Y:S04]  /*01b0*/  LDC.64 R10, c[0x0][0x3b8] ;  /* 0x0000ee00ff0a7b82 */ /* 0x000e280000000a00 */
[----:B------:R-:W-:-:S04]  /*01c0*/  IMAD.HI.U32 R14, R12, R13, RZ ;  /* 0x0000000d0c0e7227 */ /* 0x000fc800078e00ff */
[----:B------:R-:W-:-:S04]  /*01d0*/  IMAD.MOV R6, RZ, RZ, -R14 ;  /* 0x000000ffff067224 */ /* 0x000fc800078e0a0e */
[----:B------:R-:W-:Y:S01]  /*01e0*/  IMAD R13, R4, R6, R13 ;  /* 0x00000006040d7224 */ /* 0x000fe200078e020d */
[----:B------:R-:W-:-:S04]  /*01f0*/  DFMA R6, -R2, R8, 1 ;  /* 0x3ff000000206742b */ /* 0x000fc80000000108 */
[----:B------:R-:W-:-:S04]  /*0200*/  ISETP.GT.U32.AND P1, PT, R4, R13, PT ;  /* 0x0000000d0400720c */ /* 0x000fc80003f24070 */
[----:B------:R-:W-:Y:S02]  /*0210*/  DFMA R6, R8, R6, R8 ;  /* 0x000000060806722b */ /* 0x000fe40000000008 */
[----:B0-----:R-:W-:-:S07]  /*0220*/  DADD R10, R10, R10 ;  /* 0x000000000a0a7229 */ /* 0x001fce000000000a */
[----:B------:R-:W-:Y:S01]  /*0230*/  @!P1 IMAD.IADD R13, R13, 0x1, -R4 ;  /* 0x000000010d0d9824 */ /* 0x000fe200078e0a04 */
[----:B------:R-:W-:Y:S01]  /*0240*/  DMUL R8, R10, R6 ;  /* 0x000000060a087228 */ /* 0x000fe20000000000 */
[----:B------:R-:W-:Y:S01]  /*0250*/  @!P1 VIADD R14, R14, 0x1 ;  /* 0x000000010e0e9836 */ /* 0x000fe20000000000 */
[----:B------:R-:W-:Y:S02]  /*0260*/  ISETP.NE.AND P1, PT, R5, RZ, PT ;  /* 0x000000ff0500720c */ /* 0x000fe40003f25270 */
[----:B------:R-:W-:Y:S02]  /*0270*/  ISETP.GE.U32.AND P0, PT, R13, R4, PT ;  /* 0x000000040d00720c */ /* 0x000fe40003f06070 */
[----:B------:R-:W-:Y:S02]  /*0280*/  LOP3.LUT R4, R0, R5, RZ, 0x3c, !PT ;  /* 0x0000000500047212 */ /* 0x000fe400078e3cff */
[----:B------:R-:W-:Y:S02]  /*0290*/  DFMA R12, -R2, R8, R10 ;  /* 0x00000008020c722b */ /* 0x000fe4000000010a */
[----:B------:R-:W-:-:S06]  /*02a0*/  ISETP.GE.AND P2, PT, R4, RZ, PT ;  /* 0x000000ff0400720c */ /* 0x000fcc0003f46270 */
[----:B------:R-:W-:Y:S01]  /*02b0*/  DFMA R6, R6, R12, R8 ;  /* 0x0000000c0606722b */ /* 0x000fe20000000008 */
[----:B------:R-:W-:-:S04]  /*02c0*/  @P0 VIADD R14, R14, 0x1 ;  /* 0x000000010e0e0836 */ /* 0x000fc80000000000 */
[----:B------:R-:W-:-:S04]  /*02d0*/  IMAD.MOV.U32 R4, RZ, RZ, R14 ;  /* 0x000000ffff047224 */ /* 0x000fc800078e000e */
[----:B------:R-:W-:Y:S02]  /*02e0*/  @!P2 IMAD.MOV R4, RZ, RZ, -R4 ;  /* 0x000000ffff04a224 */ /* 0x000fe400078e0a04 */
[----:B------:R-:W-:Y:S01]  /*02f0*/  FFMA R8, RZ, R3, R7 ;  /* 0x00000003ff087223 */ /* 0x000fe20000000007 */
[----:B------:R-:W-:Y:S02]  /*0300*/  @!P1 LOP3.LUT R4, RZ, R5, RZ, 0x33, !PT ;  /* 0x00000005ff049212 */ /* 0x000fe400078e33ff */
[----:B------:R-:W-:Y:S02]  /*0310*/  FSETP.GEU.AND P1, PT, |R11|, 6.5827683646048100446e-37, PT ;  /* 0x036000000b00780b */ /* 0x000fe40003f2e200 */
[----:B------:R-:W-:Y:S01]  /*0320*/  FSETP.GT.AND P0, PT, |R8|, 1.469367938527859385e-39, PT ;  /* 0x001000000800780b */ /* 0x000fe20003f04200 */
[----:B------:R-:W-:-:S04]  /*0330*/  IMAD.MOV R14, RZ, RZ, -R4 ;  /* 0x000000ffff0e7224 */ /* 0x000fc800078e0a04 */
[----:B------:R-:W-:-:S08]  /*0340*/  IMAD R14, R5, R14, R0 ;  /* 0x0000000e050e7224 */ /* 0x000fd000078e0200 */
[----:B------:R-:W-:Y:S05]  /*0350*/  @P0 BRA P1, `(.L_x_254) ;  /* 0x0000000000180947 */ /* 0x000fea0000800000 */
[----:B------:R-:W-:Y:S01]  /*0360*/  IMAD.MOV.U32 R8, RZ, RZ, R2 ;  /* 0x000000ffff087224 */ /* 0x000fe200078e0002 */
[----:B------:R-:W-:Y:S01]  /*0370*/  MOV R36, 0x3a0 ;  /* 0x000003a000247802 */ /* 0x000fe20000000f00 */
[----:B------:R-:W-:-:S07]  /*0380*/  IMAD.MOV.U32 R9, RZ, RZ, R3 ;  /* 0x000000ffff097224 */ /* 0x000fce00078e0003 */
[----:B------:R-:W-:Y:S05]  /*0390*/  CALL.REL.NOINC `($__internal_9_$__cuda_sm20_div_rn_f64_full) ;  /* 0x0000001000d07944 */ /* 0x000fea0003c00000 */
[----:B------:R-:W-:Y:S02]  /*03a0*/  IMAD.MOV.U32 R6, RZ, RZ, R8 ;  /* 0x000000ffff067224 */ /* 0x000fe400078e0008 */
[----:B------:R-:W-:-:S07]  /*03b0*/  IMAD.MOV.U32 R7, RZ, RZ, R9 ;  /* 0x000000ffff077224 */ /* 0x000fce00078e0009 */
.L_x_254:
[----:B------:R-:W0:Y:S01]  /*03c0*/  MUFU.RCP64H R9, R3 ;  /* 0x0000000300097308 */ /* 0x000e220000001800 */
[----:B------:R-:W-:Y:S01]  /*03d0*/  IMAD.MOV.U32 R8, RZ, RZ, 0x1 ;  /* 0x00000001ff087424 */ /* 0x000fe200078e00ff */
[----:B------:R-:W1:Y:S05]  /*03e0*/  LDC.64 R10, c[0x0][0x3c0] ;  /* 0x0000f000ff0a7b82 */ /* 0x000e6a0000000a00 */
[----:B0-----:R-:W-:-:S08]  /*03f0*/  DFMA R12, -R2, R8, 1 ;  /* 0x3ff00000020c742b */ /* 0x001fd00000000108 */
        /* <DEDUP_REMOVED lines=14> */
[----:B------:R-:W-:-:S07]  /*04e0*/  IMAD.MOV.U32 R9, RZ, RZ, R3 ;  /* 0x000000ffff097224 */ /* 0x000fce00078e0003 */
[----:B------:R-:W-:Y:S05]  /*04f0*/  CALL.REL.NOINC `($__internal_9_$__cuda_sm20_div_rn_f64_full) ;  /* 0x0000001000787944 */ /* 0x000fea0003c00000 */
.L_x_255:
[----:B------:R-:W0:Y:S01]  /*0500*/  LDCU.64 UR8, c[0x0][0x3c0] ;  /* 0x00007800ff0877ac */ /* 0x000e220008000a00 */
[----:B------:R-:W1:Y:S01]  /*0510*/  LDC R17, c[0x0][0x390] ;  /* 0x0000e400ff117b82 */ /* 0x000e620000000800 */
[----:B------:R-:W0:Y:S01]  /*0520*/  I2F.F64 R4, R4 ;  /* 0x0000000400047312 */ /* 0x000e220000201c00 */
[----:B------:R-:W-:Y:S01]  /*0530*/  CS2R R2, SRZ ;  /* 0x0000000000027805 */ /* 0x000fe2000001ff00 */
[----:B------:R-:W2:Y:S01]  /*0540*/  LDCU.64 UR4, c[0x0][0x3b8] ;  /* 0x00007700ff0477ac */ /* 0x000ea20008000a00 */
[----:B------:R-:W3:Y:S05]  /*0550*/  LDCU.64 UR6, c[0x0][0x358] ;  /* 0x00006b00ff0677ac */ /* 0x000eea0008000a00 */
[----:B------:R-:W2:Y:S01]  /*0560*/  I2F.F64 R14, R14 ;  /* 0x0000000e000e7312 */ /* 0x000ea20000201c00 */
[----:B------:R-:W4:Y:S01]  /*0570*/  LDCU.64 UR10, c[0x0][0x3d0] ;  /* 0x00007a00ff0a77ac */ /* 0x000f220008000a00 */
[----:B0-----:R-:W-:-:S02]  /*0580*/  DFMA R8, R4, R8, -UR8 ;  /* 0x8000000804087e2b */ /* 0x001fc40008000008 */
[----:B--2---:R-:W-:Y:S01]  /*0590*/  DFMA R6, R14, R6, -UR4 ;  /* 0x800000040e067e2b */ /* 0x004fe20008000006 */
[----:B------:R-:W-:Y:S01]  /*05a0*/  UMOV UR4, URZ ;  /* 0x000000ff00047c82 */ /* 0x000fe20008000000 */
[----:B---3--:R-:W-:-:S09]  /*05b0*/  UMOV UR5, URZ ;  /* 0x000000ff00057c82 */ /* 0x008fd20008000000 */
.L_x_256:
[----:B-1----:R-:W-:Y:S01]  /*05c0*/  ISETP.NE.AND P0, PT, R17, UR4, PT ;  /* 0x0000000411007c0c */ /* 0x002fe2000bf05270 */
[----:B------:R-:W-:Y:S02]  /*05d0*/  USHF.L.U32 UR13, UR4, 0x2, URZ ;  /* 0x00000002040d7899 */ /* 0x000fe400080006ff */
[----:B------:R-:W-:Y:S02]  /*05e0*/  USHF.L.U64.HI UR12, UR4, 0x2, UR5 ;  /* 0x00000002040c7899 */ /* 0x000fe40008010205 */
[----:B----4-:R-:W-:-:S04]  /*05f0*/  UIADD3 UR8, UP0, UPT, UR13, UR10, URZ ;  /* 0x0000000a0d087290 */ /* 0x010fc8000ff1e0ff */
[----:B------:R-:W-:Y:S02]  /*0600*/  UIADD3.X UR9, UPT, UPT, UR12, UR11, URZ, UP0, !UPT ;  /* 0x0000000b0c097290 */ /* 0x000fe400087fe4ff */
[----:B------:R-:W-:Y:S02]  /*0610*/  IMAD.U32 R10, RZ, RZ, UR8 ;  /* 0x00000008ff0a7e24 */ /* 0x000fe4000f8e00ff */
[----:B------:R-:W0:Y:S02]  /*0620*/  @P0 LDC.64 R4, c[0x0][0x398] ;  /* 0x0000e600ff040b82 */ /* 0x000e240000000a00 */
[----:B------:R-:W-:-:S05]  /*0630*/  IMAD.U32 R11, RZ, RZ, UR9 ;  /* 0x00000009ff0b7e24 */ /* 0x000fca000f8e00ff */
[----:B------:R-:W2:Y:S04]  /*0640*/  LDG.E R12, desc[UR6][R10.64+0x4] ;  /* 0x000004060a0c7981 */ /* 0x000ea8000c1e1900 */
[----:B------:R-:W3:Y:S01]  /*0650*/  @P0 LDG.E R13, desc[UR6][R10.64] ;  /* 0x000000060a0d0981 */ /* 0x000ee2000c1e1900 */
[----:B0-----:R-:W-:-:S04]  /*0660*/  @P0 IADD3 R4, P1, PT, R4, UR13, RZ ;  /* 0x0000000d04040c10 */ /* 0x001fc8000ff3e0ff */
[----:B------:R-:W-:-:S05]  /*0670*/  @P0 IADD3.X R5, PT, PT, R5, UR12, RZ, P1, !PT ;  /* 0x0000000c05050c10 */ /* 0x000fca0008ffe4ff */
[----:B------:R-:W3:Y:S01]  /*0680*/  @P0 LDG.E R4, desc[UR6][R4.64] ;  /* 0x0000000604040981 */ /* 0x000ee2000c1e1900 */
[----:B------:R-:W-:-:S04]  /*0690*/  UIADD3 UR4, UP0, UPT, UR4, 0x1, URZ ;  /* 0x0000000104047890 */ /* 0x000fc8000ff1e0ff */
[----:B------:R-:W-:Y:S01]  /*06a0*/  UIADD3.X UR5, UPT, UPT, URZ, UR5, URZ, UP0, !UPT ;  /* 0x00000005ff057290 */ /* 0x000fe200087fe4ff */
[----:B--2---:R-:W-:Y:S02]  /*06b0*/  ISETP.NE.AND P1, PT, R12, RZ, PT ;  /* 0x000000ff0c00720c */ /* 0x004fe40003f25270 */
[----:B---3--:R-:W-:-:S04]  /*06c0*/  @P0 SHF.L.U32 R13, R4, R13, RZ ;  /* 0x0000000d040d0219 */ /* 0x008fc800000006ff */
[----:B------:R-:W-:-:S04]  /*06d0*/  @P0 IADD3 R2, P2, PT, R13, R2, RZ ;  /* 0x000000020d020210 */ /* 0x000fc80007f5e0ff */
[----:B------:R-:W-:-:S03]  /*06e0*/  @P0 LEA.HI.X.SX32 R3, R13, R3, 0x1, P2 ;  /* 0x000000030d030211 */ /* 0x000fc600010f0eff */
[----:B------:R-:W-:Y:S06]  /*06f0*/  @P1 BRA `(.L_x_256) ;  /* 0xfffffffc00b01947 */ /* 0x000fec000383ffff */
[----:B------:R-:W0:Y:S01]  /*0700*/  LDCU UR4, c[0x0][0x3a0] ;  /* 0x00007400ff0477ac */ /* 0x000e220008000800 */
[----:B------:R-:W1:Y:S01]  /*0710*/  LDC.64 R4, c[0x0][0x3d0] ;  /* 0x0000f400ff047b82 */ /* 0x000e620000000a00 */
[----:B------:R-:W-:Y:S01]  /*0720*/  CS2R R26, SRZ ;  /* 0x00000000001a7805 */ /* 0x000fe2000001ff00 */
[----:B0-----:R-:W-:Y:S01]  /*0730*/  UISETP.GE.AND UP0, UPT, UR4, 0x1, UPT ;  /* 0x000000010400788c */ /* 0x001fe2000bf06270 */
[----:B-1----:R-:W-:-:S08]  /*0740*/  IMAD.WIDE R4, R17, 0x4, R4 ;  /* 0x0000000411047825 */ /* 0x002fd000078e0204 */
[----:B------:R-:W-:Y:S05]  /*0750*/  BRA.U !UP0, `(.L_x_257) ;  /* 0x0000000d08687547 */ /* 0x000fea000b800000 */
[----:B------:R0:W5:Y:S01]  /*0760*/  LDG.E R4, desc[UR6][R4.64] ;  /* 0x0000000604047981 */ /* 0x000162000c1e1900 */
[----:B------:R-:W-:Y:S01]  /*0770*/  UIADD3 UR5, UPT, UPT, UR4, -0x1, URZ ;  /* 0xffffffff04057890 */ /* 0x000fe2000fffe0ff */
[----:B------:R-:W-:Y:S01]  /*0780*/  DADD R20, R8, R8 ;  /* 0x0000000008147229 */ /* 0x000fe20000000008 */
[----:B------:R-:W-:Y:S02]  /*0790*/  CS2R R22, SRZ ;  /* 0x0000000000167805 */ /* 0x000fe4000001ff00 */
[----:B------:R-:W-:Y:S01]  /*07a0*/  CS2R R26, SRZ ;  /* 0x00000000001a7805 */ /* 0x000fe2000001ff00 */
[----:B------:R-:W1:Y:S01]  /*07b0*/  LDCU UR8, c[0x0][0x3ac] ;  /* 0x00007580ff0877ac */ /* 0x000e620008000800 */
[----:B------:R-:W2:Y:S03]  /*07c0*/  LDCU UR9, c[0x0][0x3a0] ;  /* 0x00007400ff0977ac */ /* 0x000ea60008000800 */
[----:B------:R-:W3:Y:S01]  /*07d0*/  I2F.F64.U32 R24, UR5 ;  /* 0x0000000500187d12 */ /* 0x000ee20008201800 */
[----:B------:R-:W-:Y:S01]  /*07e0*/  USHF.R.U32.HI UR5, URZ, 0x1, UR4 ;  /* 0x00000001ff057899 */ /* 0x000fe20008011604 */
[----:B------:R-:W4:Y:S01]  /*07f0*/  LDCU.64 UR14, c[0x4][0x8] ;  /* 0x01000100ff0e77ac */ /* 0x000f220008000a00 */
[----:B------:R-:W0:Y:S01]  /*0800*/  LDCU.64 UR10, c[0x0][0x388] ;  /* 0x00007100ff0a77ac */ /* 0x000e220008000a00 */
[----:B------:R-:W-:-:S12]  /*0810*/  UIADD3 UR4, UPT, UPT, -UR4, URZ, URZ ;  /* 0x000000ff04047290 */ /* 0x000fd8000fffe1ff */
.L_x_270:
[----:B------:R-:W2:Y:S01]  /*0820*/  LDC.64 R14, c[0x0][0x3a8] ;  /* 0x0000ea00ff0e7b82 */ /* 0x000ea20000000a00 */
[----:B-1----:R-:W2:Y:S01]  /*0830*/  MUFU.RCP64H R9, UR8 ;  /* 0x0000000800097d08 */ /* 0x002ea20008001800 */
[----:B------:R-:W-:Y:S01]  /*0840*/  IMAD.MOV.U32 R8, RZ, RZ, 0x1 ;  /* 0x00000001ff087424 */ /* 0x000fe200078e00ff */
[----:B---3--:R-:W-:Y:S01]  /*0850*/  DFMA R30, R24, -0.5, R22 ;  /* 0xbfe00000181e782b */ /* 0x008fe20000000016 */
[----:B------:R-:W-:Y:S01]  /*0860*/  UIADD3 UR4, UPT, UPT, UR4, 0x1, URZ ;  /* 0x0000000104047890 */ /* 0x000fe2000fffe0ff */
[----:B------:R-:W-:Y:S03]  /*0870*/  BSSY.RECONVERGENT B0, `(.L_x_258) ;  /* 0x0000015000007945 */ /* 0x000fe60003800200 */
[----:B------:R-:W-:Y:S01]  /*0880*/  UISETP.NE.AND UP0, UPT, UR4, URZ, UPT ;  /* 0x000000ff0400728c */ /* 0x000fe2000bf05270 */
[-C--:B--2---:R-:W-:Y:S02]  /*0890*/  DFMA R10, R8, -R14.reuse, 1 ;  /* 0x3ff00000080a742b */ /* 0x084fe4000000080e */
[----:B------:R-:W-:-:S06]  /*08a0*/  DMUL R30, R30, R14 ;  /* 0x0000000e1e1e7228 */ /* 0x000fcc0000000000 */
[----:B------:R-:W-:-:S08]  /*08b0*/  DFMA R10, R10, R10, R10 ;  /* 0x0000000a0a0a722b */ /* 0x000fd0000000000a */
        /* <DEDUP_REMOVED lines=8> */
[----:B0-----:R-:W-:-:S05]  /*0940*/  FFMA R5, RZ, UR8, R9 ;  /* 0x00000008ff057c23 */ /* 0x001fca0008000009 */
[----:B------:R-:W-:-:S13]  /*0950*/  FSETP.GT.AND P0, PT, |R5|, 1.469367938527859385e-39, PT ;  /* 0x001000000500780b */ /* 0x000fda0003f04200 */
[----:B------:R-:W-:Y:S05]  /*0960*/  @P0 BRA P1, `(.L_x_259) ;  /* 0x0000000000140947 */ /* 0x000fea0000800000 */
[----:B------:R-:W0:Y:S01]  /*0970*/  LDCU.64 UR12, c[0x0][0x3a8] ;  /* 0x00007500ff0c77ac */ /* 0x000e220008000a00 */
[----:B------:R-:W-:Y:S01]  /*0980*/  MOV R36, 0x9c0 ;  /* 0x000009c000247802 */ /* 0x000fe20000000f00 */
[----:B0-----:R-:W-:Y:S02]  /*0990*/  IMAD.U32 R8, RZ, RZ, UR12 ;  /* 0x0000000cff087e24 */ /* 0x001fe4000f8e00ff */
[----:B------:R-:W-:-:S07]  /*09a0*/  IMAD.U32 R9, RZ, RZ, UR13 ;  /* 0x0000000dff097e24 */ /* 0x000fce000f8e00ff */
[----:B----45:R-:W-:Y:S05]  /*09b0*/  CALL.REL.NOINC `($__internal_9_$__cuda_sm20_div_rn_f64_full) ;  /* 0x0000000c00487944 */ /* 0x030fea0003c00000 */
.L_x_259:
[----:B----4-:R-:W-:Y:S05]  /*09c0*/  BSYNC.RECONVERGENT B0 ;  /* 0x0000000000007941 */ /* 0x010fea0003800200 */
.L_x_258:
[----:B------:R-:W0:Y:S01]  /*09d0*/  MUFU.RCP64H R11, UR8 ;  /* 0x00000008000b7d08 */ /* 0x000e220008001800 */
[----:B------:R-:W-:Y:S01]  /*09e0*/  IMAD.MOV.U32 R10, RZ, RZ, 0x1 ;  /* 0x00000001ff0a7424 */ /* 0x000fe200078e00ff */
[----:B------:R-:W-:Y:S01]  /*09f0*/  BSSY.RECONVERGENT B0, `(.L_x_260) ;  /* 0x0000019000007945 */ /* 0x000fe20003800200 */
[----:B------:R-:W-:-:S04]  /*0a00*/  IMAD.MOV.U32 R5, RZ, RZ, 0x3fe00000 ;  /* 0x3fe00000ff057424 */ /* 0x000fc800078e00ff */
        /* <DEDUP_REMOVED lines=12> */
[----:B------:R-:W-:-:S04]  /*0ad0*/  DFMA R8, R16, R28, R12 ;  /* 0x0000001c1008722b */ /* 0x000fc8000000000c */
[----:B------:R-:W0:Y:S06]  /*0ae0*/  F2I.F64.TRUNC R14, R18 ;  /* 0x00000012000e7311 */ /* 0x000e2c000030d100 */
[----:B------:R-:W-:-:S05]  /*0af0*/  FFMA R5, RZ, UR8, R9 ;  /* 0x00000008ff057c23 */ /* 0x000fca0008000009 */
[----:B------:R-:W-:Y:S01]  /*0b00*/  FSETP.GT.AND P0, PT, |R5|, 1.469367938527859385e-39, PT ;  /* 0x001000000500780b */ /* 0x000fe20003f04200 */
[----:B0-----:R-:W-:-:S12]  /*0b10*/  VIADD R14, R14, UR5 ;  /* 0x000000050e0e7c36 */ /* 0x001fd80008000000 */
[----:B------:R-:W-:Y:S05]  /*0b20*/  @P0 BRA P1, `(.L_x_261) ;  /* 0x0000000000140947 */ /* 0x000fea0000800000 */
[----:B------:R-:W0:Y:S01]  /*0b30*/  LDCU.64 UR12, c[0x0][0x3a8] ;  /* 0x00007500ff0c77ac */ /* 0x000e220008000a00 */
[----:B------:R-:W-:Y:S01]  /*0b40*/  MOV R36, 0xb80 ;  /* 0x00000b8000247802 */ /* 0x000fe20000000f00 */
[----:B0-----:R-:W-:Y:S02]  /*0b50*/  IMAD.U32 R8, RZ, RZ, UR12 ;  /* 0x0000000cff087e24 */ /* 0x001fe4000f8e00ff */
[----:B------:R-:W-:-:S07]  /*0b60*/  IMAD.U32 R9, RZ, RZ, UR13 ;  /* 0x0000000dff097e24 */ /* 0x000fce000f8e00ff */
[----:B-----5:R-:W-:Y:S05]  /*0b70*/  CALL.REL.NOINC `($__internal_9_$__cuda_sm20_div_rn_f64_full) ;  /* 0x0000000800d87944 */ /* 0x020fea0003c00000 */
.L_x_261:
[----:B------:R-:W-:Y:S05]  /*0b80*/  BSYNC.RECONVERGENT B0 ;  /* 0x0000000000007941 */ /* 0x000fea0003800200 */
.L_x_260:
[----:B------:R-:W-:Y:S01]  /*0b90*/  IMAD.MOV.U32 R11, RZ, RZ, 0x3fe00000 ;  /* 0x3fe00000ff0b7424 */ /* 0x000fe200078e00ff */
[----:B------:R-:W-:Y:S01]  /*0ba0*/  BSSY.RECONVERGENT B0, `(.L_x_262) ;  /* 0x0000093000007945 */ /* 0x000fe20003800200 */
[----:B------:R-:W-:-:S03]  /*0bb0*/  IMAD.MOV.U32 R10, RZ, RZ, RZ ;  /* 0x000000ffff0a7224 */ /* 0x000fc600078e00ff */
[----:B------:R-:W-:-:S06]  /*0bc0*/  LOP3.LUT R11, R11, 0x80000000, R9, 0xb8, !PT ;  /* 0x800000000b0b7812 */ /* 0x000fcc00078eb809 */
[----:B------:R-:W-:-:S10]  /*0bd0*/  DADD.RZ R8, R10, R8 ;  /* 0x000000000a087229 */ /* 0x000fd4000000c008 */
[----:B------:R-:W0:Y:S02]  /*0be0*/  F2I.F64.TRUNC R8, R8 ;  /* 0x0000000800087311 */ /* 0x000e24000030d100 */
[----:B0-----:R-:W-:-:S05]  /*0bf0*/  VIADD R13, R8, UR5 ;  /* 0x00000005080d7c36 */ /* 0x001fca0008000000 */
[----:B------:R-:W-:-:S04]  /*0c00*/  VIMNMX.U32 R5, PT, PT, R14, R13, !PT ;  /* 0x0000000d0e057248 */ /* 0x000fc80007fe0000 */
[----:B------:R-:W-:-:S13]  /*0c10*/  ISETP.GE.U32.AND P0, PT, R5, UR9, PT ;  /* 0x0000000905007c0c */ /* 0x000fda000bf06070 */
[----:B------:R-:W-:Y:S05]  /*0c20*/  @P0 BRA `(.L_x_263) ;  /* 0x0000000800280947 */ /* 0x000fea0003800000 */
[----:B------:R-:W-:-:S05]  /*0c30*/  IMAD.MOV.U32 R11, RZ, RZ, 0x1 ;  /* 0x00000001ff0b7424 */ /* 0x000fca00078e00ff */
[----:B-----5:R-:W-:-:S04]  /*0c40*/  SHF.L.U32 R11, R11, R4, RZ ;  /* 0x000000040b0b7219 */ /* 0x020fc800000006ff */
[----:B------:R-:W-:Y:S01]  /*0c50*/  SHF.R.S32.HI R5, RZ, 0x1f, R11 ;  /* 0x0000001fff057819 */ /* 0x000fe2000001140b */
[----:B------:R-:W-:-:S04]  /*0c60*/  IMAD.WIDE.U32 R8, R14, R11, R2 ;  /* 0x0000000b0e087225 */ /* 0x000fc800078e0002 */
[----:B------:R-:W-:Y:S01]  /*0c70*/  IMAD.WIDE.U32 R10, R13, R11, R2 ;  /* 0x0000000b0d0a7225 */ /* 0x000fe200078e0002 */
[----:B------:R-:W-:-:S03]  /*0c80*/  LEA R16, P0, R8, UR10, 0x4 ;  /* 0x0000000a08107c11 */ /* 0x000fc6000f8020ff */
[-C--:B------:R-:W-:Y:S01]  /*0c90*/  IMAD R9, R14, R5.reuse, R9 ;  /* 0x000000050e097224 */ /* 0x080fe200078e0209 */
[----:B------:R-:W-:Y:S01]  /*0ca0*/  LEA R12, P1, R10, UR10, 0x4 ;  /* 0x0000000a0a0c7c11 */ /* 0x000fe2000f8220ff */
[----:B------:R-:W-:-:S03]  /*0cb0*/  IMAD R5, R13, R5, R11 ;  /* 0x000000050d057224 */ /* 0x000fc600078e020b */
[----:B------:R-:W-:Y:S02]  /*0cc0*/  LEA.HI.X R17, R8, UR11, R9, 0x4, P0 ;  /* 0x0000000b08117c11 */ /* 0x000fe400080f2409 */
[----:B------:R-:W-:-:S03]  /*0cd0*/  LEA.HI.X R13, R10, UR11, R5, 0x4, P1 ;  /* 0x0000000b0a0d7c11 */ /* 0x000fc600088f2405 */
[----:B------:R-:W2:Y:S04]  /*0ce0*/  LDG.E.128 R8, desc[UR6][R16.64] ;  /* 0x0000000610087981 */ /* 0x000ea8000c1e1d00 */
[----:B------:R-:W2:Y:S01]  /*0cf0*/  LDG.E.128 R12, desc[UR6][R12.64] ;  /* 0x000000060c0c7981 */ /* 0x000ea2000c1e1d00 */
[----:B------:R-:W-:Y:S01]  /*0d00*/  DMUL R30, R20, R30 ;  /* 0x0000001e141e7228 */ /* 0x000fe20000000000 */
[----:B------:R-:W-:Y:S07]  /*0d10*/  BSSY.RECONVERGENT B1, `(.L_x_264) ;  /* 0x0000023000017945 */ /* 0x000fee0003800200 */
[----:B------:R-:W-:-:S14]  /*0d20*/  DSETP.NEU.AND P0, PT, |R30|, +INF , PT ;  /* 0x7ff000001e00742a */ /* 0x000fdc0003f0d200 */
[----:B------:R-:W-:Y:S01]  /*0d30*/  @!P0 DMUL R34, RZ, R30 ;  /* 0x0000001eff228228 */ /* 0x000fe20000000000 */
[----:B------:R-:W-:Y:S01]  /*0d40*/  @!P0 IMAD.MOV.U32 R5, RZ, RZ, 0x1 ;  /* 0x00000001ff058424 */ /* 0x000fe200078e00ff */
[C---:B--2---:R-:W-:Y:S02]  /*0d50*/  DMUL R32, R10.reuse, R14 ;  /* 0x0000000e0a207228 */ /* 0x044fe40000000000 */
[----:B------:R-:W-:-:S06]  /*0d60*/  DMUL R28, R10, R12 ;  /* 0x0000000c0a1c7228 */ /* 0x000fcc0000000000 */
[C---:B------:R-:W-:Y:S02]  /*0d70*/  DFMA R32, R8.reuse, R12, R32 ;  /* 0x0000000c0820722b */ /* 0x040fe40000000020 */
[----:B------:R-:W-:Y:S01]  /*0d80*/  DFMA R28, R8, R14, -R28 ;  /* 0x0000000e081c722b */ /* 0x000fe2000000081c */
[----:B------:R-:W-:Y:S10]  /*0d90*/  @!P0 BRA `(.L_x_265) ;  /* 0x0000000000688947 */ /* 0x000ff40003800000 */
        /* <DEDUP_REMOVED lines=20> */
[----:B------:R-:W-:Y:S05]  /*0ee0*/  CALL.REL.NOINC `($_Z30kernelComputeWignerSingleSlicePdPK7double2iPKiididdS4_S4_$__internal_trig_reduction_slowpathd) ;  /* 0x0000000c00747944 */ /* 0x000fea0003c00000 */
[----:B------:R-:W-:Y:S02]  /*0ef0*/  IMAD.MOV.U32 R5, RZ, RZ, R10 ;  /* 0x000000ffff057224 */ /* 0x000fe400078e000a */
[----:B------:R-:W-:Y:S02]  /*0f00*/  IMAD.MOV.U32 R34, RZ, RZ, R14 ;  /* 0x000000ffff227224 */ /* 0x000fe400078e000e */
[----:B------:R-:W-:-:S07]  /*0f10*/  IMAD.MOV.U32 R35, RZ, RZ, R15 ;  /* 0x000000ffff237224 */ /* 0x000fce00078e000f */
.L_x_267:
[----:B------:R-:W-:Y:S05]  /*0f20*/  BSYNC.RECONVERGENT B2 ;  /* 0x0000000000027941 */ /* 0x000fea0003800200 */
.L_x_266:
[----:B------:R-:W-:-:S07]  /*0f30*/  VIADD R5, R5, 0x1 ;  /* 0x0000000105057836 */ /* 0x000fce0000000000 */
.L_x_265:
[----:B------:R-:W-:Y:S05]  /*0f40*/  BSYNC.RECONVERGENT B1 ;  /* 0x0000000000017941 */ /* 0x000fea0003800200 */
.L_x_264:
[----:B------:R-:W-:-:S05]  /*0f50*/  IMAD.SHL.U32 R8, R5, 0x40, RZ ;  /* 0x0000004005087824 */ /* 0x000fca00078e00ff */
[----:B------:R-:W-:-:S04]  /*0f60*/  LOP3.LUT R8, R8, 0x40, RZ, 0xc0, !PT ;  /* 0x0000004008087812 */ /* 0x000fc800078ec0ff */
[----:B------:R-:W-:-:S05]  /*0f70*/  IADD3 R16, P0, PT, R8, UR14, RZ ;  /* 0x0000000e08107c10 */ /* 0x000fca000ff1e0ff */
[----:B------:R-:W-:-:S05]  /*0f80*/  IMAD.X R17, RZ, RZ, UR15, P0 ;  /* 0x0000000fff117e24 */ /* 0x000fca00080e06ff */
[----:B------:R-:W2:Y:S01]  /*0f90*/  LDG.E.128.CONSTANT R8, desc[UR6][R16.64] ;  /* 0x0000000610087981 */ /* 0x000ea2000c1e9d00 */
[----:B------:R-:W-:Y:S01]  /*0fa0*/  LOP3.LUT R12, R5, 0x1, RZ, 0xc0, !PT ;  /* 0x00000001050c7812 */ /* 0x000fe200078ec0ff */
[----:B------:R-:W-:Y:S01]  /*0fb0*/  IMAD.MOV.U32 R13, RZ, RZ, 0x20fd8164 ;  /* 0x20fd8164ff0d7424 */ /* 0x000fe200078e00ff */
[----:B------:R-:W-:Y:S01]  /*0fc0*/  DMUL R36, R34, R34 ;  /* 0x0000002222247228 */ /* 0x000fe20000000000 */
[----:B------:R-:W-:Y:S01]  /*0fd0*/  IMAD.MOV.U32 R14, RZ, RZ, 0x3da8ff83 ;  /* 0x3da8ff83ff0e7424 */ /* 0x000fe200078e00ff */
[----:B------:R-:W-:-:S04]  /*0fe0*/  ISETP.NE.U32.AND P0, PT, R12, 0x1, PT ;  /* 0x000000010c00780c */ /* 0x000fc80003f05070 */
[----:B------:R-:W-:Y:S02]  /*0ff0*/  FSEL R12, R13, -8.06006814911005101289e+34, !P0 ;  /* 0xf9785eba0d0c7808 */ /* 0x000fe40004000000 */
[----:B------:R-:W-:-:S06]  /*1000*/  FSEL R13, -R14, 0.11223486810922622681, !P0 ;  /* 0x3de5db650e0d7808 */ /* 0x000fcc0004000100 */
[C---:B--2---:R-:W-:Y:S01]  /*1010*/  DFMA R8, R36.reuse, R12, R8 ;  /* 0x0000000c2408722b */ /* 0x044fe20000000008 */
[----:B------:R-:W2:Y:S04]  /*1020*/  LDG.E.128.CONSTANT R12, desc[UR6][R16.64+0x10] ;  /* 0x00001006100c7981 */ /* 0x000ea8000c1e9d00 */
[----:B------:R-:W3:Y:S03]  /*1030*/  LDG.E.128.CONSTANT R16, desc[UR6][R16.64+0x20] ;  /* 0x0000200610107981 */ /* 0x000ee6000c1e9d00 */
[----:B------:R-:W-:Y:S01]  /*1040*/  DFMA R8, R36, R8, R10 ;  /* 0x000000082408722b */ /* 0x000fe2000000000a */
[----:B------:R-:W-:Y:S01]  /*1050*/  BSSY.RECONVERGENT B1, `(.L_x_268) ;  /* 0x0000029000017945 */ /* 0x000fe20003800200 */
[----:B------:R-:W-:-:S06]  /*1060*/  DSETP.NEU.AND P1, PT, |R30|, +INF , PT ;  /* 0x7ff000001e00742a */ /* 0x000fcc0003f2d200 */
[----:B--2---:R-:W-:-:S08]  /*1070*/  DFMA R8, R36, R8, R12 ;  /* 0x000000082408722b */ /* 0x004fd0000000000c */
[----:B------:R-:W-:-:S08]  /*1080*/  DFMA R8, R36, R8, R14 ;  /* 0x000000082408722b */ /* 0x000fd0000000000e */
[----:B---3--:R-:W-:-:S08]  /*1090*/  DFMA R8, R36, R8, R16 ;  /* 0x000000082408722b */ /* 0x008fd00000000010 */
[----:B------:R-:W-:-:S08]  /*10a0*/  DFMA R8, R36, R8, R18 ;  /* 0x000000082408722b */ /* 0x000fd00000000012 */
[----:B------:R-:W-:Y:S02]  /*10b0*/  DFMA R34, R8, R34, R34 ;  /* 0x000000220822722b */ /* 0x000fe40000000022 */
[----:B------:R-:W-:-:S10]  /*10c0*/  DFMA R8, R36, R8, 1 ;  /* 0x3ff000002408742b */ /* 0x000fd40000000008 */
[----:B------:R-:W-:Y:S02]  /*10d0*/  FSEL R10, R8, R34, !P0 ;  /* 0x00000022080a7208 */ /* 0x000fe40004000000 */
[----:B------:R-:W-:Y:S01]  /*10e0*/  FSEL R11, R9, R35, !P0 ;  /* 0x00000023090b7208 */ /* 0x000fe20004000000 */
[----:B------:R-:W-:Y:S01]  /*10f0*/  @!P1 DMUL R34, RZ, R30 ;  /* 0x0000001eff229228 */ /* 0x000fe20000000000 */
[----:B------:R-:W-:Y:S01]  /*1100*/  LOP3.LUT P0, RZ, R5, 0x2, RZ, 0xc0, !PT ;  /* 0x0000000205ff7812 */ /* 0x000fe2000780c0ff */
[----:B------:R-:W-:-:S03]  /*1110*/  @!P1 IMAD.MOV.U32 R5, RZ, RZ, RZ ;  /* 0x000000ffff059224 */ /* 0x000fc600078e00ff */
        /* <DEDUP_REMOVED lines=28> */
.L_x_269:
[----:B------:R-:W-:Y:S05]  /*12e0*/  BSYNC.RECONVERGENT B1 ;  /* 0x0000000000017941 */ /* 0x000fea0003800200 */
.L_x_268:
        /* <DEDUP_REMOVED lines=30> */
.L_x_263:
[----:B------:R-:W-:Y:S05]  /*14d0*/  BSYNC.RECONVERGENT B0 ;  /* 0x0000000000007941 */ /* 0x000fea0003800200 */
.L_x_262:
[----:B------:R-:W-:Y:S01]  /*14e0*/  DADD R22, R22, 1 ;  /* 0x3ff0000016167429 */ /* 0x000fe20000000000 */
[----:B------:R-:W-:Y:S10]  /*14f0*/  BRA.U UP0, `(.L_x_270) ;  /* 0xfffffff100c87547 */ /* 0x000ff4000b83ffff */
.L_x_257:
[----:B------:R-:W0:Y:S01]  /*1500*/  MUFU.RCP64H R3, 3.1415920257568359375 ;  /* 0x400921fb00037908 */ /* 0x000e220000001800 */
[----:B------:R-:W-:Y:S01]  /*1510*/  IMAD.MOV.U32 R6, RZ, RZ, 0x54442d18 ;  /* 0x54442d18ff067424 */ /* 0x000fe200078e00ff */
[----:B------:R-:W1:Y:S01]  /*1520*/  LDCU.64 UR4, c[0x0][0x3a8] ;  /* 0x00007500ff0477ac */ /* 0x000e620008000a00 */
[----:B------:R-:W-:Y:S01]  /*1530*/  IMAD.MOV.U32 R7, RZ, RZ, 0x400921fb ;  /* 0x400921fbff077424 */ /* 0x000fe200078e00ff */
[----:B------:R-:W-:Y:S01]  /*1540*/  BSSY.RECONVERGENT B0, `(.L_x_271) ;  /* 0x0000015000007945 */ /* 0x000fe20003800200 */
[----:B------:R-:W-:-:S06]  /*1550*/  IMAD.MOV.U32 R2, RZ, RZ, 0x1 ;  /* 0x00000001ff027424 */ /* 0x000fcc00078e00ff */
[----:B0----5:R-:W-:Y:S02]  /*1560*/  DFMA R4, R2, -R6, 1 ;  /* 0x3ff000000204742b */ /* 0x021fe40000000806 */
        /* <DEDUP_REMOVED lines=15> */
[----:B------:R-:W-:Y:S05]  /*1660*/  CALL.REL.NOINC `($__internal_9_$__cuda_sm20_div_rn_f64_full) ;  /* 0x00000000001c7944 */ /* 0x000fea0003c00000 */
[----:B------:R-:W-:Y:S02]  /*1670*/  IMAD.MOV.U32 R2, RZ, RZ, R8 ;  /* 0x000000ffff027224 */ /* 0x000fe400078e0008 */
[----:B------:R-:W-:-:S07]  /*1680*/  IMAD.MOV.U32 R3, RZ, RZ, R9 ;  /* 0x000000ffff037224 */ /* 0x000fce00078e0009 */
.L_x_272:
[----:B------:R-:W-:Y:S05]  /*1690*/  BSYNC.RECONVERGENT B0 ;  /* 0x0000000000007941 */ /* 0x000fea0003800200 */
.L_x_271:
[----:B------:R-:W0:Y:S02]  /*16a0*/  LDC.64 R4, c[0x0][0x380] ;  /* 0x0000e000ff047b82 */ /* 0x000e240000000a00 */
[----:B0-----:R-:W-:-:S05]  /*16b0*/  IMAD.WIDE R4, R0, 0x8, R4 ;  /* 0x0000000800047825 */ /* 0x001fca00078e0204 */
[----:B------:R-:W-:Y:S01]  /*16c0*/  STG.E.64 desc[UR6][R4.64], R2 ;  /* 0x0000000204007986 */ /* 0x000fe2000c101b06 */
[----:B------:R-:W-:Y:S05]  /*16d0*/  EXIT ;  /* 0x000000000000794d */ /* 0x000fea0003800000 */
        .weak           $__internal_9_$__cuda_sm20_div_rn_f64_full
        .type           $__internal_9_$__cuda_sm20_div_rn_f64_full,@function
        .size           $__internal_9_$__cuda_sm20_div_rn_f64_full,($_Z30kernelComputeWignerSingleSlicePdPK7double2iPKiididdS4_S4_$__internal_trig_reduction_slowpathd - $__internal_9_$__cuda_sm20_div_rn_f64_full)
$__internal_9_$__cuda_sm20_div_rn_f64_full:
[----:B------:R-:W-:Y:S01]  /*16e0*/  IMAD.MOV.U32 R13, RZ, RZ, R11 ;  /* 0x000000ffff0d7224 */ /* 0x000fe200078e000b */
[C---:B------:R-:W-:Y:S01]  /*16f0*/  FSETP.GEU.AND P0, PT, |R9|.reuse, 1.469367938527859385e-39, PT ;  /* 0x001000000900780b */ /* 0x040fe20003f0e200 */
[----:B------:R-:W-:Y:S01]  /*1700*/  IMAD.MOV.U32 R12, RZ, RZ, R10 ;  /* 0x000000ffff0c7224 */ /* 0x000fe200078e000a */
[----:B------:R-:W-:Y:S01]  /*1710*/  LOP3.LUT R10, R9, 0x800fffff, RZ, 0xc0, !PT ;  /* 0x800fffff090a7812 */ /* 0x000fe200078ec0ff */
[----:B------:R-:W-:Y:S01]  /*1720*/  IMAD.MOV.U32 R18, RZ, RZ, 0x1 ;  /* 0x00000001ff127424 */ /* 0x000fe200078e00ff */
[C---:B------:R-:W-:Y:S01]  /*1730*/  FSETP.GEU.AND P2, PT, |R13|.reuse, 1.469367938527859385e-39, PT ;  /* 0x001000000d00780b */ /* 0x040fe20003f4e200 */
[----:B------:R-:W-:Y:S01]  /*1740*/  BSSY.RECONVERGENT B1, `(.L_x_273) ;  /* 0x0000053000017945 */ /* 0x000fe20003800200 */
[----:B------:R-:W-:Y:S02]  /*1750*/  LOP3.LUT R34, R13, 0x7ff00000, RZ, 0xc0, !PT ;  /* 0x7ff000000d227812 */ /* 0x000fe400078ec0ff */
[----:B------:R-:W-:Y:S01]  /*1760*/  LOP3.LUT R11, R10, 0x3ff00000, RZ, 0xfc, !PT ;  /* 0x3ff000000a0b7812 */ /* 0x000fe200078efcff */
[----:B------:R-:W-:Y:S01]  /*1770*/  IMAD.MOV.U32 R10, RZ, RZ, R8 ;  /* 0x000000ffff0a7224 */ /* 0x000fe200078e0008 */
[----:B------:R-:W-:-:S03]  /*1780*/  LOP3.LUT R35, R9, 0x7ff00000, RZ, 0xc0, !PT ;  /* 0x7ff0000009237812 */ /* 0x000fc600078ec0ff */
[----:B------:R-:W-:Y:S01]  /*1790*/  @!P0 DMUL R10, R8, 8.98846567431157953865e+307 ;  /* 0x7fe00000080a8828 */ /* 0x000fe20000000000 */
[----:B------:R-:W-:-:S03]  /*17a0*/  ISETP.GE.U32.AND P1, PT, R34, R35, PT ;  /* 0x000000232200720c */ /* 0x000fc60003f26070 */
[----:B------:R-:W-:Y:S01]  /*17b0*/  @!P2 LOP3.LUT R5, R9, 0x7ff00000, RZ, 0xc0, !PT ;  /* 0x7ff000000905a812 */ /* 0x000fe200078ec0ff */
[----:B------:R-:W-:Y:S01]  /*17c0*/  @!P2 IMAD.MOV.U32 R28, RZ, RZ, RZ ;  /* 0x000000ffff1ca224 */ /* 0x000fe200078e00ff */
[----:B------:R-:W0:Y:S02]  /*17d0*/  MUFU.RCP64H R19, R11 ;  /* 0x0000000b00137308 */ /* 0x000e240000001800 */
[----:B------:R-:W-:Y:S01]  /*17e0*/  @!P2 ISETP.GE.U32.AND P3, PT, R34, R5, PT ;  /* 0x000000052200a20c */ /* 0x000fe20003f66070 */
[----:B------:R-:W-:Y:S01]  /*17f0*/  IMAD.MOV.U32 R5, RZ, RZ, 0x1ca00000 ;  /* 0x1ca00000ff057424 */ /* 0x000fe200078e00ff */
[----:B------:R-:W-:-:S04]  /*1800*/  @!P0 LOP3.LUT R35, R11, 0x7ff00000, RZ, 0xc0, !PT ;  /* 0x7ff000000b238812 */ /* 0x000fc800078ec0ff */
[C---:B------:R-:W-:Y:S02]  /*1810*/  @!P2 SEL R29, R5.reuse, 0x63400000, !P3 ;  /* 0x63400000051da807 */ /* 0x040fe40005800000 */
[----:B------:R-:W-:Y:S02]  /*1820*/  SEL R17, R5, 0x63400000, !P1 ;  /* 0x6340000005117807 */ /* 0x000fe40004800000 */
[--C-:B------:R-:W-:Y:S02]  /*1830*/  @!P2 LOP3.LUT R16, R29, 0x80000000, R13.reuse, 0xf8, !PT ;  /* 0x800000001d10a812 */ /* 0x100fe400078ef80d */
[----:B------:R-:W-:Y:S02]  /*1840*/  LOP3.LUT R17, R17, 0x800fffff, R13, 0xf8, !PT ;  /* 0x800fffff11117812 */ /* 0x000fe400078ef80d */
[----:B------:R-:W-:Y:S01]  /*1850*/  @!P2 LOP3.LUT R29, R16, 0x100000, RZ, 0xfc, !PT ;  /* 0x00100000101da812 */ /* 0x000fe200078efcff */
[----:B------:R-:W-:-:S06]  /*1860*/  IMAD.MOV.U32 R16, RZ, RZ, R12 ;  /* 0x000000ffff107224 */ /* 0x000fcc00078e000c */
[----:B------:R-:W-:Y:S02]  /*1870*/  @!P2 DFMA R16, R16, 2, -R28 ;  /* 0x400000001010a82b */ /* 0x000fe4000000081c */
[----:B0-----:R-:W-:-:S08]  /*1880*/  DFMA R28, R18, -R10, 1 ;  /* 0x3ff00000121c742b */ /* 0x001fd0000000080a */
[----:B------:R-:W-:-:S08]  /*1890*/  DFMA R28, R28, R28, R28 ;  /* 0x0000001c1c1c722b */ /* 0x000fd0000000001c */
[----:B------:R-:W-:-:S08]  /*18a0*/  DFMA R28, R18, R28, R18 ;  /* 0x0000001c121c722b */ /* 0x000fd00000000012 */
[----:B------:R-:W-:-:S08]  /*18b0*/  DFMA R18, R28, -R10, 1 ;  /* 0x3ff000001c12742b */ /* 0x000fd0000000080a */
[----:B------:R-:W-:-:S08]  /*18c0*/  DFMA R18, R28, R18, R28 ;  /* 0x000000121c12722b */ /* 0x000fd0000000001c */
[----:B------:R-:W-:-:S08]  /*18d0*/  DMUL R28, R18, R16 ;  /* 0x00000010121c7228 */ /* 0x000fd00000000000 */
[----:B------:R-:W-:-:S08]  /*18e0*/  DFMA R32, R28, -R10, R16 ;  /* 0x8000000a1c20722b */ /* 0x000fd00000000010 */
[----:B------:R-:W-:Y:S01]  /*18f0*/  DFMA R32, R18, R32, R28 ;  /* 0x000000201220722b */ /* 0x000fe2000000001c */
[----:B------:R-:W-:Y:S01]  /*1900*/  IMAD.MOV.U32 R18, RZ, RZ, R34 ;  /* 0x000000ffff127224 */ /* 0x000fe200078e0022 */
[----:B------:R-:W-:-:S05]  /*1910*/  @!P2 LOP3.LUT R18, R17, 0x7ff00000, RZ, 0xc0, !PT ;  /* 0x7ff000001112a812 */ /* 0x000fca00078ec0ff */
[----:B------:R-:W-:-:S05]  /*1920*/  VIADD R19, R18, 0xffffffff ;  /* 0xffffffff12137836 */ /* 0x000fca0000000000 */
[----:B------:R-:W-:Y:S01]  /*1930*/  ISETP.GT.U32.AND P0, PT, R19, 0x7feffffe, PT ;  /* 0x7feffffe1300780c */ /* 0x000fe20003f04070 */
[----:B------:R-:W-:-:S05]  /*1940*/  VIADD R19, R35, 0xffffffff ;  /* 0xffffffff23137836 */ /* 0x000fca0000000000 */
[----:B------:R-:W-:-:S13]  /*1950*/  ISETP.GT.U32.OR P0, PT, R19, 0x7feffffe, P0 ;  /* 0x7feffffe1300780c */ /* 0x000fda0000704470 */
[----:B------:R-:W-:Y:S05]  /*1960*/  @P0 BRA `(.L_x_274) ;  /* 0x00000000006c0947 */ /* 0x000fea0003800000 */
[----:B------:R-:W-:-:S04]  /*1970*/  LOP3.LUT R13, R9, 0x7ff00000, RZ, 0xc0, !PT ;  /* 0x7ff00000090d7812 */ /* 0x000fc800078ec0ff */
[CC--:B------:R-:W-:Y:S02]  /*1980*/  VIADDMNMX R12, R34.reuse, -R13.reuse, 0xb9600000, !PT ;  /* 0xb9600000220c7446 */ /* 0x0c0fe4000780090d */
[----:B------:R-:W-:Y:S02]  /*1990*/  ISETP.GE.U32.AND P0, PT, R34, R13, PT ;  /* 0x0000000d2200720c */ /* 0x000fe40003f06070 */
[----:B------:R-:W-:Y:S02]  /*19a0*/  VIMNMX R12, PT, PT, R12, 0x46a00000, PT ;  /* 0x46a000000c0c7848 */ /* 0x000fe40003fe0100 */
[----:B------:R-:W-:-:S05]  /*19b0*/  SEL R5, R5, 0x63400000, !P0 ;  /* 0x6340000005057807 */ /* 0x000fca0004000000 */
[----:B------:R-:W-:Y:S02]  /*19c0*/  IMAD.IADD R5, R12, 0x1, -R5 ;  /* 0x000000010c057824 */ /* 0x000fe400078e0a05 */
[----:B------:R-:W-:Y:S02]  /*19d0*/  IMAD.MOV.U32 R12, RZ, RZ, RZ ;  /* 0x000000ffff0c7224 */ /* 0x000fe400078e00ff */
        /* <DEDUP_REMOVED lines=12> */
[----:B------:R-:W-:Y:S01]  /*1aa0*/  IMAD.MOV.U32 R10, RZ, RZ, RZ ;  /* 0x000000ffff0a7224 */ /* 0x000fe200078e00ff */
[----:B------:R-:W-:-:S05]  /*1ab0*/  IADD3 R5, PT, PT, -R5, -0x43300000, RZ ;  /* 0xbcd0000005057810 */ /* 0x000fca0007ffe1ff */
[----:B------:R-:W-:-:S03]  /*1ac0*/  DFMA R10, R28, -R10, R32 ;  /* 0x8000000a1c0a722b */ /* 0x000fc60000000020 */
[----:B------:R-:W-:-:S07]  /*1ad0*/  LOP3.LUT R9, R13, R9, RZ, 0x3c, !PT ;  /* 0x000000090d097212 */ /* 0x000fce00078e3cff */
[----:B------:R-:W-:-:S04]  /*1ae0*/  FSETP.NEU.AND P0, PT, |R11|, R5, PT ;  /* 0x000000050b00720b */ /* 0x000fc80003f0d200 */
[----:B------:R-:W-:Y:S02]  /*1af0*/  FSEL R28, R12, R28, !P0 ;  /* 0x0000001c0c1c7208 */ /* 0x000fe40004000000 */
[----:B------:R-:W-:Y:S01]  /*1b00*/  FSEL R29, R9, R29, !P0 ;  /* 0x0000001d091d7208 */ /* 0x000fe20004000000 */
[----:B------:R-:W-:Y:S06]  /*1b10*/  BRA `(.L_x_275) ;  /* 0x0000000000547947 */ /* 0x000fec0003800000 */
.L_x_274:
        /* <DEDUP_REMOVED lines=16> */
.L_x_277:
[----:B------:R-:W-:Y:S01]  /*1c20*/  LOP3.LUT R29, R9, 0x80000, RZ, 0xfc, !PT ;  /* 0x00080000091d7812 */ /* 0x000fe200078efcff */
[----:B------:R-:W-:Y:S01]  /*1c30*/  IMAD.MOV.U32 R28, RZ, RZ, R8 ;  /* 0x000000ffff1c7224 */ /* 0x000fe200078e0008 */
[----:B------:R-:W-:Y:S06]  /*1c40*/  BRA `(.L_x_275) ;  /* 0x0000000000087947 */ /* 0x000fec0003800000 */
.L_x_276:
[----:B------:R-:W-:Y:S01]  /*1c50*/  LOP3.LUT R29, R13, 0x80000, RZ, 0xfc, !PT ;  /* 0x000800000d1d7812 */ /* 0x000fe200078efcff */
[----:B------:R-:W-:-:S07]  /*1c60*/  IMAD.MOV.U32 R28, RZ, RZ, R12 ;  /* 0x000000ffff1c7224 */ /* 0x000fce00078e000c */
.L_x_275:
[----:B------:R-:W-:Y:S05]  /*1c70*/  BSYNC.RECONVERGENT B1 ;  /* 0x0000000000017941 */ /* 0x000fea0003800200 */
.L_x_273:
[----:B------:R-:W-:Y:S02]  /*1c80*/  IMAD.MOV.U32 R37, RZ, RZ, 0x0 ;  /* 0x00000000ff257424 */ /* 0x000fe400078e00ff */
[----:B------:R-:W-:Y:S02]  /*1c90*/  IMAD.MOV.U32 R8, RZ, RZ, R28 ;  /* 0x000000ffff087224 */ /* 0x000fe400078e001c */
[----:B------:R-:W-:Y:S01]  /*1ca0*/  IMAD.MOV.U32 R9, RZ, RZ, R29 ;  /* 0x000000ffff097224 */ /* 0x000fe200078e001d */
[----:B------:R-:W-:Y:S06]  /*1cb0*/  RET.REL.NODEC R36 `(_Z30kernelComputeWignerSingleSlicePdPK7double2iPKiididdS4_S4_) ;  /* 0xffffffe024d07950 */ /* 0x000fec0003c3ffff */
        .type           $_Z30kernelComputeWignerSingleSlicePdPK7double2iPKiididdS4_S4_$__internal_trig_reduction_slowpathd,@function
        .size           $_Z30kernelComputeWignerSingleSlicePdPK7double2iPKiididdS4_S4_$__internal_trig_reduction_slowpathd,(.L_x_577 - $_Z30kernelComputeWignerSingleSlicePdPK7double2iPKiididdS4_S4_$__internal_trig_reduction_slowpathd)
$_Z30kernelComputeWignerSingleSlicePdPK7double2iPKiididdS4_S4_$__internal_trig_reduction_slowpathd:
        /* <DEDUP_REMOVED lines=21> */
[----:B------:R-:W-:Y:S02]  /*1e10*/  LOP3.LUT R13, R13, 0x80000000, RZ, 0xfc, !PT ;  /* 0x800000000d0d7812 */ /* 0x000fe400078efcff */
[----:B------:R-:W-:-:S07]  /*1e20*/  CS2R R18, SRZ ;  /* 0x0000000000127805 */ /* 0x000fce000001ff00 */
.L_x_282:
[----:B------:R-:W1:Y:S01]  /*1e30*/  LDC.64 R34, c[0x4][RZ] ;  /* 0x01000000ff227b82 */ /* 0x000e620000000a00 */
[----:B0-----:R-:W-:Y:S02]  /*1e40*/  R2UR UR12, R10 ;  /* 0x000000000a0c72ca */ /* 0x001fe400000e0000 */
[----:B------:R-:W-:Y:S01]  /*1e50*/  R2UR UR13, R11 ;  /* 0x000000000b0d72ca */ /* 0x000fe200000e0000 */
[----:B-1----:R-:W-:-:S12]  /*1e60*/  IMAD.WIDE R34, R15, 0x8, R34 ;  /* 0x000000080f227825 */ /* 0x002fd800078e0222 */
[----:B------:R-:W2:Y:S01]  /*1e70*/  LDG.E.64.CONSTANT R34, desc[UR12][R34.64] ;  /* 0x0000000c22227981 */ /* 0x000ea2000c1e9b00 */
[----:B------:R-:W-:Y:S02]  /*1e80*/  IMAD.MOV.U32 R36, RZ, RZ, R18 ;  /* 0x000000ffff247224 */ /* 0x000fe400078e0012 */
[----:B------:R-:W-:Y:S02]  /*1e90*/  IMAD.MOV.U32 R37, RZ, RZ, R19 ;  /* 0x000000ffff257224 */ /* 0x000fe400078e0013 */
[----:B------:R-:W-:Y:S02]  /*1ea0*/  VIADD R17, R17, 0x1 ;  /* 0x0000000111117836 */ /* 0x000fe40000000000 */
[----:B------:R-:W-:Y:S02]  /*1eb0*/  VIADD R15, R15, 0x1 ;  /* 0x000000010f0f7836 */ /* 0x000fe40000000000 */
[----:B--2---:R-:W-:-:S04]  /*1ec0*/  IMAD.WIDE.U32 R36, P2, R34, R14, R36 ;  /* 0x0000000e22247225 */ /* 0x004fc80007840024 */
[----:B------:R-:W-:Y:S02]  /*1ed0*/  IMAD R18, R34, R13, RZ ;  /* 0x0000000d22127224 */ /* 0x000fe400078e02ff */
[----:B------:R-:W-:-:S03]  /*1ee0*/  IMAD R19, R35, R14, RZ ;  /* 0x0000000e23137224 */ /* 0x000fc600078e02ff */
[----:B------:R-:W-:Y:S01]  /*1ef0*/  IADD3 R18, P0, PT, R18, R37, RZ ;  /* 0x0000002512127210 */ /* 0x000fe20007f1e0ff */
[----:B------:R-:W-:-:S03]  /*1f00*/  IMAD.HI.U32 R37, R34, R13, RZ ;  /* 0x0000000d22257227 */ /* 0x000fc600078e00ff */
[----:B------:R-:W-:Y:S01]  /*1f10*/  IADD3 R19, P1, PT, R19, R18, RZ ;  /* 0x0000001213137210 */ /* 0x000fe20007f3e0ff */
[----:B------:R-:W-:Y:S02]  /*1f20*/  IMAD.MOV.U32 R18, RZ, RZ, R36 ;  /* 0x000000ffff127224 */ /* 0x000fe400078e0024 */
[C---:B------:R-:W-:Y:S02]  /*1f30*/  IMAD R36, R16.reuse, 0x8, R1 ;  /* 0x0000000810247824 */ /* 0x040fe400078e0201 */
[----:B------:R-:W-:-:S03]  /*1f40*/  VIADD R16, R16, 0x1 ;  /* 0x0000000110107836 */ /* 0x000fc60000000000 */
[----:B------:R0:W-:Y:S02]  /*1f50*/  STL.64 [R36], R18 ;  /* 0x0000001224007387 */ /* 0x0001e40000100a00 */
[----:B0-----:R-:W-:Y:S02]  /*1f60*/  IMAD.X R18, RZ, RZ, R37, P2 ;  /* 0x000000ffff127224 */ /* 0x001fe400010e0625 */
[----:B------:R-:W-:-:S05]  /*1f70*/  IMAD.HI.U32 R19, R35, R14, RZ ;  /* 0x0000000e23137227 */ /* 0x000fca00078e00ff */
[----:B------:R-:W-:Y:S01]  /*1f80*/  IADD3.X R18, P0, PT, R19, R18, RZ, P0, !PT ;  /* 0x0000001213127210 */ /* 0x000fe2000071e4ff */
[----:B------:R-:W-:-:S04]  /*1f90*/  IMAD.HI.U32 R19, R35, R13, RZ ;  /* 0x0000000d23137227 */ /* 0x000fc800078e00ff */
[----:B------:R-:W-:-:S05]  /*1fa0*/  IMAD R35, R35, R13, RZ ;  /* 0x0000000d23237224 */ /* 0x000fca00078e02ff */
[----:B------:R-:W-:Y:S01]  /*1fb0*/  IADD3.X R34, P1, PT, R35, R18, RZ, P1, !PT ;  /* 0x0000001223227210 */ /* 0x000fe20000f3e4ff */
[----:B------:R-:W-:Y:S01]  /*1fc0*/  IMAD.X R35, RZ, RZ, R19, P0 ;  /* 0x000000ffff237224 */ /* 0x000fe200000e0613 */
[----:B------:R-:W-:-:S03]  /*1fd0*/  ISETP.NE.AND P0, PT, R17, -0xf, PT ;  /* 0xfffffff11100780c */ /* 0x000fc60003f05270 */
[----:B------:R-:W-:Y:S02]  /*1fe0*/  IMAD.X R19, RZ, RZ, R35, P1 ;  /* 0x000000ffff137224 */ /* 0x000fe400008e0623 */
[----:B------:R-:W-:-:S08]  /*1ff0*/  IMAD.MOV.U32 R18, RZ, RZ, R34 ;  /* 0x000000ffff127224 */ /* 0x000fd000078e0022 */
[----:B------:R-:W-:Y:S05]  /*2000*/  @P0 BRA `(.L_x_282) ;  /* 0xfffffffc00880947 */ /* 0x000fea000383ffff */
[----:B------:R-:W-:Y:S05]  /*2010*/  BSYNC.RECONVERGENT B4 ;  /* 0x0000000000047941 */ /* 0x000fea0003800200 */
.L_x_281:
[----:B------:R-:W-:-:S07]  /*2020*/  IMAD.MOV.U32 R15, RZ, RZ, R12 ;  /* 0x000000ffff0f7224 */ /* 0x000fce00078e000c */
.L_x_280:
[----:B------:R-:W-:Y:S05]  /*2030*/  BSYNC.RECONVERGENT B3 ;  /* 0x0000000000037941 */ /* 0x000fea0003800200 */
.L_x_279:
[C---:B------:R-:W-:Y:S02]  /*2040*/  LOP3.LUT R10, R9.reuse, 0x7ff, RZ, 0xc0, !PT ;  /* 0x000007ff090a7812 */ /* 0x040fe400078ec0ff */
[----:B------:R-:W-:-:S03]  /*2050*/  LOP3.LUT P0, R17, R9, 0x3f, RZ, 0xc0, !PT ;  /* 0x0000003f09117812 */ /* 0x000fc6000780c0ff */
[----:B------:R-:W-:-:S05]  /*2060*/  VIADD R10, R10, 0xfffffc00 ;  /* 0xfffffc000a0a7836 */ /* 0x000fca0000000000 */
[----:B------:R-:W-:-:S05]  /*2070*/  SHF.R.U32.HI R10, RZ, 0x6, R10 ;  /* 0x00000006ff0a7819 */ /* 0x000fca000001160a */
[----:B------:R-:W-:-:S04]  /*2080*/  IMAD.IADD R10, R10, 0x1, R15 ;  /* 0x000000010a0a7824 */ /* 0x000fc800078e020f */
[----:B------:R-:W-:-:S05]  /*2090*/  IMAD.U32 R37, R10, 0x8, R1 ;  /* 0x000000080a257824 */ /* 0x000fca00078e0001 */
[----:B------:R0:W-:Y:S04]  /*20a0*/  STL.64 [R37+-0x78], R18 ;  /* 0xffff881225007387 */ /* 0x0001e80000100a00 */
[----:B------:R-:W2:Y:S04]  /*20b0*/  @P0 LDL.64 R14, [R1+0x8] ;  /* 0x00000800010e0983 */ /* 0x000ea80000100a00 */
[----:B------:R-:W3:Y:S04]  /*20c0*/  LDL.64 R12, [R1+0x10] ;  /* 0x00001000010c7983 */ /* 0x000ee80000100a00 */
[----:B------:R-:W0:Y:S01]  /*20d0*/  LDL.64 R10, [R1+0x18] ;  /* 0x00001800010a7983 */ /* 0x000e220000100a00 */
[----:B------:R-:W-:Y:S01]  /*20e0*/  @P0 LOP3.LUT R9, R17, 0x3f, RZ, 0x3c, !PT ;  /* 0x0000003f11090812 */ /* 0x000fe200078e3cff */
[----:B------:R-:W-:Y:S01]  /*20f0*/  BSSY.RECONVERGENT B3, `(.L_x_283) ;  /* 0x0000034000037945 */ /* 0x000fe20003800200 */
[----:B--2---:R-:W-:-:S02]  /*2100*/  @P0 SHF.R.U64 R14, R14, 0x1, R15 ;  /* 0x000000010e0e0819 */ /* 0x004fc4000000120f */
[----:B------:R-:W-:Y:S02]  /*2110*/  @P0 SHF.R.U32.HI R34, RZ, 0x1, R15 ;  /* 0x00000001ff220819 */ /* 0x000fe4000001160f */
[----:B---3--:R-:W-:Y:S02]  /*2120*/  @P0 SHF.L.U32 R16, R12, R17, RZ ;  /* 0x000000110c100219 */ /* 0x008fe400000006ff */
[----:B------:R-:W-:Y:S02]  /*2130*/  @P0 SHF.R.U64 R15, R14, R9, R34 ;  /* 0x000000090e0f0219 */ /* 0x000fe40000001222 */
[C-C-:B------:R-:W-:Y:S02]  /*2140*/  @P0 SHF.R.U64 R35, R12.reuse, 0x1, R13.reuse ;  /* 0x000000010c230819 */ /* 0x140fe4000000120d */
[----:B------:R-:W-:Y:S02]  /*2150*/  @P0 SHF.L.U64.HI R14, R12, R17, R13 ;  /* 0x000000110c0e0219 */ /* 0x000fe4000001020d */
[----:B------:R-:W-:-:S02]  /*2160*/  @P0 LOP3.LUT R12, R16, R15, RZ, 0xfc, !PT ;  /* 0x0000000f100c0212 */ /* 0x000fc400078efcff */
[----:B------:R-:W-:Y:S02]  /*2170*/  @P0 SHF.R.U32.HI R16, RZ, 0x1, R13 ;  /* 0x00000001ff100819 */ /* 0x000fe4000001160d */
[-C--:B------:R-:W-:Y:S02]  /*2180*/  @P0 SHF.R.U32.HI R15, RZ, R9.reuse, R34 ;  /* 0x00000009ff0f0219 */ /* 0x080fe40000011622 */
[----:B------:R-:W-:Y:S02]  /*2190*/  @P0 SHF.R.U64 R35, R35, R9, R16 ;  /* 0x0000000923230219 */ /* 0x000fe40000001210 */
[----:B0-----:R-:W-:Y:S02]  /*21a0*/  @P0 SHF.L.U32 R18, R10, R17, RZ ;  /* 0x000000110a120219 */ /* 0x001fe400000006ff */
[----:B------:R-:W-:Y:S01]  /*21b0*/  @P0 LOP3.LUT R13, R14, R15, RZ, 0xfc, !PT ;  /* 0x0000000f0e0d0212 */ /* 0x000fe200078efcff */
[----:B------:R-:W-:Y:S01]  /*21c0*/  IMAD.SHL.U32 R14, R12, 0x4, RZ ;  /* 0x000000040c0e7824 */ /* 0x000fe200078e00ff */
[----:B------:R-:W-:-:S02]  /*21d0*/  @P0 SHF.L.U64.HI R34, R10, R17, R11 ;  /* 0x000000110a220219 */ /* 0x000fc4000001020b */
[----:B------:R-:W-:Y:S02]  /*21e0*/  @P0 LOP3.LUT R10, R18, R35, RZ, 0xfc, !PT ;  /* 0x00000023120a0212 */ /* 0x000fe400078efcff */
[----:B------:R-:W-:Y:S02]  /*21f0*/  @P0 SHF.R.U32.HI R9, RZ, R9, R16 ;  /* 0x00000009ff090219 */ /* 0x000fe40000011610 */
[----:B------:R-:W-:Y:S02]  /*2200*/  SHF.L.U64.HI R12, R12, 0x2, R13 ;  /* 0x000000020c0c7819 */ /* 0x000fe4000001020d */
[----:B------:R-:W-:Y:S02]  /*2210*/  SHF.L.W.U32.HI R16, R13, 0x2, R10 ;  /* 0x000000020d107819 */ /* 0x000fe40000010e0a */
[----:B------:R-:W-:Y:S02]  /*2220*/  @P0 LOP3.LUT R11, R34, R9, RZ, 0xfc, !PT ;  /* 0x00000009220b0212 */ /* 0x000fe400078efcff */
        /* <DEDUP_REMOVED lines=12> */
[----:B------:R-:W-:Y:S02]  /*22f0*/  ISETP.NE.U32.AND P1, PT, R17, RZ, PT ;  /* 0x000000ff1100720c */ /* 0x000fe40003f25070 */
[----:B------:R-:W-:Y:S02]  /*2300*/  SEL R19, R12, R13, P0 ;  /* 0x0000000d0c137207 */ /* 0x000fe40000000000 */
[----:B------:R-:W-:Y:S01]  /*2310*/  SEL R15, R16, R17, !P1 ;  /* 0x00000011100f7207 */ /* 0x000fe20004800000 */
[----:B------:R-:W-:-:S05]  /*2320*/  @!P0 IMAD.MOV R14, RZ, RZ, -R14 ;  /* 0x000000ffff0e8224 */ /* 0x000fca00078e0a0e */
        /* <DEDUP_REMOVED lines=16> */
.L_x_284:
[----:B------:R-:W-:Y:S05]  /*2430*/  BSYNC.RECONVERGENT B3 ;  /* 0x0000000000037941 */ /* 0x000fea0003800200 */
.L_x_283:
[----:B------:R-:W-:Y:S01]  /*2440*/  IMAD.WIDE.U32 R14, R16, 0x2168c235, RZ ;  /* 0x2168c235100e7825 */ /* 0x000fe200078e00ff */
[----:B------:R-:W-:-:S03]  /*2450*/  SHF.R.U32.HI R11, RZ, 0x1e, R11 ;  /* 0x0000001eff0b7819 */ /* 0x000fc6000001160b */
[----:B------:R-:W-:Y:S01]  /*2460*/  IMAD.MOV.U32 R12, RZ, RZ, R15 ;  /* 0x000000ffff0c7224 */ /* 0x000fe200078e000f */
[----:B------:R-:W-:Y:S01]  /*2470*/  IADD3 RZ, P1, PT, R14, R14, RZ ;  /* 0x0000000e0eff7210 */ /* 0x000fe20007f3e0ff */
[----:B------:R-:W-:Y:S01]  /*2480*/  IMAD.MOV.U32 R13, RZ, RZ, RZ ;  /* 0x000000ffff0d7224 */ /* 0x000fe200078e00ff */
[----:B------:R-:W-:Y:S01]  /*2490*/  LEA.HI R10, R10, R11, RZ, 0x1 ;  /* 0x0000000b0a0a7211 */ /* 0x000fe200078f08ff */
[----:B------:R-:W-:-:S04]  /*24a0*/  IMAD.HI.U32 R15, R17, -0x36f0255e, RZ ;  /* 0xc90fdaa2110f7827 */ /* 0x000fc800078e00ff */
[----:B------:R-:W-:-:S04]  /*24b0*/  IMAD.WIDE.U32 R12, R16, -0x36f0255e, R12 ;  /* 0xc90fdaa2100c7825 */ /* 0x000fc800078e000c */
        /* <DEDUP_REMOVED lines=15> */
[----:B------:R-:W-:Y:S02]  /*25b0*/  IMAD.X R13, RZ, RZ, R13, P2 ;  /* 0x000000ffff0d7224 */ /* 0x000fe400010e060d */
[----:B------:R-:W-:Y:S01]  /*25c0*/  IMAD.IADD R12, R12, 0x1, -R9 ;  /* 0x000000010c0c7824 */ /* 0x000fe200078e0a09 */
[----:B------:R-:W-:-:S02]  /*25d0*/  @!P0 LOP3.LUT R5, R5, 0x80000000, RZ, 0x3c, !PT ;  /* 0x8000000005058812 */ /* 0x000fc400078e3cff */
[----:B------:R-:W-:Y:S01]  /*25e0*/  SHF.R.U64 R14, R14, 0xa, R13 ;  /* 0x0000000a0e0e7819 */ /* 0x000fe2000000120d */
[----:B------:R-:W-:-:S03]  /*25f0*/  IMAD.SHL.U32 R12, R12, 0x100000, RZ ;  /* 0x001000000c0c7824 */ /* 0x000fc600078e00ff */
        /* <DEDUP_REMOVED lines=8> */
.L_x_278:
[----:B------:R-:W-:Y:S02]  /*2680*/  IMAD.MOV.U32 R9, RZ, RZ, 0x0 ;  /* 0x00000000ff097424 */ /* 0x000fe400078e00ff */
[----:B------:R-:W-:Y:S02]  /*2690*/  IMAD.MOV.U32 R15, RZ, RZ, R5 ;  /* 0x000000ffff0f7224 */ /* 0x000fe400078e0005 */
[----:B------:R-:W-:Y:S05]  /*26a0*/  RET.REL.NODEC R8 `(_Z30kernelComputeWignerSingleSlicePdPK7double2iPKiididdS4_S4_) ;  /* 0xffffffd808547950 */ /* 0x000fea0003c3ffff */
.L_x_285:
        /* <DEDUP_REMOVED lines=13> */
.L_x_577:


//--------------------- .text._Z25kernelApplyScalarRegisterP7double2miPKid --------------------------
	.section	.text._Z25kernelApplyScalarRegisterP7double2miPKid,"ax",@progbits
	.align	128
        .global         _Z25kernelApplyScalarRegisterP7double2miPKid
        .type           _Z25kernelApplyScalarRegisterP7double2miPKid,@function
        .size           _Z25kernelApplyScalarRegisterP7double2miPKid,(.L_x_603 - _Z25kernelApplyScalarRegisterP7double2miPKid)
        .other          _Z25kernelApplyScalarRegisterP7double2miPKid,@"STO_CUDA_ENTRY STV_DEFAULT"
_Z25kernelApplyScalarRegisterP7double2miPKid:
.text._Z25kernelApplyScalarRegisterP7double2miPKid:
[----:B------:R-:W-:Y:S01]  /*0000*/  LDC R1, c[0x0][0x37c] ;  /* 0x0000df00ff017b82 */ /* 0x000fe20000000800 */
[----:B------:R-:W0:Y:S07]  /*0010*/  S2R R3, SR_TID.X ;  /* 0x0000000000037919 */ /* 0x000e2e0000002100 */
[----:B------:R-:W0:Y:S01]  /*0020*/  S2UR UR4, SR_CTAID.X ;  /* 0x00000000000479c3 */ /* 0x000e220000002500 */
[----:B------:R-:W1:Y:S07]  /*0030*/  LDCU.64 UR6, c[0x0][0x388] ;  /* 0x00007100ff0677ac */ /* 0x000e6e0008000a00 */
[----:B------:R-:W0:Y:S02]  /*0040*/  LDC R0, c[0x0][0x360] ;  /* 0x0000d800ff007b82 */ /* 0x000e240000000800 */
[----:B0-----:R-:W-:-:S05]  /*0050*/  IMAD R0, R0, UR4, R3 ;  /* 0x0000000400007c24 */ /* 0x001fca000f8e0203 */
[----:B-1----:R-:W-:-:S04]  /*0060*/  ISETP.GE.U32.AND P0, PT, R0, UR6, PT ;  /* 0x0000000600007c0c */ /* 0x002fc8000bf06070 */
[----:B------:R-:W-:-:S13]  /*0070*/  ISETP.GE.U32.AND.EX P0, PT, RZ, UR7, PT, P0 ;  /* 0x00000007ff007c0c */ /* 0x000fda000bf06100 */
[----:B------:R-:W-:Y:S05]  /*0080*/  @P0 EXIT ;  /* 0x000000000000094d */ /* 0x000fea0003800000 */
[----:B------:R-:W0:Y:S01]  /*0090*/  LDCU.64 UR6, c[0x0][0x380] ;  /* 0x00007000ff0677ac */ /* 0x000e220008000a00 */
[----:B------:R-:W1:Y:S01]  /*00a0*/  LDCU.64 UR4, c[0x0][0x358] ;  /* 0x00006b00ff0477ac */ /* 0x000e620008000a00 */
[----:B0-----:R-:W-:-:S04]  /*00b0*/  LEA R2, P0, R0, UR6, 0x4 ;  /* 0x0000000600027c11 */ /* 0x001fc8000f8020ff */
[----:B------:R-:W-:Y:S01]  /*00c0*/  LEA.HI.X R3, R0, UR7, RZ, 0x4, P0 ;  /* 0x0000000700037c11 */ /* 0x000fe200080f24ff */
[----:B------:R-:W0:Y:S04]  /*00d0*/  LDCU.64 UR6, c[0x0][0x3a0] ;  /* 0x00007400ff0677ac */ /* 0x000e280008000a00 */
[----:B-1----:R-:W0:Y:S02]  /*00e0*/  LDG.E.128 R4, desc[UR4][R2.64] ;  /* 0x0000000402047981 */ /* 0x002e24000c1e1d00 */
[----:B0-----:R-:W-:Y:S02]  /*00f0*/  DMUL R4, R4, UR6 ;  /* 0x0000000604047c28 */ /* 0x001fe40008000000 */
[----:B------:R-:W-:-:S07]  /*0100*/  DMUL R6, R6, UR6 ;  /* 0x0000000606067c28 */ /* 0x000fce0008000000 */
[----:B------:R-:W-:Y:S01]  /*0110*/  STG.E.128 desc[UR4][R2.64], R4 ;  /* 0x0000000402007986 */ /* 0x000fe2000c101d04 */
[----:B------:R-:W-:Y:S05]  /*0120*/  EXIT ;  /* 0x000000000000794d */ /* 0x000fea0003800000 */
.L_x_286:
        /* <DEDUP_REMOVED lines=13> */
.L_x_603:


//--------------------- .text._Z31kernelApplyConditionalTwoModeQQP7double2miiiiPKiPKdS2_d --------------------------
	.section	.text._Z31kernelApplyConditionalTwoModeQQP7double2miiiiPKiPKdS2_d,"ax",@progbits
	.align	128
        .global         _Z31kernelApplyConditionalTwoModeQQP7double2miiiiPKiPKdS2_d
        .type           _Z31kernelApplyConditionalTwoModeQQP7double2miiiiPKiPKdS2_d,@function
        .size           _Z31kernelApplyConditionalTwoModeQQP7double2miiiiPKiPKdS2_d,(.L_x_578 - _Z31kernelApplyConditionalTwoModeQQP7double2miiiiPKiPKdS2_d)
        .other          _Z31kernelApplyConditionalTwoModeQQP7double2miiiiPKiPKdS2_d,@"STO_CUDA_ENTRY STV_DEFAULT"
_Z31kernelApplyConditionalTwoModeQQP7double2miiiiPKiPKdS2_d:
.text._Z31kernelApplyConditionalTwoModeQQP7double2miiiiPKiPKdS2_d:
[----:B------:R-:W0:Y:S01]  /*0000*/  LDC R1, c[0x0][0x37c] ;  /* 0x0000df00ff017b82 */ /* 0x000e220000000800 */
[----:B------:R-:W1:Y:S07]  /*0010*/  S2R R3, SR_TID.X ;  /* 0x0000000000037919 */ /* 0x000e6e0000002100 */
[----:B------:R-:W1:Y:S01]  /*0020*/  S2UR UR4, SR_CTAID.X ;  /* 0x00000000000479c3 */ /* 0x000e620000002500 */
[----:B------:R-:W2:Y:S01]  /*0030*/  LDCU.64 UR6, c[0x0][0x388] ;  /* 0x00007100ff0677ac */ /* 0x000ea20008000a00 */
[----:B0-----:R-:W-:-:S06]  /*0040*/  VIADD R1, R1, 0xffffffd8 ;  /* 0xffffffd801017836 */ /* 0x001fcc0000000000 */
[----:B------:R-:W1:Y:S02]  /*0050*/  LDC R0, c[0x0][0x360] ;  /* 0x0000d800ff007b82 */ /* 0x000e640000000800 */
[----:B-1----:R-:W-:-:S05]  /*0060*/  IMAD R0, R0, UR4, R3 ;  /* 0x0000000400007c24 */ /* 0x002fca000f8e0203 */
[----:B--2---:R-:W-:-:S04]  /*0070*/  ISETP.GE.U32.AND P0, PT, R0, UR6, PT ;  /* 0x0000000600007c0c */ /* 0x004fc8000bf06070 */
[----:B------:R-:W-:-:S13]  /*0080*/  ISETP.GE.U32.AND.EX P0, PT, RZ, UR7, PT, P0 ;  /* 0x00000007ff007c0c */ /* 0x000fda000bf06100 */
[----:B------:R-:W-:Y:S05]  /*0090*/  @P0 EXIT ;  /* 0x000000000000094d */ /* 0x000fea0003800000 */
[----:B------:R-:W0:Y:S01]  /*00a0*/  LDC.64 R26, c[0x0][0x3a0] ;  /* 0x0000e800ff1a7b82 */ /* 0x000e220000000a00 */
[----:B------:R-:W1:Y:S07]  /*00b0*/  LDCU.64 UR4, c[0x0][0x358] ;  /* 0x00006b00ff0477ac */ /* 0x000e6e0008000a00 */
[----:B------:R-:W0:Y:S08]  /*00c0*/  LDC.64 R6, c[0x0][0x390] ;  /* 0x0000e400ff067b82 */ /* 0x000e300000000a00 */
[----:B------:R-:W2:Y:S08]  /*00d0*/  LDC.64 R4, c[0x0][0x3b0] ;  /* 0x0000ec00ff047b82 */ /* 0x000eb00000000a00 */
[----:B------:R-:W3:Y:S01]  /*00e0*/  LDC.64 R2, c[0x0][0x398] ;  /* 0x0000e600ff027b82 */ /* 0x000ee20000000a00 */
[----:B0-----:R-:W-:-:S07]  /*00f0*/  IMAD.WIDE R14, R6, 0x4, R26 ;  /* 0x00000004060e7825 */ /* 0x001fce00078e021a */
[----:B------:R-:W0:Y:S01]  /*0100*/  LDC.64 R12, c[0x0][0x3a8] ;  /* 0x0000ea00ff0c7b82 */ /* 0x000e220000000a00 */
[----:B-1----:R1:W4:Y:S01]  /*0110*/  LDG.E R8, desc[UR4][R14.64] ;  /* 0x000000040e087981 */ /* 0x002322000c1e1900 */
[----:B--2---:R-:W-:-:S05]  /*0120*/  IMAD.WIDE R20, R6, 0x4, R4 ;  /* 0x0000000406147825 */ /* 0x004fca00078e0204 */
[----:B------:R-:W2:Y:S01]  /*0130*/  LDG.E R11, desc[UR4][R20.64] ;  /* 0x00000004140b7981 */ /* 0x000ea2000c1e1900 */
[----:B------:R-:W-:-:S04]  /*0140*/  IMAD.WIDE R16, R7, 0x4, R26 ;  /* 0x0000000407107825 */ /* 0x000fc800078e021a */
[----:B------:R-:W-:Y:S01]  /*0150*/  IMAD.WIDE R22, R7, 0x4, R4 ;  /* 0x0000000407167825 */ /* 0x000fe200078e0204 */
[----:B------:R5:W2:Y:S04]  /*0160*/  LDG.E R10, desc[UR4][R16.64] ;  /* 0x00000004100a7981 */ /* 0x000aa8000c1e1900 */
[----:B------:R-:W2:Y:S01]  /*0170*/  LDG.E R9, desc[UR4][R22.64] ;  /* 0x0000000416097981 */ /* 0x000ea2000c1e1900 */
[----:B---3--:R-:W-:-:S04]  /*0180*/  IMAD.WIDE R26, R2, 0x4, R26 ;  /* 0x00000004021a7825 */ /* 0x008fc800078e021a */
[----:B------:R-:W-:Y:S02]  /*0190*/  IMAD.WIDE R24, R2, 0x4, R4 ;  /* 0x0000000402187825 */ /* 0x000fe400078e0204 */
[----:B------:R-:W3:Y:S02]  /*01a0*/  LDG.E R2, desc[UR4][R26.64] ;  /* 0x000000041a027981 */ /* 0x000ee4000c1e1900 */
[----:B0-----:R-:W-:-:S04]  /*01b0*/  IMAD.WIDE R18, R6, 0x8, R12 ;  /* 0x0000000806127825 */ /* 0x001fc800078e020c */
[----:B------:R-:W-:Y:S01]  /*01c0*/  IMAD.WIDE R6, R7, 0x8, R12 ;  /* 0x0000000807067825 */ /* 0x000fe200078e020c */
[----:B------:R0:W3:Y:S04]  /*01d0*/  LDG.E.64 R4, desc[UR4][R18.64] ;  /* 0x0000000412047981 */ /* 0x0000e8000c1e1b00 */
[----:B------:R-:W3:Y:S04]  /*01e0*/  LDG.E R13, desc[UR4][R24.64] ;  /* 0x00000004180d7981 */ /* 0x000ee8000c1e1900 */
[----:B------:R-:W3:Y:S01]  /*01f0*/  LDG.E.64 R6, desc[UR4][R6.64] ;  /* 0x0000000406067981 */ /* 0x000ee2000c1e1b00 */
[----:B-1----:R-:W-:Y:S01]  /*0200*/  IMAD.MOV.U32 R15, RZ, RZ, -0x1 ;  /* 0xffffffffff0f7424 */ /* 0x002fe200078e00ff */
[----:B------:R-:W-:-:S04]  /*0210*/  LOP3.LUT R3, RZ, R3, RZ, 0x33, !PT ;  /* 0x00000003ff037212 */ /* 0x000fc800078e33ff */
[----:B----4-:R-:W-:-:S04]  /*0220*/  SHF.L.U32 R8, R15, R8, RZ ;  /* 0x000000080f087219 */ /* 0x010fc800000006ff */
[----:B-----5:R-:W-:Y:S02]  /*0230*/  LOP3.LUT R16, RZ, R8, RZ, 0x33, !PT ;  /* 0x00000008ff107212 */ /* 0x020fe400078e33ff */
[----:B--2---:R-:W-:-:S04]  /*0240*/  SHF.R.U64 R11, R0, R11, RZ ;  /* 0x0000000b000b7219 */ /* 0x004fc800000012ff */
[----:B------:R-:W-:Y:S01]  /*0250*/  LOP3.LUT R14, R11, R8, RZ, 0x30, !PT ;  /* 0x000000080b0e7212 */ /* 0x000fe200078e30ff */
[----:B------:R-:W-:Y:S01]  /*0260*/  I2F.F64.U32 R16, R16 ;  /* 0x0000001000107312 */ /* 0x000fe20000201800 */
[----:B------:R-:W-:Y:S02]  /*0270*/  SHF.L.U32 R8, R15, R10, RZ ;  /* 0x0000000a0f087219 */ /* 0x000fe400000006ff */
[----:B------:R-:W-:-:S05]  /*0280*/  SHF.R.U64 R9, R0, R9, RZ ;  /* 0x0000000900097219 */ /* 0x000fca00000012ff */
[----:B------:R-:W1:Y:S01]  /*0290*/  I2F.F64.U32 R10, R14 ;  /* 0x0000000e000a7312 */ /* 0x000e620000201800 */
[-C--:B------:R-:W-:Y:S02]  /*02a0*/  LOP3.LUT R20, R9, R8.reuse, RZ, 0x30, !PT ;  /* 0x0000000809147212 */ /* 0x080fe400078e30ff */
[----:B------:R-:W-:Y:S02]  /*02b0*/  LOP3.LUT R12, RZ, R8, RZ, 0x33, !PT ;  /* 0x00000008ff0c7212 */ /* 0x000fe400078e33ff */
[----:B------:R-:W2:Y:S03]  /*02c0*/  LDC.64 R8, c[0x0][0x3b8] ;  /* 0x0000ee00ff087b82 */ /* 0x000ea60000000a00 */
[----:B0-----:R-:W-:Y:S01]  /*02d0*/  I2F.F64.U32 R18, R12 ;  /* 0x0000000c00127312 */ /* 0x001fe20000201800 */
[----:B---3--:R-:W-:Y:S01]  /*02e0*/  IMAD.IADD R3, R2, 0x1, R3 ;  /* 0x0000000102037824 */ /* 0x008fe200078e0203 */
[----:B------:R-:W-:-:S06]  /*02f0*/  SHF.L.U32 R2, R15, R2, RZ ;  /* 0x000000020f027219 */ /* 0x000fcc00000006ff */
[----:B------:R-:W0:Y:S01]  /*0300*/  I2F.F64.U32 R20, R20 ;  /* 0x0000001400147312 */ /* 0x000e220000201800 */
[----:B-1----:R-:W-:Y:S01]  /*0310*/  DFMA R10, R16, -0.5, R10 ;  /* 0xbfe00000100a782b */ /* 0x002fe2000000000a */
[----:B------:R-:W-:Y:S01]  /*0320*/  IMAD.MOV.U32 R16, RZ, RZ, 0x1 ;  /* 0x00000001ff107424 */ /* 0x000fe200078e00ff */
[----:B------:R-:W-:Y:S02]  /*0330*/  SHF.R.U64 R13, R0, R13, RZ ;  /* 0x0000000d000d7219 */ /* 0x000fe400000012ff */
[----:B------:R-:W-:Y:S02]  /*0340*/  LOP3.LUT R2, RZ, R2, RZ, 0x33, !PT ;  /* 0x00000002ff027212 */ /* 0x000fe400078e33ff */
[----:B------:R-:W-:Y:S02]  /*0350*/  SHF.L.U32 R3, R16, R3, RZ ;  /* 0x0000000310037219 */ /* 0x000fe400000006ff */
[----:B------:R-:W-:Y:S02]  /*0360*/  DMUL R4, R4, R10 ;  /* 0x0000000a04047228 */ /* 0x000fe40000000000 */
[----:B------:R-:W-:-:S02]  /*0370*/  LOP3.LUT P0, RZ, R3, R13, R2, 0x80, !PT ;  /* 0x0000000d03ff7212 */ /* 0x000fc40007808002 */
[----:B------:R-:W-:Y:S01]  /*0380*/  SHF.R.S32.HI R3, RZ, 0x1f, R3 ;  /* 0x0000001fff037819 */ /* 0x000fe20000011403 */
[----:B0-----:R-:W-:-:S03]  /*0390*/  DFMA R18, R18, -0.5, R20 ;  /* 0xbfe000001212782b */ /* 0x001fc60000000014 */
[----:B------:R-:W-:Y:S01]  /*03a0*/  LOP3.LUT P0, RZ, R3, RZ, RZ, 0xc0, P0 ;  /* 0x000000ff03ff7212 */ /* 0x000fe2000000c0ff */
[----:B--2---:R-:W-:-:S04]  /*03b0*/  DMUL R4, R4, R8 ;  /* 0x0000000804047228 */ /* 0x004fc80000000000 */
[----:B------:R-:W-:-:S08]  /*03c0*/  DMUL R6, R6, R18 ;  /* 0x0000001206067228 */ /* 0x000fd00000000000 */
[----:B------:R-:W-:Y:S01]  /*03d0*/  DMUL R16, R6, R4 ;  /* 0x0000000406107228 */ /* 0x000fe20000000000 */
[----:B------:R-:W-:Y:S10]  /*03e0*/  @!P0 BRA `(.L_x_287) ;  /* 0x0000000400fc8947 */ /* 0x000ff40003800000 */
[----:B------:R-:W0:Y:S02]  /*03f0*/  LDCU.64 UR6, c[0x0][0x380] ;  /* 0x00007000ff0677ac */ /* 0x000e240008000a00 */
[----:B0-----:R-:W-:-:S04]  /*0400*/  LEA R20, P0, R0, UR6, 0x4 ;  /* 0x0000000600147c11 */ /* 0x001fc8000f8020ff */
[----:B------:R-:W-:-:S05]  /*0410*/  LEA.HI.X R21, R0, UR7, RZ, 0x4, P0 ;  /* 0x0000000700157c11 */ /* 0x000fca00080f24ff */
[----:B------:R0:W5:Y:S01]  /*0420*/  LDG.E.128 R8, desc[UR4][R20.64] ;  /* 0x0000000414087981 */ /* 0x000162000c1e1d00 */
[----:B------:R-:W-:Y:S01]  /*0430*/  DSETP.NEU.AND P0, PT, |R16|, +INF , PT ;  /* 0x7ff000001000742a */ /* 0x000fe20003f0d200 */
[----:B------:R-:W-:-:S13]  /*0440*/  BSSY.RECONVERGENT B0, `(.L_x_288) ;  /* 0x000001d000007945 */ /* 0x000fda0003800200 */
[----:B------:R-:W-:Y:S01]  /*0450*/  @!P0 DMUL R2, RZ, -R16 ;  /* 0x80000010ff028228 */ /* 0x000fe20000000000 */
[----:B------:R-:W-:Y:S01]  /*0460*/  @!P0 IMAD.MOV.U32 R0, RZ, RZ, 0x1 ;  /* 0x00000001ff008424 */ /* 0x000fe200078e00ff */
[----:B0-----:R-:W-:Y:S09]  /*0470*/  @!P0 BRA `(.L_x_289) ;  /* 0x0000000000648947 */ /* 0x001ff20003800000 */
[----:B------:R-:W-:Y:S01]  /*0480*/  UMOV UR6, 0x6dc9c883 ;  /* 0x6dc9c88300067882 */ /* 0x000fe20000000000 */
[----:B------:R-:W-:Y:S01]  /*0490*/  UMOV UR7, 0x3fe45f30 ;  /* 0x3fe45f3000077882 */ /* 0x000fe20000000000 */
[C---:B------:R-:W-:Y:S01]  /*04a0*/  DSETP.GE.AND P0, PT, |R16|.reuse, 2.14748364800000000000e+09, PT ;  /* 0x41e000001000742a */ /* 0x040fe20003f06200 */
[----:B------:R-:W-:Y:S01]  /*04b0*/  BSSY.RECONVERGENT B1, `(.L_x_290) ;  /* 0x0000014000017945 */ /* 0x000fe20003800200 */
[----:B------:R-:W-:Y:S01]  /*04c0*/  DMUL R4, R16, -UR6 ;  /* 0x8000000610047c28 */ /* 0x000fe20008000000 */
[----:B------:R-:W-:Y:S01]  /*04d0*/  UMOV UR6, 0x54442d18 ;  /* 0x54442d1800067882 */ /* 0x000fe20000000000 */
[----:B------:R-:W-:-:S04]  /*04e0*/  UMOV UR7, 0x3ff921fb ;  /* 0x3ff921fb00077882 */ /* 0x000fc80000000000 */
[----:B------:R-:W0:Y:S08]  /*04f0*/  F2I.F64 R0, R4 ;  /* 0x0000000400007311 */ /* 0x000e300000301100 */
[----:B0-----:R-:W0:Y:S02]  /*0500*/  I2F.F64 R2, R0 ;  /* 0x0000000000027312 */ /* 0x001e240000201c00 */
[----:B0-----:R-:W-:Y:S01]  /*0510*/  DFMA R6, R2, -UR6, -R16 ;  /* 0x8000000602067c2b */ /* 0x001fe20008000810 */
[----:B------:R-:W-:Y:S01]  /*0520*/  UMOV UR6, 0x33145c00 ;  /* 0x33145c0000067882 */ /* 0x000fe20000000000 */
[----:B------:R-:W-:-:S06]  /*0530*/  UMOV UR7, 0x3c91a626 ;  /* 0x3c91a62600077882 */ /* 0x000fcc0000000000 */
[----:B------:R-:W-:Y:S01]  /*0540*/  DFMA R6, R2, -UR6, R6 ;  /* 0x8000000602067c2b */ /* 0x000fe20008000006 */
[----:B------:R-:W-:Y:S01]  /*0550*/  UMOV UR6, 0x252049c0 ;  /* 0x252049c000067882 */ /* 0x000fe20000000000 */
[----:B------:R-:W-:-:S06]  /*0560*/  UMOV UR7, 0x397b839a ;  /* 0x397b839a00077882 */ /* 0x000fcc0000000000 */
[----:B------:R-:W-:Y:S01]  /*0570*/  DFMA R2, R2, -UR6, R6 ;  /* 0x8000000602027c2b */ /* 0x000fe20008000006 */
[----:B------:R-:W-:Y:S10]  /*0580*/  @!P0 BRA `(.L_x_291) ;  /* 0x0000000000188947 */ /* 0x000ff40003800000 */
[----:B------:R-:W-:Y:S01]  /*0590*/  DADD R2, -RZ, -R16 ;  /* 0x00000000ff027229 */ /* 0x000fe20000000910 */
[----:B------:R-:W-:-:S09]  /*05a0*/  MOV R23, 0x5e0 ;  /* 0x000005e000177802 */ /* 0x000fd20000000f00 */
[----:B------:R-:W-:Y:S02]  /*05b0*/  IMAD.MOV.U32 R0, RZ, RZ, R2 ;  /* 0x000000ffff007224 */ /* 0x000fe400078e0002 */
[----:B------:R-:W-:-:S07]  /*05c0*/  IMAD.MOV.U32 R24, RZ, RZ, R3 ;  /* 0x000000ffff187224 */ /* 0x000fce00078e0003 */
[----:B-----5:R-:W-:Y:S05]  /*05d0*/  CALL.REL.NOINC `($_Z31kernelApplyConditionalTwoModeQQP7double2miiiiPKiPKdS2_d$__internal_trig_reduction_slowpathd) ;  /* 0x0000000c00747944 */ /* 0x020fea0003c00000 */
[----:B------:R-:W-:-:S07]  /*05e0*/  IMAD.MOV.U32 R0, RZ, RZ, R6 ;  /* 0x000000ffff007224 */ /* 0x000fce00078e0006 */
.L_x_291:
[----:B------:R-:W-:Y:S05]  /*05f0*/  BSYNC.RECONVERGENT B1 ;  /* 0x0000000000017941 */ /* 0x000fea0003800200 */
.L_x_290:
[----:B------:R-:W-:-:S07]  /*0600*/  VIADD R0, R0, 0x1 ;  /* 0x0000000100007836 */ /* 0x000fce0000000000 */
.L_x_289:
[----:B------:R-:W-:Y:S05]  /*0610*/  BSYNC.RECONVERGENT B0 ;  /* 0x0000000000007941 */ /* 0x000fea0003800200 */
.L_x_288:
[----:B------:R-:W0:Y:S01]  /*0620*/  LDCU.64 UR6, c[0x4][0x8] ;  /* 0x01000100ff0677ac */ /* 0x000e220008000a00 */
[----:B------:R-:W-:-:S05]  /*0630*/  IMAD.SHL.U32 R4, R0, 0x40, RZ ;  /* 0x0000004000047824 */ /* 0x000fca00078e00ff */
[----:B------:R-:W-:-:S04]  /*0640*/  LOP3.LUT R4, R4, 0x40, RZ, 0xc0, !PT ;  /* 0x0000004004047812 */ /* 0x000fc800078ec0ff */
[----:B0-----:R-:W-:-:S05]  /*0650*/  IADD3 R28, P0, PT, R4, UR6, RZ ;  /* 0x00000006041c7c10 */ /* 0x001fca000ff1e0ff */
[----:B------:R-:W-:-:S05]  /*0660*/  IMAD.X R29, RZ, RZ, UR7, P0 ;  /* 0x00000007ff1d7e24 */ /* 0x000fca00080e06ff */
[----:B------:R-:W2:Y:S04]  /*0670*/  LDG.E.128.CONSTANT R4, desc[UR4][R28.64] ;  /* 0x000000041c047981 */ /* 0x000ea8000c1e9d00 */
[----:B------:R-:W3:Y:S04]  /*0680*/  LDG.E.128.CONSTANT R12, desc[UR4][R28.64+0x10] ;  /* 0x000010041c0c7981 */ /* 0x000ee8000c1e9d00 */
[----:B------:R-:W4:Y:S01]  /*0690*/  LDG.E.128.CONSTANT R24, desc[UR4][R28.64+0x20] ;  /* 0x000020041c187981 */ /* 0x000f22000c1e9d00 */
[----:B------:R-:W-:Y:S01]  /*06a0*/  LOP3.LUT R18, R0, 0x1, RZ, 0xc0, !PT ;  /* 0x0000000100127812 */ /* 0x000fe200078ec0ff */
[----:B------:R-:W-:Y:S01]  /*06b0*/  IMAD.MOV.U32 R22, RZ, RZ, 0x20fd8164 ;  /* 0x20fd8164ff167424 */ /* 0x000fe200078e00ff */
[----:B------:R-:W-:Y:S01]  /*06c0*/  DSETP.NEU.AND P1, PT, |R16|, +INF , PT ;  /* 0x7ff000001000742a */ /* 0x000fe20003f2d200 */
[----:B------:R-:W-:Y:S01]  /*06d0*/  BSSY.RECONVERGENT B0, `(.L_x_292) ;  /* 0x000002d000007945 */ /* 0x000fe20003800200 */
[----:B------:R-:W-:Y:S01]  /*06e0*/  ISETP.NE.U32.AND P0, PT, R18, 0x1, PT ;  /* 0x000000011200780c */ /* 0x000fe20003f05070 */
[----:B------:R-:W-:-:S03]  /*06f0*/  IMAD.MOV.U32 R18, RZ, RZ, 0x3da8ff83 ;  /* 0x3da8ff83ff127424 */ /* 0x000fc600078e00ff */
[----:B------:R-:W-:Y:S02]  /*0700*/  FSEL R22, R22, -8.06006814911005101289e+34, !P0 ;  /* 0xf9785eba16167808 */ /* 0x000fe40004000000 */
[----:B------:R-:W-:Y:S01]  /*0710*/  FSEL R23, -R18, 0.11223486810922622681, !P0 ;  /* 0x3de5db6512177808 */ /* 0x000fe20004000100 */
[----:B------:R-:W-:-:S08]  /*0720*/  DMUL R18, R2, R2 ;  /* 0x0000000202127228 */ /* 0x000fd00000000000 */
        /* <DEDUP_REMOVED lines=9> */
[----:B------:R-:W-:Y:S01]  /*07c0*/  FSEL R7, R5, R3, !P0 ;  /* 0x0000000305077208 */ /* 0x000fe20004000000 */
[----:B------:R-:W-:Y:S01]  /*07d0*/  @!P1 DMUL R2, RZ, -R16 ;  /* 0x80000010ff029228 */ /* 0x000fe20000000000 */
[----:B------:R-:W-:Y:S01]  /*07e0*/  LOP3.LUT P0, RZ, R0, 0x2, RZ, 0xc0, !PT ;  /* 0x0000000200ff7812 */ /* 0x000fe2000780c0ff */
[----:B------:R-:W-:-:S03]  /*07f0*/  @!P1 IMAD.MOV.U32 R0, RZ, RZ, RZ ;  /* 0x000000ffff009224 */ /* 0x000fc600078e00ff */
[----:B------:R-:W-:-:S10]  /*0800*/  DADD R4, RZ, -R6 ;  /* 0x00000000ff047229 */ /* 0x000fd40000000806 */
[----:B------:R-:W-:Y:S02]  /*0810*/  FSEL R18, R6, R4, !P0 ;  /* 0x0000000406127208 */ /* 0x000fe40004000000 */
[----:B------:R-:W-:Y:S01]  /*0820*/  FSEL R19, R7, R5, !P0 ;  /* 0x0000000507137208 */ /* 0x000fe20004000000 */
[----:B------:R-:W-:Y:S06]  /*0830*/  @!P1 BRA `(.L_x_293) ;  /* 0x0000000000589947 */ /* 0x000fec0003800000 */
[----:B------:R-:W-:Y:S01]  /*0840*/  UMOV UR6, 0x6dc9c883 ;  /* 0x6dc9c88300067882 */ /* 0x000fe20000000000 */
[----:B------:R-:W-:Y:S01]  /*0850*/  UMOV UR7, 0x3fe45f30 ;  /* 0x3fe45f3000077882 */ /* 0x000fe20000000000 */
[C---:B------:R-:W-:Y:S02]  /*0860*/  DSETP.GE.AND P0, PT, |R16|.reuse, 2.14748364800000000000e+09, PT ;  /* 0x41e000001000742a */ /* 0x040fe40003f06200 */
        /* <DEDUP_REMOVED lines=19> */
.L_x_293:
[----:B------:R-:W-:Y:S05]  /*09a0*/  BSYNC.RECONVERGENT B0 ;  /* 0x0000000000007941 */ /* 0x000fea0003800200 */
.L_x_292:
        /* <DEDUP_REMOVED lines=9> */
[----:B------:R-:W-:-:S03]  /*0a40*/  IMAD.MOV.U32 R22, RZ, RZ, 0x20fd8164 ;  /* 0x20fd8164ff167424 */ /* 0x000fc600078e00ff */
        /* <DEDUP_REMOVED lines=19> */
[-C--:B-----5:R-:W-:Y:S02]  /*0b80*/  DMUL R4, R10, R2.reuse ;  /* 0x000000020a047228 */ /* 0x0a0fe40000000000 */
[----:B------:R-:W-:-:S06]  /*0b90*/  DMUL R6, R8, R2 ;  /* 0x0000000208067228 */ /* 0x000fcc0000000000 */
[-C--:B------:R-:W-:Y:S02]  /*0ba0*/  DFMA R4, R8, R18.reuse, -R4 ;  /* 0x000000120804722b */ /* 0x080fe40000000804 */
[----:B------:R-:W-:-:S07]  /*0bb0*/  DFMA R6, R10, R18, R6 ;  /* 0x000000120a06722b */ /* 0x000fce0000000006 */
[----:B------:R-:W-:Y:S01]  /*0bc0*/  STG.E.128 desc[UR4][R20.64], R4 ;  /* 0x0000000414007986 */ /* 0x000fe2000c101d04 */
[----:B------:R-:W-:Y:S05]  /*0bd0*/  EXIT ;  /* 0x000000000000794d */ /* 0x000fea0003800000 */
.L_x_287:
[----:B------:R-:W0:Y:S02]  /*0be0*/  LDCU.64 UR6, c[0x0][0x380] ;  /* 0x00007000ff0677ac */ /* 0x000e240008000a00 */
[----:B0-----:R-:W-:-:S04]  /*0bf0*/  LEA R18, P0, R0, UR6, 0x4 ;  /* 0x0000000600127c11 */ /* 0x001fc8000f8020ff */
[----:B------:R-:W-:-:S05]  /*0c00*/  LEA.HI.X R19, R0, UR7, RZ, 0x4, P0 ;  /* 0x0000000700137c11 */ /* 0x000fca00080f24ff */
[----:B------:R0:W5:Y:S01]  /*0c10*/  LDG.E.128 R8, desc[UR4][R18.64] ;  /* 0x0000000412087981 */ /* 0x000162000c1e1d00 */
[----:B------:R-:W-:Y:S01]  /*0c20*/  DSETP.NEU.AND P0, PT, |R16|, +INF , PT ;  /* 0x7ff000001000742a */ /* 0x000fe20003f0d200 */
[----:B------:R-:W-:-:S13]  /*0c30*/  BSSY.RECONVERGENT B0, `(.L_x_294) ;  /* 0x000001c000007945 */ /* 0x000fda0003800200 */
[----:B------:R-:W-:Y:S01]  /*0c40*/  @!P0 DMUL R2, RZ, R16 ;  /* 0x00000010ff028228 */ /* 0x000fe20000000000 */
[----:B------:R-:W-:Y:S01]  /*0c50*/  @!P0 IMAD.MOV.U32 R0, RZ, RZ, 0x1 ;  /* 0x00000001ff008424 */ /* 0x000fe200078e00ff */
[----:B0-----:R-:W-:Y:S09]  /*0c60*/  @!P0 BRA `(.L_x_295) ;  /* 0x0000000000608947 */ /* 0x001ff20003800000 */
        /* <DEDUP_REMOVED lines=20> */
[----:B-----5:R-:W-:Y:S05]  /*0db0*/  CALL.REL.NOINC `($_Z31kernelApplyConditionalTwoModeQQP7double2miiiiPKiPKdS2_d$__internal_trig_reduction_slowpathd) ;  /* 0x00000004007c7944 */ /* 0x020fea0003c00000 */
[----:B------:R-:W-:-:S07]  /*0dc0*/  IMAD.MOV.U32 R0, RZ, RZ, R6 ;  /* 0x000000ffff007224 */ /* 0x000fce00078e0006 */
.L_x_297:
[----:B------:R-:W-:Y:S05]  /*0dd0*/  BSYNC.RECONVERGENT B1 ;  /* 0x0000000000017941 */ /* 0x000fea0003800200 */
.L_x_296:
[----:B------:R-:W-:-:S07]  /*0de0*/  VIADD R0, R0, 0x1 ;  /* 0x0000000100007836 */ /* 0x000fce0000000000 */
.L_x_295:
[----:B------:R-:W-:Y:S05]  /*0df0*/  BSYNC.RECONVERGENT B0 ;  /* 0x0000000000007941 */ /* 0x000fea0003800200 */
.L_x_294:
        /* <DEDUP_REMOVED lines=55> */
.L_x_299:
[----:B------:R-:W-:Y:S05]  /*1170*/  BSYNC.RECONVERGENT B0 ;  /* 0x0000000000007941 */ /* 0x000fea0003800200 */
.L_x_298:
        /* <DEDUP_REMOVED lines=31> */
[C---:B------:R-:W-:Y:S02]  /*1370*/  DFMA R4, R20.reuse, R8, -R4 ;  /* 0x000000081404722b */ /* 0x040fe40000000804 */
[----:B------:R-:W-:-:S07]  /*1380*/  DFMA R6, R20, R10, R6 ;  /* 0x0000000a1406722b */ /* 0x000fce0000000006 */
[----:B------:R-:W-:Y:S01]  /*1390*/  STG.E.128 desc[UR4][R18.64], R4 ;  /* 0x0000000412007986 */ /* 0x000fe2000c101d04 */
[----:B------:R-:W-:Y:S05]  /*13a0*/  EXIT ;  /* 0x000000000000794d */ /* 0x000fea0003800000 */
        .type           $_Z31kernelApplyConditionalTwoModeQQP7double2miiiiPKiPKdS2_d$__internal_trig_reduction_slowpathd,@function
        .size           $_Z31kernelApplyConditionalTwoModeQQP7double2miiiiPKiPKdS2_d$__internal_trig_reduction_slowpathd,(.L_x_578 - $_Z31kernelApplyConditionalTwoModeQQP7double2miiiiPKiPKdS2_d$__internal_trig_reduction_slowpathd)
$_Z31kernelApplyConditionalTwoModeQQP7double2miiiiPKiPKdS2_d$__internal_trig_reduction_slowpathd:
        /* <DEDUP_REMOVED lines=19> */
[----:B------:R-:W-:Y:S01]  /*14e0*/  IADD3 R13, PT, PT, RZ, -R3, -R13 ;  /* 0x80000003ff0d7210 */ /* 0x000fe20007ffe80d */
[----:B------:R-:W-:Y:S01]  /*14f0*/  IMAD.SHL.U32 R0, R0, 0x800, RZ ;  /* 0x0000080000007824 */ /* 0x000fe200078e00ff */
[----:B------:R-:W-:Y:S01]  /*1500*/  CS2R R6, SRZ ;  /* 0x0000000000067805 */ /* 0x000fe2000001ff00 */
[----:B------:R-:W-:Y:S01]  /*1510*/  IMAD.MOV.U32 R3, RZ, RZ, RZ ;  /* 0x000000ffff037224 */ /* 0x000fe200078e00ff */
[----:B------:R-:W-:-:S07]  /*1520*/  LOP3.LUT R4, R4, 0x80000000, RZ, 0xfc, !PT ;  /* 0x8000000004047812 */ /* 0x000fce00078efcff */
.L_x_304:
        /* <DEDUP_REMOVED lines=11> */
[C---:B------:R-:W-:Y:S02]  /*15e0*/  IMAD R6, R27.reuse, R0, RZ ;  /* 0x000000001b067224 */ /* 0x040fe400078e02ff */
[----:B------:R-:W-:Y:S01]  /*15f0*/  IMAD.HI.U32 R7, R27, R4, RZ ;  /* 0x000000041b077227 */ /* 0x000fe200078e00ff */
[----:B------:R-:W-:-:S03]  /*1600*/  IADD3 R5, P0, PT, R5, R29, RZ ;  /* 0x0000001d05057210 */ /* 0x000fc60007f1e0ff */
[-C--:B------:R-:W-:Y:S01]  /*1610*/  IMAD R12, R27, R4.reuse, RZ ;  /* 0x000000041b0c7224 */ /* 0x080fe200078e02ff */
[----:B------:R-:W-:Y:S01]  /*1620*/  IADD3 R29, P1, PT, R6, R5, RZ ;  /* 0x00000005061d7210 */ /* 0x000fe20007f3e0ff */
[----:B------:R-:W-:Y:S02]  /*1630*/  IMAD R5, R3, 0x8, R1 ;  /* 0x0000000803057824 */ /* 0x000fe400078e0201 */
[----:B------:R-:W-:-:S03]  /*1640*/  IMAD.HI.U32 R6, R26, R4, RZ ;  /* 0x000000041a067227 */ /* 0x000fc600078e00ff */
[----:B------:R0:W-:Y:S01]  /*1650*/  STL.64 [R5], R28 ;  /* 0x0000001c05007387 */ /* 0x0001e20000100a00 */
[----:B------:R-:W-:Y:S02]  /*1660*/  IMAD.X R6, RZ, RZ, R6, P2 ;  /* 0x000000ffff067224 */ /* 0x000fe400010e0606 */
[----:B------:R-:W-:Y:S02]  /*1670*/  VIADD R3, R3, 0x1 ;  /* 0x0000000103037836 */ /* 0x000fe40000000000 */
[----:B0-----:R-:W-:-:S05]  /*1680*/  IMAD.HI.U32 R5, R27, R0, RZ ;  /* 0x000000001b057227 */ /* 0x001fca00078e00ff */
[----:B------:R-:W-:-:S04]  /*1690*/  IADD3.X R5, P0, PT, R5, R6, RZ, P0, !PT ;  /* 0x0000000605057210 */ /* 0x000fc8000071e4ff */
[----:B------:R-:W-:Y:S01]  /*16a0*/  IADD3.X R5, P1, PT, R12, R5, RZ, P1, !PT ;  /* 0x000000050c057210 */ /* 0x000fe20000f3e4ff */
[----:B------:R-:W-:Y:S01]  /*16b0*/  IMAD.X R7, RZ, RZ, R7, P0 ;  /* 0x000000ffff077224 */ /* 0x000fe200000e0607 */
[----:B------:R-:W-:-:S03]  /*16c0*/  ISETP.NE.AND P0, PT, R13, -0xf, PT ;  /* 0xfffffff10d00780c */ /* 0x000fc60003f05270 */
[----:B------:R-:W-:Y:S02]  /*16d0*/  IMAD.X R7, RZ, RZ, R7, P1 ;  /* 0x000000ffff077224 */ /* 0x000fe400008e0607 */
[----:B------:R-:W-:-:S08]  /*16e0*/  IMAD.MOV.U32 R6, RZ, RZ, R5 ;  /* 0x000000ffff067224 */ /* 0x000fd000078e0005 */
[----:B------:R-:W-:Y:S05]  /*16f0*/  @P0 BRA `(.L_x_304) ;  /* 0xfffffffc008c0947 */ /* 0x000fea000383ffff */
[----:B------:R-:W-:Y:S05]  /*1700*/  BSYNC.RECONVERGENT B3 ;  /* 0x0000000000037941 */ /* 0x000fea0003800200 */
.L_x_303:
[----:B------:R-:W-:-:S05]  /*1710*/  LOP3.LUT R0, R25, 0x7ff, RZ, 0xc0, !PT ;  /* 0x000007ff19007812 */ /* 0x000fca00078ec0ff */
[----:B------:R-:W-:-:S05]  /*1720*/  VIADD R0, R0, 0xfffffc00 ;  /* 0xfffffc0000007836 */ /* 0x000fca0000000000 */
[----:B------:R-:W-:Y:S02]  /*1730*/  SHF.R.U32.HI R2, RZ, 0x6, R0 ;  /* 0x00000006ff027819 */ /* 0x000fe40000011600 */
[----:B------:R-:W-:Y:S02]  /*1740*/  ISETP.GE.U32.AND P0, PT, R0, 0x80, PT ;  /* 0x000000800000780c */ /* 0x000fe40003f06070 */
[----:B------:R-:W-:-:S04]  /*1750*/  IADD3 R2, PT, PT, -R2, 0x13, RZ ;  /* 0x0000001302027810 */ /* 0x000fc80007ffe1ff */
[----:B------:R-:W-:-:S07]  /*1760*/  SEL R2, R2, 0x12, P0 ;  /* 0x0000001202027807 */ /* 0x000fce0000000000 */
.L_x_302:
[----:B------:R-:W-:Y:S05]  /*1770*/  BSYNC.RECONVERGENT B2 ;  /* 0x0000000000027941 */ /* 0x000fea0003800200 */
.L_x_301:
        /* <DEDUP_REMOVED lines=14> */
[-C--:B---3--:R-:W-:Y:S02]  /*1860*/  @P0 SHF.L.U32 R13, R2, R25.reuse, RZ ;  /* 0x00000019020d0219 */ /* 0x088fe400000006ff */
[----:B------:R-:W-:Y:S02]  /*1870*/  @P0 SHF.R.U64 R14, R14, R0, R22 ;  /* 0x000000000e0e0219 */ /* 0x000fe40000001216 */
[--C-:B0-----:R-:W-:Y:S02]  /*1880*/  @P0 SHF.R.U32.HI R6, RZ, 0x1, R3.reuse ;  /* 0x00000001ff060819 */ /* 0x101fe40000011603 */
[C-C-:B------:R-:W-:Y:S02]  /*1890*/  @P0 SHF.R.U64 R7, R2.reuse, 0x1, R3.reuse ;  /* 0x0000000102070819 */ /* 0x140fe40000001203 */
[----:B------:R-:W-:-:S02]  /*18a0*/  @P0 SHF.L.U64.HI R12, R2, R25, R3 ;  /* 0x00000019020c0219 */ /* 0x000fc40000010203 */
[----:B------:R-:W-:Y:S02]  /*18b0*/  @P0 SHF.R.U32.HI R22, RZ, R0, R22 ;  /* 0x00000000ff160219 */ /* 0x000fe40000011616 */
[----:B------:R-:W-:Y:S02]  /*18c0*/  @P0 LOP3.LUT R2, R13, R14, RZ, 0xfc, !PT ;  /* 0x0000000e0d020212 */ /* 0x000fe400078efcff */
[-C--:B----4-:R-:W-:Y:S02]  /*18d0*/  @P0 SHF.L.U32 R15, R4, R25.reuse, RZ ;  /* 0x00000019040f0219 */ /* 0x090fe400000006ff */
[----:B------:R-:W-:Y:S02]  /*18e0*/  @P0 SHF.R.U64 R7, R7, R0, R6 ;  /* 0x0000000007070219 */ /* 0x000fe40000001206 */
[----:B------:R-:W-:Y:S02]  /*18f0*/  @P0 LOP3.LUT R3, R12, R22, RZ, 0xfc, !PT ;  /* 0x000000160c030212 */ /* 0x000fe400078efcff */
[----:B------:R-:W-:-:S02]  /*1900*/  @P0 SHF.L.U64.HI R25, R4, R25, R5 ;  /* 0x0000001904190219 */ /* 0x000fc40000010205 */
[----:B------:R-:W-:Y:S01]  /*1910*/  @P0 SHF.R.U32.HI R0, RZ, R0, R6 ;  /* 0x00000000ff000219 */ /* 0x000fe20000011606 */
[C---:B------:R-:W-:Y:S01]  /*1920*/  IMAD.SHL.U32 R6, R2.reuse, 0x4, RZ ;  /* 0x0000000402067824 */ /* 0x040fe200078e00ff */
[----:B------:R-:W-:Y:S02]  /*1930*/  @P0 LOP3.LUT R4, R15, R7, RZ, 0xfc, !PT ;  /* 0x000000070f040212 */ /* 0x000fe400078efcff */
        /* <DEDUP_REMOVED lines=25> */
[----:B------:R-:W-:Y:S02]  /*1ad0*/  LOP3.LUT R2, R12, 0x3f, RZ, 0xc0, !PT ;  /* 0x0000003f0c027812 */ /* 0x000fe400078ec0ff */
[--C-:B------:R-:W-:Y:S02]  /*1ae0*/  SHF.R.U64 R6, R6, 0x1, R3.reuse ;  /* 0x0000000106067819 */ /* 0x100fe40000001203 */
[CC--:B------:R-:W-:Y:S02]  /*1af0*/  SHF.L.U64.HI R0, R7.reuse, R2.reuse, R0 ;  /* 0x0000000207007219 */ /* 0x0c0fe40000010200 */
[----:B------:R-:W-:Y:S02]  /*1b00*/  SHF.L.U32 R7, R7, R2, RZ ;  /* 0x0000000207077219 */ /* 0x000fe400000006ff */
[----:B------:R-:W-:Y:S02]  /*1b10*/  SHF.R.U32.HI R2, RZ, 0x1, R3 ;  /* 0x00000001ff027819 */ /* 0x000fe40000011603 */
[----:B------:R-:W-:-:S04]  /*1b20*/  LOP3.LUT R3, R12, 0x3f, RZ, 0xc, !PT ;  /* 0x0000003f0c037812 */ /* 0x000fc800078e0cff */
[-CC-:B------:R-:W-:Y:S02]  /*1b30*/  SHF.R.U64 R6, R6, R3.reuse, R2.reuse ;  /* 0x0000000306067219 */ /* 0x180fe40000001202 */
[----:B------:R-:W-:Y:S02]  /*1b40*/  SHF.R.U32.HI R3, RZ, R3, R2 ;  /* 0x00000003ff037219 */ /* 0x000fe40000011602 */
[----:B------:R-:W-:Y:S02]  /*1b50*/  LOP3.LUT R7, R7, R6, RZ, 0xfc, !PT ;  /* 0x0000000607077212 */ /* 0x000fe400078efcff */
[----:B------:R-:W-:-:S07]  /*1b60*/  LOP3.LUT R0, R0, R3, RZ, 0xfc, !PT ;  /* 0x0000000300007212 */ /* 0x000fce00078efcff */
.L_x_306:
[----:B------:R-:W-:Y:S05]  /*1b70*/  BSYNC.RECONVERGENT B2 ;  /* 0x0000000000027941 */ /* 0x000fea0003800200 */
.L_x_305:
[----:B------:R-:W-:-:S04]  /*1b80*/  IMAD.WIDE.U32 R2, R7, 0x2168c235, RZ ;  /* 0x2168c23507027825 */ /* 0x000fc800078e00ff */
[----:B------:R-:W-:Y:S01]  /*1b90*/  IMAD.MOV.U32 R14, RZ, RZ, R3 ;  /* 0x000000ffff0e7224 */ /* 0x000fe200078e0003 */
[----:B------:R-:W-:Y:S01]  /*1ba0*/  IADD3 RZ, P1, PT, R2, R2, RZ ;  /* 0x0000000202ff7210 */ /* 0x000fe20007f3e0ff */
[----:B------:R-:W-:Y:S02]  /*1bb0*/  IMAD.MOV.U32 R15, RZ, RZ, RZ ;  /* 0x000000ffff0f7224 */ /* 0x000fe400078e00ff */
[----:B------:R-:W-:-:S04]  /*1bc0*/  IMAD.HI.U32 R3, R0, -0x36f0255e, RZ ;  /* 0xc90fdaa200037827 */ /* 0x000fc800078e00ff */
[----:B------:R-:W-:-:S04]  /*1bd0*/  IMAD.WIDE.U32 R6, R7, -0x36f0255e, R14 ;  /* 0xc90fdaa207067825 */ /* 0x000fc800078e000e */
[C---:B------:R-:W-:Y:S02]  /*1be0*/  IMAD R13, R0.reuse, -0x36f0255e, RZ ;  /* 0xc90fdaa2000d7824 */ /* 0x040fe400078e02ff */
[----:B------:R-:W-:-:S04]  /*1bf0*/  IMAD.WIDE.U32 R6, P2, R0, 0x2168c235, R6 ;  /* 0x2168c23500067825 */ /* 0x000fc80007840006 */
[----:B------:R-:W-:Y:S01]  /*1c00*/  IMAD.X R3, RZ, RZ, R3, P2 ;  /* 0x000000ffff037224 */ /* 0x000fe200010e0603 */
[----:B------:R-:W-:Y:S02]  /*1c10*/  IADD3 R13, P2, PT, R13, R7, RZ ;  /* 0x000000070d0d7210 */ /* 0x000fe40007f5e0ff */
[----:B------:R-:W-:Y:S02]  /*1c20*/  IADD3.X RZ, P1, PT, R6, R6, RZ, P1, !PT ;  /* 0x0000000606ff7210 */ /* 0x000fe40000f3e4ff */
        /* <DEDUP_REMOVED lines=8> */
[----:B------:R-:W-:-:S03]  /*1cb0*/  SEL R7, RZ, 0xffffffff, !P1 ;  /* 0xffffffffff077807 */ /* 0x000fc60004800000 */
[----:B------:R-:W-:Y:S01]  /*1cc0*/  IMAD.X R0, RZ, RZ, R2, P2 ;  /* 0x000000ffff007224 */ /* 0x000fe200010e0602 */
[----:B------:R-:W-:Y:S01]  /*1cd0*/  LOP3.LUT P1, R2, R24, 0x80000000, RZ, 0xc0, !PT ;  /* 0x8000000018027812 */ /* 0x000fe2000782c0ff */
[----:B------:R-:W-:Y:S01]  /*1ce0*/  IMAD.IADD R12, R7, 0x1, -R12 ;  /* 0x00000001070c7824 */ /* 0x000fe200078e0a0c */
[----:B------:R-:W-:Y:S02]  /*1cf0*/  SHF.R.U32.HI R7, RZ, 0x1e, R5 ;  /* 0x0000001eff077819 */ /* 0x000fe40000011605 */
[----:B------:R-:W-:Y:S01]  /*1d00*/  SHF.R.U64 R3, R3, 0xa, R0 ;  /* 0x0000000a03037819 */ /* 0x000fe20000001200 */
[----:B------:R-:W-:Y:S01]  /*1d10*/  IMAD.SHL.U32 R5, R12, 0x100000, RZ ;  /* 0x001000000c057824 */ /* 0x000fe200078e00ff */
[----:B------:R-:W-:Y:S02]  /*1d20*/  @!P0 LOP3.LUT R2, R2, 0x80000000, RZ, 0x3c, !PT ;  /* 0x8000000002028812 */ /* 0x000fe400078e3cff */
[----:B------:R-:W-:-:S04]  /*1d30*/  IADD3 R3, P2, PT, R3, 0x1, RZ ;  /* 0x0000000103037810 */ /* 0x000fc80007f5e0ff */
[----:B------:R-:W-:-:S04]  /*1d40*/  LEA.HI.X R0, R0, RZ, RZ, 0x16, P2 ;  /* 0x000000ff00007211 */ /* 0x000fc800010fb4ff */
[--C-:B------:R-:W-:Y:S02]  /*1d50*/  SHF.R.U64 R3, R3, 0x1, R0.reuse ;  /* 0x0000000103037819 */ /* 0x100fe40000001200 */
[----:B------:R-:W-:Y:S02]  /*1d60*/  SHF.R.U32.HI R6, RZ, 0x1, R0 ;  /* 0x00000001ff067819 */ /* 0x000fe40000011600 */
[----:B------:R-:W-:Y:S02]  /*1d70*/  IADD3 R0, P2, P3, RZ, RZ, R3 ;  /* 0x000000ffff007210 */ /* 0x000fe40007b5e003 */
[----:B------:R-:W-:Y:S02]  /*1d80*/  LEA.HI R3, R4, R7, RZ, 0x1 ;  /* 0x0000000704037211 */ /* 0x000fe400078f08ff */
[----:B------:R-:W-:-:S03]  /*1d90*/  IADD3.X R5, PT, PT, R5, 0x3fe00000, R6, P2, P3 ;  /* 0x3fe0000005057810 */ /* 0x000fc600017e6406 */
[----:B------:R-:W-:Y:S01]  /*1da0*/  @P1 IMAD.MOV R3, RZ, RZ, -R3 ;  /* 0x000000ffff031224 */ /* 0x000fe200078e0a03 */
[----:B------:R-:W-:-:S07]  /*1db0*/  LOP3.LUT R4, R5, R2, RZ, 0xfc, !PT ;  /* 0x0000000205047212 */ /* 0x000fce00078efcff */
.L_x_300:
[----:B------:R-:W-:Y:S02]  /*1dc0*/  IMAD.MOV.U32 R6, RZ, RZ, R3 ;  /* 0x000000ffff067224 */ /* 0x000fe400078e0003 */
[----:B------:R-:W-:Y:S02]  /*1dd0*/  IMAD.MOV.U32 R3, RZ, RZ, R4 ;  /* 0x000000ffff037224 */ /* 0x000fe400078e0004 */
[----:B------:R-:W-:Y:S02]  /*1de0*/  IMAD.MOV.U32 R4, RZ, RZ, R23 ;  /* 0x000000ffff047224 */ /* 0x000fe400078e0017 */
[----:B------:R-:W-:Y:S02]  /*1df0*/  IMAD.MOV.U32 R5, RZ, RZ, 0x0 ;  /* 0x00000000ff057424 */ /* 0x000fe400078e00ff */
[----:B------:R-:W-:Y:S02]  /*1e00*/  IMAD.MOV.U32 R2, RZ, RZ, R0 ;  /* 0x000000ffff027224 */ /* 0x000fe400078e0000 */
[----:B------:R-:W-:Y:S05]  /*1e10*/  RET.REL.NODEC R4 `(_Z31kernelApplyConditionalTwoModeQQP7double2miiiiPKiPKdS2_d) ;  /* 0xffffffe004787950 */ /* 0x000fea0003c3ffff */
.L_x_307:
        /* <DEDUP_REMOVED lines=14> */
.L_x_578:


//--------------------- .text._Z20kernelApplyTwoModeQQP7double2miiPKiPKdS2_d --------------------------
	.section	.text._Z20kernelApplyTwoModeQQP7double2miiPKiPKdS2_d,"ax",@progbits
	.align	128
        .global         _Z20kernelApplyTwoModeQQP7double2miiPKiPKdS2_d
        .type           _Z20kernelApplyTwoModeQQP7double2miiPKiPKdS2_d,@function
        .size           _Z20kernelApplyTwoModeQQP7double2miiPKiPKdS2_d,(.L_x_579 - _Z20kernelApplyTwoModeQQP7double2miiPKiPKdS2_d)
        .other          _Z20kernelApplyTwoModeQQP7double2miiPKiPKdS2_d,@"STO_CUDA_ENTRY STV_DEFAULT"
_Z20kernelApplyTwoModeQQP7double2miiPKiPKdS2_d:
.text._Z20kernelApplyTwoModeQQP7double2miiPKiPKdS2_d:
        /* <DEDUP_REMOVED lines=11> */
[----:B------:R-:W1:Y:S01]  /*00b0*/  LDCU.64 UR4, c[0x0][0x358] ;  /* 0x00006b00ff0477ac */ /* 0x000e620008000a00 */
[----:B------:R-:W2:Y:S06]  /*00c0*/  LDCU.64 UR6, c[0x0][0x380] ;  /* 0x00007000ff0677ac */ /* 0x000eac0008000a00 */
[----:B------:R-:W0:Y:S08]  /*00d0*/  LDC.64 R16, c[0x0][0x3a8] ;  /* 0x0000ea00ff107b82 */ /* 0x000e300000000a00 */
[----:B------:R-:W3:Y:S08]  /*00e0*/  LDC.64 R18, c[0x0][0x398] ;  /* 0x0000e600ff127b82 */ /* 0x000ef00000000a00 */
[----:B------:R-:W4:Y:S01]  /*00f0*/  LDC.64 R8, c[0x0][0x3a0] ;  /* 0x0000e800ff087b82 */ /* 0x000f220000000a00 */
[----:B0-----:R-:W-:-:S04]  /*0100*/  IMAD.WIDE R14, R4, 0x4, R16 ;  /* 0x00000004040e7825 */ /* 0x001fc800078e0210 */
[C-C-:B---3--:R-:W-:Y:S02]  /*0110*/  IMAD.WIDE R6, R4.reuse, 0x4, R18.reuse ;  /* 0x0000000404067825 */ /* 0x148fe400078e0212 */
[----:B-1----:R-:W3:Y:S02]  /*0120*/  LDG.E R15, desc[UR4][R14.64] ;  /* 0x000000040e0f7981 */ /* 0x002ee4000c1e1900 */
[C---:B------:R-:W-:Y:S02]  /*0130*/  IMAD.WIDE R18, R5.reuse, 0x4, R18 ;  /* 0x0000000405127825 */ /* 0x040fe400078e0212 */
[----:B------:R-:W3:Y:S02]  /*0140*/  LDG.E R12, desc[UR4][R6.64] ;  /* 0x00000004060c7981 */ /* 0x000ee4000c1e1900 */
[----:B------:R-:W-:Y:S02]  /*0150*/  IMAD.WIDE R16, R5, 0x4, R16 ;  /* 0x0000000405107825 */ /* 0x000fe400078e0210 */
[----:B------:R0:W3:Y:S04]  /*0160*/  LDG.E R13, desc[UR4][R18.64] ;  /* 0x00000004120d7981 */ /* 0x0000e8000c1e1900 */
[----:B------:R1:W3:Y:S01]  /*0170*/  LDG.E R17, desc[UR4][R16.64] ;  /* 0x0000000410117981 */ /* 0x0002e2000c1e1900 */
[----:B----4-:R-:W-:-:S04]  /*0180*/  IMAD.WIDE R2, R4, 0x8, R8 ;  /* 0x0000000804027825 */ /* 0x010fc800078e0208 */
[----:B------:R-:W-:Y:S02]  /*0190*/  IMAD.WIDE R8, R5, 0x8, R8 ;  /* 0x0000000805087825 */ /* 0x000fe400078e0208 */
[----:B------:R-:W4:Y:S04]  /*01a0*/  LDG.E.64 R2, desc[UR4][R2.64] ;  /* 0x0000000402027981 */ /* 0x000f28000c1e1b00 */
[----:B------:R-:W4:Y:S01]  /*01b0*/  LDG.E.64 R8, desc[UR4][R8.64] ;  /* 0x0000000408087981 */ /* 0x000f22000c1e1b00 */
[----:B--2---:R-:W-:-:S04]  /*01c0*/  LEA R10, P0, R0, UR6, 0x4 ;  /* 0x00000006000a7c11 */ /* 0x004fc8000f8020ff */
[C---:B------:R-:W-:Y:S01]  /*01d0*/  LEA.HI.X R11, R0.reuse, UR7, RZ, 0x4, P0 ;  /* 0x00000007000b7c11 */ /* 0x040fe200080f24ff */
[----:B0-----:R-:W-:Y:S01]  /*01e0*/  IMAD.MOV.U32 R19, RZ, RZ, -0x1 ;  /* 0xffffffffff137424 */ /* 0x001fe200078e00ff */
[----:B------:R-:W0:Y:S03]  /*01f0*/  LDCU.64 UR6, c[0x0][0x3b0] ;  /* 0x00007600ff0677ac */ /* 0x000e260008000a00 */
[----:B------:R2:W5:Y:S01]  /*0200*/  LDG.E.128 R4, desc[UR4][R10.64] ;  /* 0x000000040a047981 */ /* 0x000562000c1e1d00 */
[----:B------:R-:W-:Y:S01]  /*0210*/  BSSY.RECONVERGENT B0, `(.L_x_308) ;  /* 0x0000031000007945 */ /* 0x000fe20003800200 */
[----:B---3--:R-:W-:Y:S02]  /*0220*/  SHF.R.U64 R23, R0, R15, RZ ;  /* 0x0000000f00177219 */ /* 0x008fe400000012ff */
[----:B------:R-:W-:-:S04]  /*0230*/  SHF.L.U32 R18, R19, R12, RZ ;  /* 0x0000000c13127219 */ /* 0x000fc800000006ff */
[-C--:B-1----:R-:W-:Y:S02]  /*0240*/  LOP3.LUT R16, R23, R18.reuse, RZ, 0x30, !PT ;  /* 0x0000001217107212 */ /* 0x082fe400078e30ff */
[----:B------:R-:W-:Y:S02]  /*0250*/  LOP3.LUT R20, RZ, R18, RZ, 0x33, !PT ;  /* 0x00000012ff147212 */ /* 0x000fe400078e33ff */
[----:B------:R-:W-:Y:S02]  /*0260*/  SHF.L.U32 R19, R19, R13, RZ ;  /* 0x0000000d13137219 */ /* 0x000fe400000006ff */
[----:B------:R-:W-:Y:S01]  /*0270*/  SHF.R.U64 R0, R0, R17, RZ ;  /* 0x0000001100007219 */ /* 0x000fe200000012ff */
[----:B------:R-:W-:Y:S01]  /*0280*/  I2F.F64.U32 R12, R20 ;  /* 0x00000014000c7312 */ /* 0x000fe20000201800 */
[-C--:B------:R-:W-:Y:S02]  /*0290*/  LOP3.LUT R21, RZ, R19.reuse, RZ, 0x33, !PT ;  /* 0x00000013ff157212 */ /* 0x080fe400078e33ff */
[----:B------:R-:W-:-:S05]  /*02a0*/  LOP3.LUT R19, R0, R19, RZ, 0x30, !PT ;  /* 0x0000001300137212 */ /* 0x000fca00078e30ff */
[----:B------:R-:W1:Y:S08]  /*02b0*/  I2F.F64.U32 R16, R16 ;  /* 0x0000001000107312 */ /* 0x000e700000201800 */
[----:B------:R-:W-:Y:S08]  /*02c0*/  I2F.F64.U32 R14, R21 ;  /* 0x00000015000e7312 */ /* 0x000ff00000201800 */
[----:B------:R-:W3:Y:S01]  /*02d0*/  I2F.F64.U32 R18, R19 ;  /* 0x0000001300127312 */ /* 0x000ee20000201800 */
[----:B-1----:R-:W-:-:S08]  /*02e0*/  DFMA R12, R12, -0.5, R16 ;  /* 0xbfe000000c0c782b */ /* 0x002fd00000000010 */
[----:B----4-:R-:W-:Y:S02]  /*02f0*/  DMUL R2, R2, R12 ;  /* 0x0000000c02027228 */ /* 0x010fe40000000000 */
[----:B---3--:R-:W-:-:S06]  /*0300*/  DFMA R14, R14, -0.5, R18 ;  /* 0xbfe000000e0e782b */ /* 0x008fcc0000000012 */
[----:B0-----:R-:W-:Y:S02]  /*0310*/  DMUL R2, R2, UR6 ;  /* 0x0000000602027c28 */ /* 0x001fe40008000000 */
[----:B------:R-:W-:-:S08]  /*0320*/  DMUL R8, R8, R14 ;  /* 0x0000000e08087228 */ /* 0x000fd00000000000 */
[----:B------:R-:W-:-:S08]  /*0330*/  DMUL R8, R8, R2 ;  /* 0x0000000208087228 */ /* 0x000fd00000000000 */
[----:B------:R-:W-:-:S14]  /*0340*/  DSETP.NEU.AND P0, PT, |R8|, +INF , PT ;  /* 0x7ff000000800742a */ /* 0x000fdc0003f0d200 */
[----:B------:R-:W-:Y:S01]  /*0350*/  @!P0 DMUL R2, RZ, R8 ;  /* 0x00000008ff028228 */ /* 0x000fe20000000000 */
[----:B------:R-:W-:Y:S01]  /*0360*/  @!P0 IMAD.MOV.U32 R0, RZ, RZ, 0x1 ;  /* 0x00000001ff008424 */ /* 0x000fe200078e00ff */
[----:B--2---:R-:W-:Y:S09]  /*0370*/  @!P0 BRA `(.L_x_309) ;  /* 0x0000000000688947 */ /* 0x004ff20003800000 */
        /* <DEDUP_REMOVED lines=20> */
[----:B-----5:R-:W-:Y:S05]  /*04c0*/  CALL.REL.NOINC `($_Z20kernelApplyTwoModeQQP7double2miiPKiPKdS2_d$__internal_trig_reduction_slowpathd) ;  /* 0x00000004008c7944 */ /* 0x020fea0003c00000 */
[----:B------:R-:W-:Y:S02]  /*04d0*/  IMAD.MOV.U32 R0, RZ, RZ, R14 ;  /* 0x000000ffff007224 */ /* 0x000fe400078e000e */
[----:B------:R-:W-:Y:S02]  /*04e0*/  IMAD.MOV.U32 R2, RZ, RZ, R12 ;  /* 0x000000ffff027224 */ /* 0x000fe400078e000c */
[----:B------:R-:W-:-:S07]  /*04f0*/  IMAD.MOV.U32 R3, RZ, RZ, R13 ;  /* 0x000000ffff037224 */ /* 0x000fce00078e000d */
.L_x_311:
[----:B------:R-:W-:Y:S05]  /*0500*/  BSYNC.RECONVERGENT B1 ;  /* 0x0000000000017941 */ /* 0x000fea0003800200 */
.L_x_310:
[----:B------:R-:W-:-:S07]  /*0510*/  VIADD R0, R0, 0x1 ;  /* 0x0000000100007836 */ /* 0x000fce0000000000 */
.L_x_309:
[----:B------:R-:W-:Y:S05]  /*0520*/  BSYNC.RECONVERGENT B0 ;  /* 0x0000000000007941 */ /* 0x000fea0003800200 */
.L_x_308:
        /* <DEDUP_REMOVED lines=24> */
[----:B------:R-:W-:Y:S02]  /*06b0*/  DFMA R12, R24, R12, 1 ;  /* 0x3ff00000180c742b */ /* 0x000fe4000000000c */
[----:B------:R-:W-:-:S08]  /*06c0*/  @!P1 DMUL R24, RZ, R8 ;  /* 0x00000008ff189228 */ /* 0x000fd00000000000 */
[----:B------:R-:W-:Y:S02]  /*06d0*/  FSEL R12, R12, R2, !P0 ;  /* 0x000000020c0c7208 */ /* 0x000fe40004000000 */
[----:B------:R-:W-:Y:S02]  /*06e0*/  FSEL R13, R13, R3, !P0 ;  /* 0x000000030d0d7208 */ /* 0x000fe40004000000 */
        /* <DEDUP_REMOVED lines=29> */
.L_x_313:
[----:B------:R-:W-:Y:S05]  /*08c0*/  BSYNC.RECONVERGENT B0 ;  /* 0x0000000000007941 */ /* 0x000fea0003800200 */
.L_x_312:
        /* <DEDUP_REMOVED lines=35> */
        .type           $_Z20kernelApplyTwoModeQQP7double2miiPKiPKdS2_d$__internal_trig_reduction_slowpathd,@function
        .size           $_Z20kernelApplyTwoModeQQP7double2miiPKiPKdS2_d$__internal_trig_reduction_slowpathd,(.L_x_579 - $_Z20kernelApplyTwoModeQQP7double2miiPKiPKdS2_d$__internal_trig_reduction_slowpathd)
$_Z20kernelApplyTwoModeQQP7double2miiPKiPKdS2_d$__internal_trig_reduction_slowpathd:
        /* <DEDUP_REMOVED lines=23> */
.L_x_318:
        /* <DEDUP_REMOVED lines=20> */
[----:B------:R-:W-:Y:S02]  /*0db0*/  VIADD R23, R23, 0x1 ;  /* 0x0000000117177836 */ /* 0x000fe40000000000 */
[----:B------:R-:W-:Y:S01]  /*0dc0*/  IMAD.X R16, RZ, RZ, R16, P0 ;  /* 0x000000ffff107224 */ /* 0x000fe200000e0610 */
[----:B------:R-:W-:Y:S02]  /*0dd0*/  ISETP.NE.AND P0, PT, R0, -0xf, PT ;  /* 0xfffffff10000780c */ /* 0x000fe40003f05270 */
[----:B------:R-:W-:-:S05]  /*0de0*/  IADD3.X R26, P1, PT, R17, R26, RZ, P1, !PT ;  /* 0x0000001a111a7210 */ /* 0x000fca0000f3e4ff */
[----:B------:R-:W-:Y:S02]  /*0df0*/  IMAD.X R17, RZ, RZ, R16, P1 ;  /* 0x000000ffff117224 */ /* 0x000fe400008e0610 */
[----:B0-----:R-:W-:Y:S02]  /*0e00*/  IMAD.MOV.U32 R14, RZ, RZ, R26 ;  /* 0x000000ffff0e7224 */ /* 0x001fe400078e001a */
[----:B------:R-:W-:Y:S02]  /*0e10*/  IMAD.MOV.U32 R15, RZ, RZ, R17 ;  /* 0x000000ffff0f7224 */ /* 0x000fe400078e0011 */
[----:B------:R-:W-:Y:S05]  /*0e20*/  @P0 BRA `(.L_x_318) ;  /* 0xfffffffc00900947 */ /* 0x000fea000383ffff */
[----:B------:R-:W-:Y:S05]  /*0e30*/  BSYNC.RECONVERGENT B3 ;  /* 0x0000000000037941 */ /* 0x000fea0003800200 */
.L_x_317:
[----:B------:R-:W-:Y:S02]  /*0e40*/  LOP3.LUT R0, R20, 0x7ff, RZ, 0xc0, !PT ;  /* 0x000007ff14007812 */ /* 0x000fe400078ec0ff */
[----:B------:R-:W-:-:S03]  /*0e50*/  IADD3 R19, PT, PT, -R18, 0x13, RZ ;  /* 0x0000001312137810 */ /* 0x000fc60007ffe1ff */
[----:B------:R-:W-:-:S05]  /*0e60*/  VIADD R0, R0, 0xfffffc00 ;  /* 0xfffffc0000007836 */ /* 0x000fca0000000000 */
[----:B------:R-:W-:-:S04]  /*0e70*/  ISETP.GE.U32.AND P0, PT, R0, 0x80, PT ;  /* 0x000000800000780c */ /* 0x000fc80003f06070 */
[----:B------:R-:W-:-:S09]  /*0e80*/  SEL R19, R19, 0x12, P0 ;  /* 0x0000001213137807 */ /* 0x000fd20000000000 */
.L_x_316:
[----:B------:R-:W-:Y:S05]  /*0e90*/  BSYNC.RECONVERGENT B2 ;  /* 0x0000000000027941 */ /* 0x000fea0003800200 */
.L_x_315:
        /* <DEDUP_REMOVED lines=60> */
.L_x_320:
[----:B------:R-:W-:Y:S05]  /*1260*/  BSYNC.RECONVERGENT B2 ;  /* 0x0000000000027941 */ /* 0x000fea0003800200 */
.L_x_319:
        /* <DEDUP_REMOVED lines=36> */
.L_x_314:
[----:B------:R-:W-:Y:S02]  /*14b0*/  IMAD.MOV.U32 R25, RZ, RZ, 0x0 ;  /* 0x00000000ff197424 */ /* 0x000fe400078e00ff */
[----:B------:R-:W-:Y:S02]  /*14c0*/  IMAD.MOV.U32 R14, RZ, RZ, R12 ;  /* 0x000000ffff0e7224 */ /* 0x000fe400078e000c */
[----:B------:R-:W-:Y:S02]  /*14d0*/  IMAD.MOV.U32 R12, RZ, RZ, R0 ;  /* 0x000000ffff0c7224 */ /* 0x000fe400078e0000 */
[----:B------:R-:W-:Y:S01]  /*14e0*/  IMAD.MOV.U32 R13, RZ, RZ, R22 ;  /* 0x000000ffff0d7224 */ /* 0x000fe200078e0016 */
[----:B------:R-:W-:Y:S06]  /*14f0*/  RET.REL.NODEC R24 `(_Z20kernelApplyTwoModeQQP7double2miiPKiPKdS2_d) ;  /* 0xffffffe818c07950 */ /* 0x000fec0003c3ffff */
.L_x_321:
        /* <DEDUP_REMOVED lines=16> */
.L_x_579:


//--------------------- .text._Z20kernelApplyOneModeQ3P7double2miPKiPKdS2_d --------------------------
	.section	.text._Z20kernelApplyOneModeQ3P7double2miPKiPKdS2_d,"ax",@progbits
	.align	128
        .global         _Z20kernelApplyOneModeQ3P7double2miPKiPKdS2_d
        .type           _Z20kernelApplyOneModeQ3P7double2miPKiPKdS2_d,@function
        .size           _Z20kernelApplyOneModeQ3P7double2miPKiPKdS2_d,(.L_x_580 - _Z20kernelApplyOneModeQ3P7double2miPKiPKdS2_d)
        .other          _Z20kernelApplyOneModeQ3P7double2miPKiPKdS2_d,@"STO_CUDA_ENTRY STV_DEFAULT"
_Z20kernelApplyOneModeQ3P7double2miPKiPKdS2_d:
.text._Z20kernelApplyOneModeQ3P7double2miPKiPKdS2_d:
        /* <DEDUP_REMOVED lines=10> */
[----:B------:R-:W0:Y:S01]  /*00a0*/  LDC R5, c[0x0][0x390] ;  /* 0x0000e400ff057b82 */ /* 0x000e220000000800 */
[----:B------:R-:W1:Y:S01]  /*00b0*/  LDCU.64 UR4, c[0x0][0x358] ;  /* 0x00006b00ff0477ac */ /* 0x000e620008000a00 */
[----:B------:R-:W2:Y:S06]  /*00c0*/  LDCU.64 UR6, c[0x0][0x380] ;  /* 0x00007000ff0677ac */ /* 0x000eac0008000a00 */
[----:B------:R-:W0:Y:S08]  /*00d0*/  LDC.64 R8, c[0x0][0x398] ;  /* 0x0000e600ff087b82 */ /* 0x000e300000000a00 */
[----:B------:R-:W3:Y:S08]  /*00e0*/  LDC.64 R12, c[0x0][0x3a8] ;  /* 0x0000ea00ff0c7b82 */ /* 0x000ef00000000a00 */
[----:B------:R-:W4:Y:S01]  /*00f0*/  LDC.64 R2, c[0x0][0x3a0] ;  /* 0x0000e800ff027b82 */ /* 0x000f220000000a00 */
[----:B0-----:R-:W-:-:S06]  /*0100*/  IMAD.WIDE R8, R5, 0x4, R8 ;  /* 0x0000000405087825 */ /* 0x001fcc00078e0208 */
[----:B-1----:R-:W2:Y:S01]  /*0110*/  LDG.E R8, desc[UR4][R8.64] ;  /* 0x0000000408087981 */ /* 0x002ea2000c1e1900 */
[----:B---3--:R-:W-:-:S06]  /*0120*/  IMAD.WIDE R12, R5, 0x4, R12 ;  /* 0x00000004050c7825 */ /* 0x008fcc00078e020c */
[----:B------:R-:W3:Y:S01]  /*0130*/  LDG.E R13, desc[UR4][R12.64] ;  /* 0x000000040c0d7981 */ /* 0x000ee2000c1e1900 */
[----:B----4-:R-:W-:-:S06]  /*0140*/  IMAD.WIDE R2, R5, 0x8, R2 ;  /* 0x0000000805027825 */ /* 0x010fcc00078e0202 */
[----:B------:R-:W4:Y:S01]  /*0150*/  LDG.E.64 R2, desc[UR4][R2.64] ;  /* 0x0000000402027981 */ /* 0x000f22000c1e1b00 */
[----:B--2---:R-:W-:-:S04]  /*0160*/  LEA R10, P0, R0, UR6, 0x4 ;  /* 0x00000006000a7c11 */ /* 0x004fc8000f8020ff */
[----:B------:R-:W-:Y:S01]  /*0170*/  LEA.HI.X R11, R0, UR7, RZ, 0x4, P0 ;  /* 0x00000007000b7c11 */ /* 0x000fe200080f24ff */
[----:B------:R-:W-:Y:S01]  /*0180*/  IMAD.MOV.U32 R15, RZ, RZ, -0x1 ;  /* 0xffffffffff0f7424 */ /* 0x000fe200078e00ff */
[----:B------:R-:W0:Y:S03]  /*0190*/  LDCU.64 UR6, c[0x0][0x3b0] ;  /* 0x00007600ff0677ac */ /* 0x000e260008000a00 */
[----:B------:R1:W5:Y:S01]  /*01a0*/  LDG.E.128 R4, desc[UR4][R10.64] ;  /* 0x000000040a047981 */ /* 0x000362000c1e1d00 */
[----:B------:R-:W-:Y:S01]  /*01b0*/  BSSY.RECONVERGENT B0, `(.L_x_322) ;  /* 0x000002a000007945 */ /* 0x000fe20003800200 */
[----:B------:R-:W-:-:S04]  /*01c0*/  SHF.L.U32 R14, R15, R8, RZ ;  /* 0x000000080f0e7219 */ /* 0x000fc800000006ff */
[----:B------:R-:W-:Y:S02]  /*01d0*/  LOP3.LUT R15, RZ, R14, RZ, 0x33, !PT ;  /* 0x0000000eff0f7212 */ /* 0x000fe400078e33ff */
[----:B---3--:R-:W-:-:S04]  /*01e0*/  SHF.R.U64 R9, R0, R13, RZ ;  /* 0x0000000d00097219 */ /* 0x008fc800000012ff */
[----:B------:R-:W-:Y:S01]  /*01f0*/  LOP3.LUT R14, R9, R14, RZ, 0x30, !PT ;  /* 0x0000000e090e7212 */ /* 0x000fe200078e30ff */
[----:B------:R-:W-:Y:S08]  /*0200*/  I2F.F64.U32 R12, R15 ;  /* 0x0000000f000c7312 */ /* 0x000ff00000201800 */
[----:B------:R-:W2:Y:S02]  /*0210*/  I2F.F64.U32 R8, R14 ;  /* 0x0000000e00087312 */ /* 0x000ea40000201800 */
[----:B--2---:R-:W-:-:S08]  /*0220*/  DFMA R8, R12, -0.5, R8 ;  /* 0xbfe000000c08782b */ /* 0x004fd00000000008 */
[----:B----4-:R-:W-:-:S08]  /*0230*/  DMUL R8, R2, R8 ;  /* 0x0000000802087228 */ /* 0x010fd00000000000 */
[----:B0-----:R-:W-:-:S08]  /*0240*/  DMUL R2, R8, UR6 ;  /* 0x0000000608027c28 */ /* 0x001fd00008000000 */
[----:B------:R-:W-:-:S08]  /*0250*/  DMUL R2, R8, R2 ;  /* 0x0000000208027228 */ /* 0x000fd00000000000 */
[----:B------:R-:W-:-:S08]  /*0260*/  DMUL R8, R8, R2 ;  /* 0x0000000208087228 */ /* 0x000fd00000000000 */
[----:B------:R-:W-:-:S14]  /*0270*/  DSETP.NEU.AND P0, PT, |R8|, +INF , PT ;  /* 0x7ff000000800742a */ /* 0x000fdc0003f0d200 */
[----:B------:R-:W-:Y:S01]  /*0280*/  @!P0 DMUL R2, RZ, R8 ;  /* 0x00000008ff028228 */ /* 0x000fe20000000000 */
[----:B------:R-:W-:Y:S01]  /*0290*/  @!P0 IMAD.MOV.U32 R0, RZ, RZ, 0x1 ;  /* 0x00000001ff008424 */ /* 0x000fe200078e00ff */
[----:B-1----:R-:W-:Y:S09]  /*02a0*/  @!P0 BRA `(.L_x_323) ;  /* 0x0000000000688947 */ /* 0x002ff20003800000 */
        /* <DEDUP_REMOVED lines=20> */
[----:B-----5:R-:W-:Y:S05]  /*03f0*/  CALL.REL.NOINC `($_Z20kernelApplyOneModeQ3P7double2miPKiPKdS2_d$__internal_trig_reduction_slowpathd) ;  /* 0x00000004008c7944 */ /* 0x020fea0003c00000 */
[----:B------:R-:W-:Y:S02]  /*0400*/  IMAD.MOV.U32 R0, RZ, RZ, R14 ;  /* 0x000000ffff007224 */ /* 0x000fe400078e000e */
[----:B------:R-:W-:Y:S02]  /*0410*/  IMAD.MOV.U32 R2, RZ, RZ, R12 ;  /* 0x000000ffff027224 */ /* 0x000fe400078e000c */
[----:B------:R-:W-:-:S07]  /*0420*/  IMAD.MOV.U32 R3, RZ, RZ, R13 ;  /* 0x000000ffff037224 */ /* 0x000fce00078e000d */
.L_x_325:
[----:B------:R-:W-:Y:S05]  /*0430*/  BSYNC.RECONVERGENT B1 ;  /* 0x0000000000017941 */ /* 0x000fea0003800200 */
.L_x_324:
[----:B------:R-:W-:-:S07]  /*0440*/  VIADD R0, R0, 0x1 ;  /* 0x0000000100007836 */ /* 0x000fce0000000000 */
.L_x_323:
[----:B------:R-:W-:Y:S05]  /*0450*/  BSYNC.RECONVERGENT B0 ;  /* 0x0000000000007941 */ /* 0x000fea0003800200 */
.L_x_322:
        /* <DEDUP_REMOVED lines=57> */
.L_x_327:
[----:B------:R-:W-:Y:S05]  /*07f0*/  BSYNC.RECONVERGENT B0 ;  /* 0x0000000000007941 */ /* 0x000fea0003800200 */
.L_x_326:
        /* <DEDUP_REMOVED lines=35> */
        .type           $_Z20kernelApplyOneModeQ3P7double2miPKiPKdS2_d$__internal_trig_reduction_slowpathd,@function
        .size           $_Z20kernelApplyOneModeQ3P7double2miPKiPKdS2_d$__internal_trig_reduction_slowpathd,(.L_x_580 - $_Z20kernelApplyOneModeQ3P7double2miPKiPKdS2_d$__internal_trig_reduction_slowpathd)
$_Z20kernelApplyOneModeQ3P7double2miPKiPKdS2_d$__internal_trig_reduction_slowpathd:
        /* <DEDUP_REMOVED lines=23> */
.L_x_332:
        /* <DEDUP_REMOVED lines=29> */
.L_x_331:
[----:B------:R-:W-:Y:S02]  /*0d70*/  LOP3.LUT R0, R20, 0x7ff, RZ, 0xc0, !PT ;  /* 0x000007ff14007812 */ /* 0x000fe400078ec0ff */
[----:B------:R-:W-:-:S03]  /*0d80*/  IADD3 R19, PT, PT, -R18, 0x13, RZ ;  /* 0x0000001312137810 */ /* 0x000fc60007ffe1ff */
[----:B------:R-:W-:-:S05]  /*0d90*/  VIADD R0, R0, 0xfffffc00 ;  /* 0xfffffc0000007836 */ /* 0x000fca0000000000 */
[----:B------:R-:W-:-:S04]  /*0da0*/  ISETP.GE.U32.AND P0, PT, R0, 0x80, PT ;  /* 0x000000800000780c */ /* 0x000fc80003f06070 */
[----:B------:R-:W-:-:S09]  /*0db0*/  SEL R19, R19, 0x12, P0 ;  /* 0x0000001213137807 */ /* 0x000fd20000000000 */
.L_x_330:
[----:B------:R-:W-:Y:S05]  /*0dc0*/  BSYNC.RECONVERGENT B2 ;  /* 0x0000000000027941 */ /* 0x000fea0003800200 */
.L_x_329:
        /* <DEDUP_REMOVED lines=60> */
.L_x_334:
[----:B------:R-:W-:Y:S05]  /*1190*/  BSYNC.RECONVERGENT B2 ;  /* 0x0000000000027941 */ /* 0x000fea0003800200 */
.L_x_333:
        /* <DEDUP_REMOVED lines=36> */
.L_x_328:
[----:B------:R-:W-:Y:S02]  /*13e0*/  IMAD.MOV.U32 R25, RZ, RZ, 0x0 ;  /* 0x00000000ff197424 */ /* 0x000fe400078e00ff */
[----:B------:R-:W-:Y:S02]  /*13f0*/  IMAD.MOV.U32 R14, RZ, RZ, R12 ;  /* 0x000000ffff0e7224 */ /* 0x000fe400078e000c */
[----:B------:R-:W-:Y:S02]  /*1400*/  IMAD.MOV.U32 R12, RZ, RZ, R0 ;  /* 0x000000ffff0c7224 */ /* 0x000fe400078e0000 */
[----:B------:R-:W-:Y:S01]  /*1410*/  IMAD.MOV.U32 R13, RZ, RZ, R22 ;  /* 0x000000ffff0d7224 */ /* 0x000fe200078e0016 */
[----:B------:R-:W-:Y:S06]  /*1420*/  RET.REL.NODEC R24 `(_Z20kernelApplyOneModeQ3P7double2miPKiPKdS2_d) ;  /* 0xffffffe818f47950 */ /* 0x000fec0003c3ffff */
.L_x_335:
        /* <DEDUP_REMOVED lines=13> */
.L_x_580:


//--------------------- .text._Z20kernelApplyOneModeQ2P7double2miPKiPKdS2_d --------------------------
	.section	.text._Z20kernelApplyOneModeQ2P7double2miPKiPKdS2_d,"ax",@progbits
	.align	128
        .global         _Z20kernelApplyOneModeQ2P7double2miPKiPKdS2_d
        .type           _Z20kernelApplyOneModeQ2P7double2miPKiPKdS2_d,@function
        .size           _Z20kernelApplyOneModeQ2P7double2miPKiPKdS2_d,(.L_x_581 - _Z20kernelApplyOneModeQ2P7double2miPKiPKdS2_d)
        .other          _Z20kernelApplyOneModeQ2P7double2miPKiPKdS2_d,@"STO_CUDA_ENTRY STV_DEFAULT"
_Z20kernelApplyOneModeQ2P7double2miPKiPKdS2_d:
.text._Z20kernelApplyOneModeQ2P7double2miPKiPKdS2_d:
        /* <DEDUP_REMOVED lines=62> */
[----:B-----5:R-:W-:Y:S05]  /*03e0*/  CALL.REL.NOINC `($_Z20kernelApplyOneModeQ2P7double2miPKiPKdS2_d$__internal_trig_reduction_slowpathd) ;  /* 0x00000004008c7944 */ /* 0x020fea0003c00000 */
[----:B------:R-:W-:Y:S02]  /*03f0*/  IMAD.MOV.U32 R0, RZ, RZ, R14 ;  /* 0x000000ffff007224 */ /* 0x000fe400078e000e */
[----:B------:R-:W-:Y:S02]  /*0400*/  IMAD.MOV.U32 R2, RZ, RZ, R12 ;  /* 0x000000ffff027224 */ /* 0x000fe400078e000c */
[----:B------:R-:W-:-:S07]  /*0410*/  IMAD.MOV.U32 R3, RZ, RZ, R13 ;  /* 0x000000ffff037224 */ /* 0x000fce00078e000d */
.L_x_339:
[----:B------:R-:W-:Y:S05]  /*0420*/  BSYNC.RECONVERGENT B1 ;  /* 0x0000000000017941 */ /* 0x000fea0003800200 */
.L_x_338:
[----:B------:R-:W-:-:S07]  /*0430*/  VIADD R0, R0, 0x1 ;  /* 0x0000000100007836 */ /* 0x000fce0000000000 */
.L_x_337:
[----:B------:R-:W-:Y:S05]  /*0440*/  BSYNC.RECONVERGENT B0 ;  /* 0x0000000000007941 */ /* 0x000fea0003800200 */
.L_x_336:
        /* <DEDUP_REMOVED lines=57> */
.L_x_341:
[----:B------:R-:W-:Y:S05]  /*07e0*/  BSYNC.RECONVERGENT B0 ;  /* 0x0000000000007941 */ /* 0x000fea0003800200 */
.L_x_340:
        /* <DEDUP_REMOVED lines=35> */
        .type           $_Z20kernelApplyOneModeQ2P7double2miPKiPKdS2_d$__internal_trig_reduction_slowpathd,@function
        .size           $_Z20kernelApplyOneModeQ2P7double2miPKiPKdS2_d$__internal_trig_reduction_slowpathd,(.L_x_581 - $_Z20kernelApplyOneModeQ2P7double2miPKiPKdS2_d$__internal_trig_reduction_slowpathd)
$_Z20kernelApplyOneModeQ2P7double2miPKiPKdS2_d$__internal_trig_reduction_slowpathd:
        /* <DEDUP_REMOVED lines=23> */
.L_x_346:
        /* <DEDUP_REMOVED lines=29> */
.L_x_345:
[----:B------:R-:W-:Y:S02]  /*0d60*/  LOP3.LUT R0, R20, 0x7ff, RZ, 0xc0, !PT ;  /* 0x000007ff14007812 */ /* 0x000fe400078ec0ff */
[----:B------:R-:W-:-:S03]  /*0d70*/  IADD3 R19, PT, PT, -R18, 0x13, RZ ;  /* 0x0000001312137810 */ /* 0x000fc60007ffe1ff */
[----:B------:R-:W-:-:S05]  /*0d80*/  VIADD R0, R0, 0xfffffc00 ;  /* 0xfffffc0000007836 */ /* 0x000fca0000000000 */
[----:B------:R-:W-:-:S04]  /*0d90*/  ISETP.GE.U32.AND P0, PT, R0, 0x80, PT ;  /* 0x000000800000780c */ /* 0x000fc80003f06070 */
[----:B------:R-:W-:-:S09]  /*0da0*/  SEL R19, R19, 0x12, P0 ;  /* 0x0000001213137807 */ /* 0x000fd20000000000 */
.L_x_344:
[----:B------:R-:W-:Y:S05]  /*0db0*/  BSYNC.RECONVERGENT B2 ;  /* 0x0000000000027941 */ /* 0x000fea0003800200 */
.L_x_343:
        /* <DEDUP_REMOVED lines=60> */
.L_x_348:
[----:B------:R-:W-:Y:S05]  /*1180*/  BSYNC.RECONVERGENT B2 ;  /* 0x0000000000027941 */ /* 0x000fea0003800200 */
.L_x_347:
        /* <DEDUP_REMOVED lines=36> */
.L_x_342:
[----:B------:R-:W-:Y:S02]  /*13d0*/  IMAD.MOV.U32 R25, RZ, RZ, 0x0 ;  /* 0x00000000ff197424 */ /* 0x000fe400078e00ff */
[----:B------:R-:W-:Y:S02]  /*13e0*/  IMAD.MOV.U32 R14, RZ, RZ, R12 ;  /* 0x000000ffff0e7224 */ /* 0x000fe400078e000c */
[----:B------:R-:W-:Y:S02]  /*13f0*/  IMAD.MOV.U32 R12, RZ, RZ, R0 ;  /* 0x000000ffff0c7224 */ /* 0x000fe400078e0000 */
[----:B------:R-:W-:Y:S01]  /*1400*/  IMAD.MOV.U32 R13, RZ, RZ, R22 ;  /* 0x000000ffff0d7224 */ /* 0x000fe200078e0016 */
[----:B------:R-:W-:Y:S06]  /*1410*/  RET.REL.NODEC R24 `(_Z20kernelApplyOneModeQ2P7double2miPKiPKdS2_d) ;  /* 0xffffffe818f87950 */ /* 0x000fec0003c3ffff */
.L_x_349:
        /* <DEDUP_REMOVED lines=14> */
.L_x_581:


//--------------------- .text._Z19kernelSwapRegistersP7double2miiPKiS2_ --------------------------
	.section	.text._Z19kernelSwapRegistersP7double2miiPKiS2_,"ax",@progbits
	.align	128
        .global         _Z19kernelSwapRegistersP7double2miiPKiS2_
        .type           _Z19kernelSwapRegistersP7double2miiPKiS2_,@function
        .size           _Z19kernelSwapRegistersP7double2miiPKiS2_,(.L_x_608 - _Z19kernelSwapRegistersP7double2miiPKiS2_)
        .other          _Z19kernelSwapRegistersP7double2miiPKiS2_,@"STO_CUDA_ENTRY STV_DEFAULT"
_Z19kernelSwapRegistersP7double2miiPKiS2_:
.text._Z19kernelSwapRegistersP7double2miiPKiS2_:
        /* <DEDUP_REMOVED lines=9> */
[----:B------:R-:W0:Y:S01]  /*0090*/  LDC.64 R10, c[0x0][0x398] ;  /* 0x0000e600ff0a7b82 */ /* 0x000e220000000a00 */
[----:B------:R-:W1:Y:S07]  /*00a0*/  LDCU.64 UR4, c[0x0][0x358] ;  /* 0x00006b00ff0477ac */ /* 0x000e6e0008000a00 */
[----:B------:R-:W0:Y:S08]  /*00b0*/  LDC.64 R12, c[0x0][0x390] ;  /* 0x0000e400ff0c7b82 */ /* 0x000e300000000a00 */
[----:B------:R-:W2:Y:S01]  /*00c0*/  LDC.64 R8, c[0x0][0x3a0] ;  /* 0x0000e800ff087b82 */ /* 0x000ea20000000a00 */
[----:B0-----:R-:W-:-:S04]  /*00d0*/  IMAD.WIDE R6, R12, 0x4, R10 ;  /* 0x000000040c067825 */ /* 0x001fc800078e020a */
[C---:B------:R-:W-:Y:S02]  /*00e0*/  IMAD.WIDE R10, R13.reuse, 0x4, R10 ;  /* 0x000000040d0a7825 */ /* 0x040fe400078e020a */
[----:B-1----:R-:W3:Y:S02]  /*00f0*/  LDG.E R6, desc[UR4][R6.64] ;  /* 0x0000000406067981 */ /* 0x002ee4000c1e1900 */
[--C-:B--2---:R-:W-:Y:S02]  /*0100*/  IMAD.WIDE R4, R12, 0x4, R8.reuse ;  /* 0x000000040c047825 */ /* 0x104fe400078e0208 */
[----:B------:R-:W2:Y:S02]  /*0110*/  LDG.E R10, desc[UR4][R10.64] ;  /* 0x000000040a0a7981 */ /* 0x000ea4000c1e1900 */
[----:B------:R-:W-:Y:S02]  /*0120*/  IMAD.WIDE R8, R13, 0x4, R8 ;  /* 0x000000040d087825 */ /* 0x000fe400078e0208 */
[----:B------:R-:W4:Y:S04]  /*0130*/  LDG.E R5, desc[UR4][R4.64] ;  /* 0x0000000404057981 */ /* 0x000f28000c1e1900 */
[----:B------:R-:W5:Y:S01]  /*0140*/  LDG.E R9, desc[UR4][R8.64] ;  /* 0x0000000408097981 */ /* 0x000f62000c1e1900 */
[----:B------:R-:W-:-:S05]  /*0150*/  IMAD.MOV.U32 R13, RZ, RZ, -0x1 ;  /* 0xffffffffff0d7424 */ /* 0x000fca00078e00ff */
[C---:B---3--:R-:W-:Y:S02]  /*0160*/  SHF.L.U32 R0, R13.reuse, R6, RZ ;  /* 0x000000060d007219 */ /* 0x048fe400000006ff */
[----:B--2---:R-:W-:Y:S02]  /*0170*/  SHF.L.U32 R12, R13, R10, RZ ;  /* 0x0000000a0d0c7219 */ /* 0x004fe400000006ff */
[----:B------:R-:W-:Y:S02]  /*0180*/  LOP3.LUT R0, RZ, R0, RZ, 0x33, !PT ;  /* 0x00000000ff007212 */ /* 0x000fe400078e33ff */
[C---:B----4-:R-:W-:Y:S02]  /*0190*/  SHF.R.U64 R15, R2.reuse, R5, RZ ;  /* 0x00000005020f7219 */ /* 0x050fe400000012ff */
[----:B------:R-:W-:Y:S02]  /*01a0*/  LOP3.LUT R12, RZ, R12, RZ, 0x33, !PT ;  /* 0x0000000cff0c7212 */ /* 0x000fe400078e33ff */
[----:B-----5:R-:W-:-:S02]  /*01b0*/  SHF.R.U64 R13, R2, R9, RZ ;  /* 0x00000009020d7219 */ /* 0x020fc400000012ff */
[----:B------:R-:W-:Y:S02]  /*01c0*/  LOP3.LUT R7, R15, R0, RZ, 0xc0, !PT ;  /* 0x000000000f077212 */ /* 0x000fe400078ec0ff */
[----:B------:R-:W-:-:S04]  /*01d0*/  LOP3.LUT R12, R13, R12, RZ, 0xc0, !PT ;  /* 0x0000000c0d0c7212 */ /* 0x000fc800078ec0ff */
[----:B------:R-:W-:-:S04]  /*01e0*/  ISETP.GE.U32.AND P0, PT, R7, R12, PT ;  /* 0x0000000c0700720c */ /* 0x000fc80003f06070 */
[----:B------:R-:W-:-:S13]  /*01f0*/  ISETP.GE.U32.AND.EX P0, PT, RZ, RZ, PT, P0 ;  /* 0x000000ffff00720c */ /* 0x000fda0003f06100 */
[----:B------:R-:W-:Y:S05]  /*0200*/  @P0 EXIT ;  /* 0x000000000000094d */ /* 0x000fea0003800000 */
[----:B------:R-:W-:Y:S01]  /*0210*/  IMAD.MOV.U32 R0, RZ, RZ, 0x1 ;  /* 0x00000001ff007424 */ /* 0x000fe200078e00ff */
[----:B------:R-:W-:Y:S01]  /*0220*/  IADD3 R11, P0, PT, R12, -R7, RZ ;  /* 0x800000070c0b7210 */ /* 0x000fe20007f1e0ff */
[----:B------:R-:W-:Y:S01]  /*0230*/  IMAD.MOV.U32 R3, RZ, RZ, RZ ;  /* 0x000000ffff037224 */ /* 0x000fe200078e00ff */
[----:B------:R-:W0:Y:S02]  /*0240*/  LDCU.64 UR6, c[0x0][0x380] ;  /* 0x00007000ff0677ac */ /* 0x000e240008000a00 */
[C---:B------:R-:W-:Y:S01]  /*0250*/  SHF.L.U32 R5, R0.reuse, R5, RZ ;  /* 0x0000000500057219 */ /* 0x040fe200000006ff */
[----:B------:R-:W-:Y:S01]  /*0260*/  IMAD.X R4, RZ, RZ, -0x1, P0 ;  /* 0xffffffffff047424 */ /* 0x000fe200000e06ff */
[----:B------:R-:W-:Y:S02]  /*0270*/  SHF.L.U32 R9, R0, R9, RZ ;  /* 0x0000000900097219 */ /* 0x000fe400000006ff */
[----:B------:R-:W-:Y:S01]  /*0280*/  IADD3 R7, P0, PT, -R12, R7, RZ ;  /* 0x000000070c077210 */ /* 0x000fe20007f1e1ff */
[----:B------:R-:W-:Y:S01]  /*0290*/  IMAD R8, R4, R5, RZ ;  /* 0x0000000504087224 */ /* 0x000fe200078e02ff */
[----:B------:R-:W-:Y:S01]  /*02a0*/  SHF.R.S32.HI R0, RZ, 0x1f, R5 ;  /* 0x0000001fff007819 */ /* 0x000fe20000011405 */
[----:B------:R-:W-:-:S04]  /*02b0*/  IMAD.WIDE.U32 R4, R5, R11, R2 ;  /* 0x0000000b05047225 */ /* 0x000fc800078e0002 */
[----:B------:R-:W-:Y:S02]  /*02c0*/  IMAD.X R6, RZ, RZ, -0x1, P0 ;  /* 0xffffffffff067424 */ /* 0x000fe400000e06ff */
[----:B------:R-:W-:Y:S01]  /*02d0*/  IMAD R11, R0, R11, R8 ;  /* 0x0000000b000b7224 */ /* 0x000fe200078e0208 */
[----:B------:R-:W-:Y:S01]  /*02e0*/  SHF.R.S32.HI R0, RZ, 0x1f, R9 ;  /* 0x0000001fff007819 */ /* 0x000fe20000011409 */
[----:B------:R-:W-:Y:S02]  /*02f0*/  IMAD R6, R6, R9, RZ ;  /* 0x0000000906067224 */ /* 0x000fe400078e02ff */
[----:B------:R-:W-:Y:S02]  /*0300*/  IMAD.IADD R5, R5, 0x1, R11 ;  /* 0x0000000105057824 */ /* 0x000fe400078e020b */
[-C--:B------:R-:W-:Y:S02]  /*0310*/  IMAD R3, R0, R7.reuse, R6 ;  /* 0x0000000700037224 */ /* 0x080fe400078e0206 */
[----:B------:R-:W-:Y:S01]  /*0320*/  IMAD.WIDE.U32 R8, R9, R7, R4 ;  /* 0x0000000709087225 */ /* 0x000fe200078e0004 */
[----:B0-----:R-:W-:-:S03]  /*0330*/  LEA R4, P0, R2, UR6, 0x4 ;  /* 0x0000000602047c11 */ /* 0x001fc6000f8020ff */
[----:B------:R-:W-:Y:S01]  /*0340*/  IMAD.IADD R3, R9, 0x1, R3 ;  /* 0x0000000109037824 */ /* 0x000fe200078e0203 */
[----:B------:R-:W-:Y:S02]  /*0350*/  LEA R6, P1, R8, UR6, 0x4 ;  /* 0x0000000608067c11 */ /* 0x000fe4000f8220ff */
[----:B------:R-:W-:Y:S02]  /*0360*/  LEA.HI.X R5, R2, UR7, RZ, 0x4, P0 ;  /* 0x0000000702057c11 */ /* 0x000fe400080f24ff */
[----:B------:R-:W-:-:S03]  /*0370*/  LEA.HI.X R7, R8, UR7, R3, 0x4, P1 ;  /* 0x0000000708077c11 */ /* 0x000fc600088f2403 */
[----:B------:R-:W2:Y:S04]  /*0380*/  LDG.E.128 R8, desc[UR4][R4.64] ;  /* 0x0000000404087981 */ /* 0x000ea8000c1e1d00 */
[----:B------:R-:W3:Y:S04]  /*0390*/  LDG.E.128 R12, desc[UR4][R6.64] ;  /* 0x00000004060c7981 */ /* 0x000ee8000c1e1d00 */
[----:B---3--:R-:W-:Y:S04]  /*03a0*/  STG.E.128 desc[UR4][R4.64], R12 ;  /* 0x0000000c04007986 */ /* 0x008fe8000c101d04 */
[----:B--2---:R-:W-:Y:S01]  /*03b0*/  STG.E.128 desc[UR4][R6.64], R8 ;  /* 0x0000000806007986 */ /* 0x004fe2000c101d04 */
[----:B------:R-:W-:Y:S05]  /*03c0*/  EXIT ;  /* 0x000000000000794d */ /* 0x000fea0003800000 */
.L_x_350:
        /* <DEDUP_REMOVED lines=11> */
.L_x_608:


//--------------------- .text._Z23kernelConditionalParityP7double2miiiPKiS2_ --------------------------
	.section	.text._Z23kernelConditionalParityP7double2miiiPKiS2_,"ax",@progbits
	.align	128
        .global         _Z23kernelConditionalParityP7double2miiiPKiS2_
        .type           _Z23kernelConditionalParityP7double2miiiPKiS2_,@function
        .size           _Z23kernelConditionalParityP7double2miiiPKiS2_,(.L_x_609 - _Z23kernelConditionalParityP7double2miiiPKiS2_)
        .other          _Z23kernelConditionalParityP7double2miiiPKiS2_,@"STO_CUDA_ENTRY STV_DEFAULT"
_Z23kernelConditionalParityP7double2miiiPKiS2_:
.text._Z23kernelConditionalParityP7double2miiiPKiS2_:
        /* <DEDUP_REMOVED lines=9> */
[----:B------:R-:W0:Y:S01]  /*0090*/  LDC R9, c[0x0][0x394] ;  /* 0x0000e500ff097b82 */ /* 0x000e220000000800 */
[----:B------:R-:W1:Y:S01]  /*00a0*/  LDCU.64 UR6, c[0x0][0x358] ;  /* 0x00006b00ff0677ac */ /* 0x000e620008000a00 */
[----:B------:R-:W2:Y:S06]  /*00b0*/  LDCU UR4, c[0x0][0x398] ;  /* 0x00007300ff0477ac */ /* 0x000eac0008000800 */
[----:B------:R-:W0:Y:S08]  /*00c0*/  LDC.64 R4, c[0x0][0x3a0] ;  /* 0x0000e800ff047b82 */ /* 0x000e300000000a00 */
[----:B------:R-:W3:Y:S01]  /*00d0*/  LDC.64 R2, c[0x0][0x3a8] ;  /* 0x0000ea00ff027b82 */ /* 0x000ee20000000a00 */
[----:B0-----:R-:W-:-:S06]  /*00e0*/  IMAD.WIDE R10, R9, 0x4, R4 ;  /* 0x00000004090a7825 */ /* 0x001fcc00078e0204 */
[----:B-1----:R-:W4:Y:S01]  /*00f0*/  LDG.E R10, desc[UR6][R10.64] ;  /* 0x000000060a0a7981 */ /* 0x002f22000c1e1900 */
[----:B---3--:R-:W-:-:S06]  /*0100*/  IMAD.WIDE R8, R9, 0x4, R2 ;  /* 0x0000000409087825 */ /* 0x008fcc00078e0202 */
[----:B------:R-:W3:Y:S01]  /*0110*/  LDG.E R9, desc[UR6][R8.64] ;  /* 0x0000000608097981 */ /* 0x000ee2000c1e1900 */
[----:B--2---:R-:W-:Y:S01]  /*0120*/  ULOP3.LUT UR4, URZ, UR4, URZ, 0x33, !UPT ;  /* 0x00000004ff047292 */ /* 0x004fe2000f8e33ff */
[----:B------:R-:W-:Y:S02]  /*0130*/  IMAD.MOV.U32 R15, RZ, RZ, -0x1 ;  /* 0xffffffffff0f7424 */ /* 0x000fe400078e00ff */
[----:B------:R-:W-:-:S03]  /*0140*/  IMAD.MOV.U32 R6, RZ, RZ, 0x1 ;  /* 0x00000001ff067424 */ /* 0x000fc600078e00ff */
[----:B----4-:R-:W-:Y:S01]  /*0150*/  VIADD R13, R10, UR4 ;  /* 0x000000040a0d7c36 */ /* 0x010fe20008000000 */
[----:B------:R-:W-:-:S04]  /*0160*/  SHF.L.U32 R7, R15, R10, RZ ;  /* 0x0000000a0f077219 */ /* 0x000fc800000006ff */
[----:B------:R-:W-:Y:S02]  /*0170*/  LOP3.LUT R7, RZ, R7, RZ, 0x33, !PT ;  /* 0x00000007ff077212 */ /* 0x000fe400078e33ff */
[----:B------:R-:W-:Y:S02]  /*0180*/  SHF.L.U32 R12, R6, R13, RZ ;  /* 0x0000000d060c7219 */ /* 0x000fe400000006ff */
[----:B---3--:R-:W-:-:S04]  /*0190*/  SHF.R.U64 R14, R0, R9, RZ ;  /* 0x00000009000e7219 */ /* 0x008fc800000012ff */
[----:B------:R-:W-:Y:S02]  /*01a0*/  LOP3.LUT P0, RZ, R12, R14, R7, 0x80, !PT ;  /* 0x0000000e0cff7212 */ /* 0x000fe40007808007 */
[----:B------:R-:W-:-:S04]  /*01b0*/  SHF.R.S32.HI R12, RZ, 0x1f, R12 ;  /* 0x0000001fff0c7819 */ /* 0x000fc8000001140c */
[----:B------:R-:W-:-:S13]  /*01c0*/  LOP3.LUT P0, RZ, R12, RZ, RZ, 0xc0, P0 ;  /* 0x000000ff0cff7212 */ /* 0x000fda000000c0ff */
[----:B------:R-:W-:Y:S05]  /*01d0*/  @!P0 EXIT ;  /* 0x000000000000894d */ /* 0x000fea0003800000 */
[----:B------:R-:W0:Y:S02]  /*01e0*/  LDC R7, c[0x0][0x390] ;  /* 0x0000e400ff077b82 */ /* 0x000e240000000800 */
[----:B0-----:R-:W-:-:S04]  /*01f0*/  IMAD.WIDE R4, R7, 0x4, R4 ;  /* 0x0000000407047825 */ /* 0x001fc800078e0204 */
[----:B------:R-:W-:Y:S02]  /*0200*/  IMAD.WIDE R2, R7, 0x4, R2 ;  /* 0x0000000407027825 */ /* 0x000fe400078e0202 */
[----:B------:R-:W2:Y:S04]  /*0210*/  LDG.E R5, desc[UR6][R4.64] ;  /* 0x0000000604057981 */ /* 0x000ea8000c1e1900 */
[----:B------:R-:W3:Y:S01]  /*0220*/  LDG.E R3, desc[UR6][R2.64] ;  /* 0x0000000602037981 */ /* 0x000ee2000c1e1900 */
[----:B--2---:R-:W-:Y:S02]  /*0230*/  SHF.L.U32 R7, R15, R5, RZ ;  /* 0x000000050f077219 */ /* 0x004fe400000006ff */
[----:B---3--:R-:W-:Y:S02]  /*0240*/  SHF.R.U64 R8, R0, R3, RZ ;  /* 0x0000000300087219 */ /* 0x008fe400000012ff */
[----:B------:R-:W-:-:S04]  /*0250*/  LOP3.LUT R7, RZ, R7, RZ, 0x33, !PT ;  /* 0x00000007ff077212 */ /* 0x000fc800078e33ff */
[----:B------:R-:W-:Y:S02]  /*0260*/  LOP3.LUT R11, R8, R7, RZ, 0xc0, !PT ;  /* 0x00000007080b7212 */ /* 0x000fe400078ec0ff */
[----:B------:R-:W-:Y:S02]  /*0270*/  SHF.L.U32 R7, R6, R5, RZ ;  /* 0x0000000506077219 */ /* 0x000fe400000006ff */
[----:B------:R-:W-:-:S04]  /*0280*/  LOP3.LUT R8, RZ, R11, RZ, 0x33, !PT ;  /* 0x0000000bff087212 */ /* 0x000fc800078e33ff */
[----:B------:R-:W-:-:S04]  /*0290*/  IADD3 R8, P0, PT, R7, R8, RZ ;  /* 0x0000000807087210 */ /* 0x000fc80007f1e0ff */
[----:B------:R-:W-:Y:S02]  /*02a0*/  LEA.HI.X.SX32 R9, R7, 0xffffffff, 0x1, P0 ;  /* 0xffffffff07097811 */ /* 0x000fe400000f0eff */
[----:B------:R-:W-:-:S04]  /*02b0*/  ISETP.GT.U32.AND P0, PT, R8, R11, PT ;  /* 0x0000000b0800720c */ /* 0x000fc80003f04070 */
[----:B------:R-:W-:-:S13]  /*02c0*/  ISETP.GT.U32.AND.EX P0, PT, R9, RZ, PT, P0 ;  /* 0x000000ff0900720c */ /* 0x000fda0003f04100 */
[----:B------:R-:W-:Y:S05]  /*02d0*/  @!P0 EXIT ;  /* 0x000000000000894d */ /* 0x000fea0003800000 */
[----:B------:R-:W0:Y:S01]  /*02e0*/  LDCU.64 UR4, c[0x0][0x380] ;  /* 0x00007000ff0477ac */ /* 0x000e220008000a00 */
[----:B------:R-:W-:Y:S02]  /*02f0*/  IADD3 R7, P0, PT, R8, -R11, RZ ;  /* 0x8000000b08077210 */ /* 0x000fe40007f1e0ff */
[----:B------:R-:W-:Y:S02]  /*0300*/  SHF.L.U32 R3, R6, R3, RZ ;  /* 0x0000000306037219 */ /* 0x000fe400000006ff */
[----:B------:R-:W-:Y:S02]  /*0310*/  IADD3.X R4, PT, PT, R9, -0x1, RZ, P0, !PT ;  /* 0xffffffff09047810 */ /* 0x000fe400007fe4ff */
[----:B------:R-:W-:-:S03]  /*0320*/  SHF.R.S32.HI R2, RZ, 0x1f, R3 ;  /* 0x0000001fff027819 */ /* 0x000fc60000011403 */
[-C--:B------:R-:W-:Y:S02]  /*0330*/  IMAD R6, R4, R3.reuse, RZ ;  /* 0x0000000304067224 */ /* 0x080fe400078e02ff */
[----:B------:R-:W-:-:S04]  /*0340*/  IMAD.WIDE.U32 R4, R7, R3, RZ ;  /* 0x0000000307047225 */ /* 0x000fc800078e00ff */
[----:B------:R-:W-:Y:S01]  /*0350*/  IMAD R3, R2, R7, R6 ;  /* 0x0000000702037224 */ /* 0x000fe200078e0206 */
[----:B0-----:R-:W-:-:S03]  /*0360*/  LEA R12, P0, R0, UR4, 0x4 ;  /* 0x00000004000c7c11 */ /* 0x001fc6000f8020ff */
[----:B------:R-:W-:Y:S01]  /*0370*/  IMAD.IADD R3, R5, 0x1, R3 ;  /* 0x0000000105037824 */ /* 0x000fe200078e0203 */
[----:B------:R-:W-:Y:S02]  /*0380*/  LEA.HI.X R13, R0, UR5, RZ, 0x4, P0 ;  /* 0x00000005000d7c11 */ /* 0x000fe400080f24ff */
[----:B------:R-:W-:-:S04]  /*0390*/  LEA R2, P0, R4, R12, 0x4 ;  /* 0x0000000c04027211 */ /* 0x000fc800078020ff */
[----:B------:R-:W-:Y:S02]  /*03a0*/  LEA.HI.X R3, R4, R13, R3, 0x4, P0 ;  /* 0x0000000d04037211 */ /* 0x000fe400000f2403 */
[----:B------:R-:W2:Y:S04]  /*03b0*/  LDG.E.128 R4, desc[UR6][R12.64] ;  /* 0x000000060c047981 */ /* 0x000ea8000c1e1d00 */
[----:B------:R-:W3:Y:S04]  /*03c0*/  LDG.E.128 R8, desc[UR6][R2.64] ;  /* 0x0000000602087981 */ /* 0x000ee8000c1e1d00 */
[----:B---3--:R-:W-:Y:S04]  /*03d0*/  STG.E.128 desc[UR6][R12.64], R8 ;  /* 0x000000080c007986 */ /* 0x008fe8000c101d06 */
[----:B--2---:R-:W-:Y:S01]  /*03e0*/  STG.E.128 desc[UR6][R2.64], R4 ;  /* 0x0000000402007986 */ /* 0x004fe2000c101d06 */
[----:B------:R-:W-:Y:S05]  /*03f0*/  EXIT ;  /* 0x000000000000794d */ /* 0x000fea0003800000 */
.L_x_351:
        /* <DEDUP_REMOVED lines=16> */
.L_x_609:


//--------------------- .text._Z12kernelParityP7double2miPKiS2_ --------------------------
	.section	.text._Z12kernelParityP7double2miPKiS2_,"ax",@progbits
	.align	128
        .global         _Z12kernelParityP7double2miPKiS2_
        .type           _Z12kernelParityP7double2miPKiS2_,@function
        .size           _Z12kernelParityP7double2miPKiS2_,(.L_x_610 - _Z12kernelParityP7double2miPKiS2_)
        .other          _Z12kernelParityP7double2miPKiS2_,@"STO_CUDA_ENTRY STV_DEFAULT"
_Z12kernelParityP7double2miPKiS2_:
.text._Z12kernelParityP7double2miPKiS2_:
        /* <DEDUP_REMOVED lines=10> */
[----:B------:R-:W1:Y:S07]  /*00a0*/  LDCU.64 UR4, c[0x0][0x358] ;  /* 0x00006b00ff0477ac */ /* 0x000e6e0008000a00 */
[----:B------:R-:W0:Y:S08]  /*00b0*/  LDC.64 R2, c[0x0][0x398] ;  /* 0x0000e600ff027b82 */ /* 0x000e300000000a00 */
[----:B------:R-:W2:Y:S01]  /*00c0*/  LDC.64 R4, c[0x0][0x3a0] ;  /* 0x0000e800ff047b82 */ /* 0x000ea20000000a00 */
[----:B0-----:R-:W-:-:S06]  /*00d0*/  IMAD.WIDE R2, R7, 0x4, R2 ;  /* 0x0000000407027825 */ /* 0x001fcc00078e0202 */
[----:B-1----:R-:W3:Y:S01]  /*00e0*/  LDG.E R2, desc[UR4][R2.64] ;  /* 0x0000000402027981 */ /* 0x002ee2000c1e1900 */
[----:B--2---:R-:W-:-:S06]  /*00f0*/  IMAD.WIDE R4, R7, 0x4, R4 ;  /* 0x0000000407047825 */ /* 0x004fcc00078e0204 */
[----:B------:R-:W2:Y:S01]  /*0100*/  LDG.E R5, desc[UR4][R4.64] ;  /* 0x0000000404057981 */ /* 0x000ea2000c1e1900 */
[----:B------:R-:W-:Y:S02]  /*0110*/  IMAD.MOV.U32 R7, RZ, RZ, -0x1 ;  /* 0xffffffffff077424 */ /* 0x000fe400078e00ff */
[----:B------:R-:W-:-:S03]  /*0120*/  IMAD.MOV.U32 R9, RZ, RZ, 0x1 ;  /* 0x00000001ff097424 */ /* 0x000fc600078e00ff */
[----:B---3--:R-:W-:-:S04]  /*0130*/  SHF.L.U32 R6, R7, R2, RZ ;  /* 0x0000000207067219 */ /* 0x008fc800000006ff */
[----:B------:R-:W-:Y:S02]  /*0140*/  LOP3.LUT R6, RZ, R6, RZ, 0x33, !PT ;  /* 0x00000006ff067212 */ /* 0x000fe400078e33ff */
[----:B--2---:R-:W-:-:S04]  /*0150*/  SHF.R.U64 R7, R0, R5, RZ ;  /* 0x0000000500077219 */ /* 0x004fc800000012ff */
        /* <DEDUP_REMOVED lines=26> */
.L_x_352:
        /* <DEDUP_REMOVED lines=16> */
.L_x_610:


//--------------------- .text._Z14kernelHadamardP7double2miiPKiS2_ --------------------------
	.section	.text._Z14kernelHadamardP7double2miiPKiS2_,"ax",@progbits
	.align	128
        .global         _Z14kernelHadamardP7double2miiPKiS2_
        .type           _Z14kernelHadamardP7double2miiPKiS2_,@function
        .size           _Z14kernelHadamardP7double2miiPKiS2_,(.L_x_582 - _Z14kernelHadamardP7double2miiPKiS2_)
        .other          _Z14kernelHadamardP7double2miiPKiS2_,@"STO_CUDA_ENTRY STV_DEFAULT"
_Z14kernelHadamardP7double2miiPKiS2_:
.text._Z14kernelHadamardP7double2miiPKiS2_:
[----:B------:R-:W-:Y:S01]  /*0000*/  LDC R1, c[0x0][0x37c] ;  /* 0x0000df00ff017b82 */ /* 0x000fe20000000800 */
[----:B------:R-:W0:Y:S07]  /*0010*/  S2R R13, SR_TID.X ;  /* 0x00000000000d7919 */ /* 0x000e2e0000002100 */
[----:B------:R-:W0:Y:S01]  /*0020*/  S2UR UR6, SR_CTAID.X ;  /* 0x00000000000679c3 */ /* 0x000e220000002500 */
[----:B------:R-:W1:Y:S07]  /*0030*/  LDCU.64 UR4, c[0x0][0x388] ;  /* 0x00007100ff0477ac */ /* 0x000e6e0008000a00 */
[----:B------:R-:W0:Y:S01]  /*0040*/  LDC R12, c[0x0][0x360] ;  /* 0x0000d800ff0c7b82 */ /* 0x000e220000000800 */
[----:B-1----:R-:W-:-:S02]  /*0050*/  USHF.R.U64 UR4, UR4, 0x1, UR5 ;  /* 0x0000000104047899 */ /* 0x002fc40008001205 */
[----:B------:R-:W-:-:S06]  /*0060*/  USHF.R.U32.HI UR5, URZ, 0x1, UR5 ;  /* 0x00000001ff057899 */ /* 0x000fcc0008011605 */
[----:B------:R-:W-:Y:S02]  /*0070*/  IMAD.U32 R0, RZ, RZ, UR5 ;  /* 0x00000005ff007e24 */ /* 0x000fe4000f8e00ff */
[----:B0-----:R-:W-:-:S05]  /*0080*/  IMAD R12, R12, UR6, R13 ;  /* 0x000000060c0c7c24 */ /* 0x001fca000f8e020d */
[----:B------:R-:W-:-:S04]  /*0090*/  ISETP.LT.U32.AND P0, PT, R12, UR4, PT ;  /* 0x000000040c007c0c */ /* 0x000fc8000bf01070 */
[----:B------:R-:W-:-:S13]  /*00a0*/  ISETP.GT.U32.AND.EX P0, PT, R0, RZ, PT, P0 ;  /* 0x000000ff0000720c */ /* 0x000fda0003f04100 */
[----:B------:R-:W-:Y:S05]  /*00b0*/  @!P0 EXIT ;  /* 0x000000000000894d */ /* 0x000fea0003800000 */
[----:B------:R-:W0:Y:S01]  /*00c0*/  LDC R3, c[0x0][0x390] ;  /* 0x0000e400ff037b82 */ /* 0x000e220000000800 */
[----:B------:R-:W1:Y:S07]  /*00d0*/  LDCU.64 UR6, c[0x0][0x358] ;  /* 0x00006b00ff0677ac */ /* 0x000e6e0008000a00 */
[----:B------:R-:W0:Y:S08]  /*00e0*/  LDC.64 R4, c[0x0][0x3a0] ;  /* 0x0000e800ff047b82 */ /* 0x000e300000000a00 */
[----:B------:R-:W2:Y:S01]  /*00f0*/  LDC.64 R6, c[0x0][0x398] ;  /* 0x0000e600ff067b82 */ /* 0x000ea20000000a00 */
[----:B0-----:R-:W-:-:S04]  /*0100*/  IMAD.WIDE R4, R3, 0x4, R4 ;  /* 0x0000000403047825 */ /* 0x001fc800078e0204 */
[----:B--2---:R-:W-:Y:S02]  /*0110*/  IMAD.WIDE R6, R3, 0x4, R6 ;  /* 0x0000000403067825 */ /* 0x004fe400078e0206 */
[----:B-1----:R-:W2:Y:S04]  /*0120*/  LDG.E R3, desc[UR6][R4.64] ;  /* 0x0000000604037981 */ /* 0x002ea8000c1e1900 */
[----:B------:R-:W3:Y:S01]  /*0130*/  LDG.E R0, desc[UR6][R6.64] ;  /* 0x0000000606007981 */ /* 0x000ee2000c1e1900 */
[----:B------:R-:W-:-:S05]  /*0140*/  IMAD.MOV.U32 R2, RZ, RZ, 0x1 ;  /* 0x00000001ff027424 */ /* 0x000fca00078e00ff */
[----:B--2---:R-:W-:Y:S02]  /*0150*/  SHF.L.U32 R3, R2, R3, RZ ;  /* 0x0000000302037219 */ /* 0x004fe400000006ff */
[----:B---3--:R-:W-:Y:S02]  /*0160*/  IADD3 R8, PT, PT, R0, -0x1, RZ ;  /* 0xffffffff00087810 */ /* 0x008fe40007ffe0ff */
[----:B------:R-:W-:Y:S02]  /*0170*/  SHF.R.S32.HI R2, RZ, 0x1f, R3 ;  /* 0x0000001fff027819 */ /* 0x000fe40000011403 */
[CC--:B------:R-:W-:Y:S02]  /*0180*/  SHF.L.U32 R9, R3.reuse, R8.reuse, RZ ;  /* 0x0000000803097219 */ /* 0x0c0fe400000006ff */
[----:B------:R-:W-:-:S04]  /*0190*/  SHF.L.U64.HI R16, R3, R8, R2 ;  /* 0x0000000803107219 */ /* 0x000fc80000010202 */
[----:B------:R-:W-:-:S13]  /*01a0*/  ISETP.NE.U32.AND P0, PT, R16, RZ, PT ;  /* 0x000000ff1000720c */ /* 0x000fda0003f05070 */
[----:B------:R-:W-:Y:S05]  /*01b0*/  @P0 BRA `(.L_x_353) ;  /* 0x0000000000600947 */ /* 0x000fea0003800000 */
[----:B------:R-:W0:Y:S01]  /*01c0*/  I2F.U32.RP R6, R9 ;  /* 0x0000000900067306 */ /* 0x000e220000209000 */
[----:B------:R-:W-:Y:S01]  /*01d0*/  ISETP.NE.U32.AND P2, PT, R9, RZ, PT ;  /* 0x000000ff0900720c */ /* 0x000fe20003f45070 */
[----:B------:R-:W-:-:S06]  /*01e0*/  IMAD.MOV.U32 R13, RZ, RZ, RZ ;  /* 0x000000ffff0d7224 */ /* 0x000fcc00078e00ff */
[----:B0-----:R-:W0:Y:S02]  /*01f0*/  MUFU.RCP R6, R6 ;  /* 0x0000000600067308 */ /* 0x001e240000001000 */
[----:B0-----:R-:W-:-:S06]  /*0200*/  VIADD R4, R6, 0xffffffe ;  /* 0x0ffffffe06047836 */ /* 0x001fcc0000000000 */
[----:B------:R0:W1:Y:S02]  /*0210*/  F2I.FTZ.U32.TRUNC.NTZ R5, R4 ;  /* 0x0000000400057305 */ /* 0x000064000021f000 */
[----:B0-----:R-:W-:Y:S02]  /*0220*/  HFMA2 R4, -RZ, RZ, 0, 0 ;  /* 0x00000000ff047431 */ /* 0x001fe400000001ff */
[----:B-1----:R-:W-:-:S04]  /*0230*/  IMAD.MOV R8, RZ, RZ, -R5 ;  /* 0x000000ffff087224 */ /* 0x002fc800078e0a05 */
[----:B------:R-:W-:-:S04]  /*0240*/  IMAD R7, R8, R9, RZ ;  /* 0x0000000908077224 */ /* 0x000fc800078e02ff */
[----:B------:R-:W-:-:S06]  /*0250*/  IMAD.HI.U32 R5, R5, R7, R4 ;  /* 0x0000000705057227 */ /* 0x000fcc00078e0004 */
[----:B------:R-:W-:Y:S01]  /*0260*/  IMAD.HI.U32 R7, R5, R12, RZ ;  /* 0x0000000c05077227 */ /* 0x000fe200078e00ff */
[----:B------:R-:W-:-:S03]  /*0270*/  MOV R5, RZ ;  /* 0x000000ff00057202 */ /* 0x000fc60000000f00 */
        /* <DEDUP_REMOVED lines=12> */
.L_x_353:
[----:B------:R-:W-:Y:S01]  /*0340*/  MOV R8, R12 ;  /* 0x0000000c00087202 */ /* 0x000fe20000000f00 */
[----:B------:R-:W-:Y:S01]  /*0350*/  IMAD.MOV.U32 R5, RZ, RZ, RZ ;  /* 0x000000ffff057224 */ /* 0x000fe200078e00ff */
[----:B------:R-:W-:Y:S01]  /*0360*/  MOV R7, R16 ;  /* 0x0000001000077202 */ /* 0x000fe20000000f00 */
[----:B------:R-:W-:Y:S01]  /*0370*/  IMAD.MOV.U32 R6, RZ, RZ, R9 ;  /* 0x000000ffff067224 */ /* 0x000fe200078e0009 */
[----:B------:R-:W-:-:S07]  /*0380*/  MOV R4, 0x3a0 ;  /* 0x000003a000047802 */ /* 0x000fce0000000f00 */
[----:B------:R-:W-:Y:S05]  /*0390*/  CALL.REL.NOINC `($__internal_10_$__cuda_sm20_div_u64) ;  /* 0x00000004009c7944 */ /* 0x000fea0003c00000 */
[----:B------:R-:W-:Y:S01]  /*03a0*/  IADD3 R4, P0, PT, RZ, -R6, RZ ;  /* 0x80000006ff047210 */ /* 0x000fe20007f1e0ff */
[----:B------:R-:W-:-:S04]  /*03b0*/  IMAD.MOV.U32 R13, RZ, RZ, RZ ;  /* 0x000000ffff0d7224 */ /* 0x000fc800078e00ff */
[----:B------:R-:W-:-:S04]  /*03c0*/  IMAD.X R8, RZ, RZ, ~R7, P0 ;  /* 0x000000ffff087224 */ /* 0x000fc800000e0e07 */
[----:B------:R-:W-:Y:S02]  /*03d0*/  IMAD R5, R8, R9, RZ ;  /* 0x0000000908057224 */ /* 0x000fe400078e02ff */
[----:B------:R-:W-:-:S04]  /*03e0*/  IMAD.WIDE.U32 R8, R9, R4, R12 ;  /* 0x0000000409087225 */ /* 0x000fc800078e000c */
[----:B------:R-:W-:Y:S02]  /*03f0*/  IMAD R5, R16, R4, R5 ;  /* 0x0000000410057224 */ /* 0x000fe400078e0205 */
[----:B------:R-:W-:Y:S02]  /*0400*/  IMAD.MOV.U32 R12, RZ, RZ, R6 ;  /* 0x000000ffff0c7224 */ /* 0x000fe400078e0006 */
[----:B------:R-:W-:Y:S01]  /*0410*/  IMAD.MOV.U32 R13, RZ, RZ, R7 ;  /* 0x000000ffff0d7224 */ /* 0x000fe200078e0007 */
[----:B------:R-:W-:-:S07]  /*0420*/  IADD3 R5, PT, PT, R9, R5, RZ ;  /* 0x0000000509057210 */ /* 0x000fce0007ffe0ff */
.L_x_354:
[----:B------:R-:W0:Y:S01]  /*0430*/  LDCU UR4, c[0x0][0x394] ;  /* 0x00007280ff0477ac */ /* 0x000e220008000800 */
[----:B------:R-:W-:Y:S01]  /*0440*/  LOP3.LUT R4, R5, R2, RZ, 0xfc, !PT ;  /* 0x0000000205047212 */ /* 0x000fe200078efcff */
[----:B------:R-:W-:Y:S03]  /*0450*/  BSSY.RECONVERGENT B0, `(.L_x_355) ;  /* 0x000002a000007945 */ /* 0x000fe60003800200 */
[----:B------:R-:W-:Y:S02]  /*0460*/  ISETP.NE.U32.AND P0, PT, R4, RZ, PT ;  /* 0x000000ff0400720c */ /* 0x000fe40003f05070 */
[----:B------:R-:W-:Y:S01]  /*0470*/  MOV R4, 0x1 ;  /* 0x0000000100047802 */ /* 0x000fe20000000f00 */
[----:B0-----:R-:W-:-:S06]  /*0480*/  ULOP3.LUT UR4, URZ, UR4, URZ, 0x33, !UPT ;  /* 0x00000004ff047292 */ /* 0x001fcc000f8e33ff */
[----:B------:R-:W-:-:S05]  /*0490*/  VIADD R9, R0, UR4 ;  /* 0x0000000400097c36 */ /* 0x000fca0008000000 */
[----:B------:R-:W-:Y:S01]  /*04a0*/  SHF.L.U32 R9, R4, R9, RZ ;  /* 0x0000000904097219 */ /* 0x000fe200000006ff */
[----:B------:R-:W-:Y:S06]  /*04b0*/  @P0 BRA `(.L_x_356) ;  /* 0x0000000000600947 */ /* 0x000fec0003800000 */
[----:B------:R-:W0:Y:S01]  /*04c0*/  I2F.U32.RP R6, R3 ;  /* 0x0000000300067306 */ /* 0x000e220000209000 */
[----:B------:R-:W-:Y:S01]  /*04d0*/  IADD3 R7, PT, PT, RZ, -R3, RZ ;  /* 0x80000003ff077210 */ /* 0x000fe20007ffe0ff */
[----:B------:R-:W-:Y:S01]  /*04e0*/  IMAD.MOV.U32 R15, RZ, RZ, RZ ;  /* 0x000000ffff0f7224 */ /* 0x000fe200078e00ff */
[----:B------:R-:W-:-:S05]  /*04f0*/  ISETP.NE.U32.AND P2, PT, R3, RZ, PT ;  /* 0x000000ff0300720c */ /* 0x000fca0003f45070 */
[----:B0-----:R-:W0:Y:S02]  /*0500*/  MUFU.RCP R6, R6 ;  /* 0x0000000600067308 */ /* 0x001e240000001000 */
[----:B0-----:R-:W-:-:S06]  /*0510*/  VIADD R4, R6, 0xffffffe ;  /* 0x0ffffffe06047836 */ /* 0x001fcc0000000000 */
[----:B------:R0:W1:Y:S02]  /*0520*/  F2I.FTZ.U32.TRUNC.NTZ R5, R4 ;  /* 0x0000000400057305 */ /* 0x000064000021f000 */
[----:B0-----:R-:W-:Y:S02]  /*0530*/  IMAD.MOV.U32 R4, RZ, RZ, RZ ;  /* 0x000000ffff047224 */ /* 0x001fe400078e00ff */
[----:B-1----:R-:W-:-:S04]  /*0540*/  IMAD R7, R7, R5, RZ ;  /* 0x0000000507077224 */ /* 0x002fc800078e02ff */
[----:B------:R-:W-:-:S04]  /*0550*/  IMAD.HI.U32 R5, R5, R7, R4 ;  /* 0x0000000705057227 */ /* 0x000fc800078e0004 */
[----:B------:R-:W-:Y:S02]  /*0560*/  IMAD.MOV.U32 R7, RZ, RZ, RZ ;  /* 0x000000ffff077224 */ /* 0x000fe400078e00ff */
        /* <DEDUP_REMOVED lines=9> */
[----:B------:R-:W-:Y:S02]  /*0600*/  IADD3 R4, PT, PT, -R5, RZ, RZ ;  /* 0x000000ff05047210 */ /* 0x000fe40007ffe1ff */
[----:B------:R-:W-:-:S03]  /*0610*/  MOV R6, R5 ;  /* 0x0000000500067202 */ /* 0x000fc60000000f00 */
[----:B------:R-:W-:Y:S01]  /*0620*/  IMAD R4, R3, R4, R8 ;  /* 0x0000000403047224 */ /* 0x000fe200078e0208 */
[----:B------:R-:W-:Y:S06]  /*0630*/  BRA `(.L_x_357) ;  /* 0x00000000002c7947 */ /* 0x000fec0003800000 */
.L_x_356:
[----:B------:R-:W-:Y:S01]  /*0640*/  MOV R6, R3 ;  /* 0x0000000300067202 */ /* 0x000fe20000000f00 */
[----:B------:R-:W-:Y:S01]  /*0650*/  IMAD.MOV.U32 R7, RZ, RZ, R2 ;  /* 0x000000ffff077224 */ /* 0x000fe200078e0002 */
[----:B------:R-:W-:-:S07]  /*0660*/  MOV R4, 0x680 ;  /* 0x0000068000047802 */ /* 0x000fce0000000f00 */
[----:B------:R-:W-:Y:S05]  /*0670*/  CALL.REL.NOINC `($__internal_10_$__cuda_sm20_div_u64) ;  /* 0x0000000000e47944 */ /* 0x000fea0003c00000 */
[----:B------:R-:W-:-:S04]  /*0680*/  IADD3 R10, P0, PT, RZ, -R6, RZ ;  /* 0x80000006ff0a7210 */ /* 0x000fc80007f1e0ff */
[----:B------:R-:W-:-:S05]  /*0690*/  IADD3.X R4, PT, PT, RZ, ~R7, RZ, P0, !PT ;  /* 0x80000007ff047210 */ /* 0x000fca00007fe4ff */
[----:B------:R-:W-:Y:S02]  /*06a0*/  IMAD R11, R4, R3, RZ ;  /* 0x00000003040b7224 */ /* 0x000fe400078e02ff */
[----:B------:R-:W-:Y:S02]  /*06b0*/  IMAD.MOV.U32 R4, RZ, RZ, R8 ;  /* 0x000000ffff047224 */ /* 0x000fe400078e0008 */
[-C--:B------:R-:W-:Y:S02]  /*06c0*/  IMAD R11, R2, R10.reuse, R11 ;  /* 0x0000000a020b7224 */ /* 0x080fe400078e020b */
[----:B------:R-:W-:-:S05]  /*06d0*/  IMAD.WIDE.U32 R4, R3, R10, R4 ;  /* 0x0000000a03047225 */ /* 0x000fca00078e0004 */
[----:B------:R-:W-:-:S07]  /*06e0*/  IADD3 R15, PT, PT, R5, R11, RZ ;  /* 0x0000000b050f7210 */ /* 0x000fce0007ffe0ff */
.L_x_357:
[----:B------:R-:W-:Y:S05]  /*06f0*/  BSYNC.RECONVERGENT B0 ;  /* 0x0000000000007941 */ /* 0x000fea0003800200 */
.L_x_355:
[----:B------:R-:W-:Y:S01]  /*0700*/  IADD3 R17, P0, PT, RZ, -R9, RZ ;  /* 0x80000009ff117210 */ /* 0x000fe20007f1e0ff */
[----:B------:R-:W-:Y:S01]  /*0710*/  IMAD.MOV.U32 R5, RZ, RZ, R15 ;  /* 0x000000ffff057224 */ /* 0x000fe200078e000f */
[----:B------:R-:W-:Y:S01]  /*0720*/  SHF.R.S32.HI R8, RZ, 0x1f, R9 ;  /* 0x0000001fff087819 */ /* 0x000fe20000011409 */
[----:B------:R-:W0:Y:S01]  /*0730*/  LDCU.64 UR4, c[0x0][0x380] ;  /* 0x00007000ff0477ac */ /* 0x000e220008000a00 */
[C---:B------:R-:W-:Y:S02]  /*0740*/  SHF.L.U32 R11, R3.reuse, R0, RZ ;  /* 0x00000000030b7219 */ /* 0x040fe400000006ff */
[----:B------:R-:W-:Y:S02]  /*0750*/  IADD3.X R19, PT, PT, RZ, ~R8, RZ, P0, !PT ;  /* 0x80000008ff137210 */ /* 0x000fe400007fe4ff */
[----:B------:R-:W-:Y:S01]  /*0760*/  SHF.L.U64.HI R15, R3, R0, R2 ;  /* 0x00000000030f7219 */ /* 0x000fe20000010202 */
[----:B------:R-:W-:Y:S01]  /*0770*/  IMAD.WIDE.U32 R4, R12, R11, R4 ;  /* 0x0000000b0c047225 */ /* 0x000fe200078e0004 */
[----:B------:R-:W-:-:S02]  /*0780*/  LOP3.LUT R0, R7, R19, RZ, 0xc0, !PT ;  /* 0x0000001307007212 */ /* 0x000fc400078ec0ff */
[----:B------:R-:W-:Y:S01]  /*0790*/  IADD3 R14, P0, PT, R9, -0x1, RZ ;  /* 0xffffffff090e7810 */ /* 0x000fe20007f1e0ff */
[----:B------:R-:W-:Y:S01]  /*07a0*/  IMAD R10, R13, R11, RZ ;  /* 0x0000000b0d0a7224 */ /* 0x000fe200078e02ff */
[----:B------:R-:W-:-:S03]  /*07b0*/  LOP3.LUT R11, R6, R17, RZ, 0xc0, !PT ;  /* 0x00000011060b7212 */ /* 0x000fc600078ec0ff */
[----:B------:R-:W-:Y:S01]  /*07c0*/  IMAD R15, R12, R15, R10 ;  /* 0x0000000f0c0f7224 */ /* 0x000fe200078e020a */
[C---:B------:R-:W-:Y:S01]  /*07d0*/  SHF.L.U64.HI R13, R11.reuse, 0x1, R0 ;  /* 0x000000010b0d7819 */ /* 0x040fe20000010200 */
[----:B------:R-:W-:Y:S01]  /*07e0*/  IMAD.SHL.U32 R11, R11, 0x2, RZ ;  /* 0x000000020b0b7824 */ /* 0x000fe200078e00ff */
[----:B------:R-:W-:-:S04]  /*07f0*/  IADD3.X R10, PT, PT, R8, -0x1, RZ, P0, !PT ;  /* 0xffffffff080a7810 */ /* 0x000fc800007fe4ff */
[----:B------:R-:W-:Y:S02]  /*0800*/  LOP3.LUT R10, R13, R7, R10, 0xf8, !PT ;  /* 0x000000070d0a7212 */ /* 0x000fe400078ef80a */
[----:B------:R-:W-:Y:S01]  /*0810*/  LOP3.LUT R0, R11, R6, R14, 0xf8, !PT ;  /* 0x000000060b007212 */ /* 0x000fe200078ef80e */
[----:B------:R-:W-:Y:S01]  /*0820*/  IMAD.MOV.U32 R6, RZ, RZ, R4 ;  /* 0x000000ffff067224 */ /* 0x000fe200078e0004 */
[----:B------:R-:W-:Y:S01]  /*0830*/  IADD3 R7, PT, PT, R5, R15, RZ ;  /* 0x0000000f05077210 */ /* 0x000fe20007ffe0ff */
[C---:B------:R-:W-:Y:S01]  /*0840*/  IMAD R11, R10.reuse, R3, RZ ;  /* 0x000000030a0b7224 */ /* 0x040fe200078e02ff */
[----:B------:R-:W-:Y:S02]  /*0850*/  LOP3.LUT R8, R10, R8, RZ, 0xfc, !PT ;  /* 0x000000080a087212 */ /* 0x000fe400078efcff */
[----:B------:R-:W-:Y:S01]  /*0860*/  LOP3.LUT R9, R0, R9, RZ, 0xfc, !PT ;  /* 0x0000000900097212 */ /* 0x000fe200078efcff */
[----:B------:R-:W-:-:S04]  /*0870*/  IMAD.WIDE.U32 R4, R3, R0, R6 ;  /* 0x0000000003047225 */ /* 0x000fc800078e0006 */
[----:B------:R-:W-:Y:S02]  /*0880*/  IMAD R8, R8, R3, RZ ;  /* 0x0000000308087224 */ /* 0x000fe400078e02ff */
[----:B------:R-:W-:-:S04]  /*0890*/  IMAD.WIDE.U32 R6, R3, R9, R6 ;  /* 0x0000000903067225 */ /* 0x000fc800078e0006 */
[----:B------:R-:W-:Y:S01]  /*08a0*/  IMAD R3, R2, R0, R11 ;  /* 0x0000000002037224 */ /* 0x000fe200078e020b */
[----:B0-----:R-:W-:Y:S01]  /*08b0*/  LEA R12, P1, R6, UR4, 0x4 ;  /* 0x00000004060c7c11 */ /* 0x001fe2000f8220ff */
[----:B------:R-:W-:Y:S01]  /*08c0*/  IMAD R9, R2, R9, R8 ;  /* 0x0000000902097224 */ /* 0x000fe200078e0208 */
[----:B------:R-:W-:Y:S02]  /*08d0*/  LEA R2, P0, R4, UR4, 0x4 ;  /* 0x0000000404027c11 */ /* 0x000fe4000f8020ff */
[----:B------:R-:W-:Y:S01]  /*08e0*/  IADD3 R3, PT, PT, R5, R3, RZ ;  /* 0x0000000305037210 */ /* 0x000fe20007ffe0ff */
[----:B------:R-:W-:-:S03]  /*08f0*/  IMAD.IADD R5, R7, 0x1, R9 ;  /* 0x0000000107057824 */ /* 0x000fc600078e0209 */
[----:B------:R-:W-:Y:S02]  /*0900*/  LEA.HI.X R3, R4, UR5, R3, 0x4, P0 ;  /* 0x0000000504037c11 */ /* 0x000fe400080f2403 */
[----:B------:R-:W-:-:S03]  /*0910*/  LEA.HI.X R13, R6, UR5, R5, 0x4, P1 ;  /* 0x00000005060d7c11 */ /* 0x000fc600088f2405 */
[----:B------:R-:W2:Y:S04]  /*0920*/  LDG.E.128 R8, desc[UR6][R2.64] ;  /* 0x0000000602087981 */ /* 0x000ea8000c1e1d00 */
[----:B------:R-:W2:Y:S01]  /*0930*/  LDG.E.128 R4, desc[UR6][R12.64] ;  /* 0x000000060c047981 */ /* 0x000ea2000c1e1d00 */
[----:B------:R-:W-:Y:S01]  /*0940*/  UMOV UR4, 0x667f3bcc ;  /* 0x667f3bcc00047882 */ /* 0x000fe20000000000 */
[----:B------:R-:W-:Y:S01]  /*0950*/  UMOV UR5, 0x3fe6a09e ;  /* 0x3fe6a09e00057882 */ /* 0x000fe20000000000 */
[C-C-:B--2---:R-:W-:Y:S02]  /*0960*/  DADD R14, R8.reuse, R4.reuse ;  /* 0x00000000080e7229 */ /* 0x144fe40000000004 */
[----:B------:R-:W-:Y:S02]  /*0970*/  DADD R16, R8, -R4 ;  /* 0x0000000008107229 */ /* 0x000fe40000000804 */
[----:B------:R-:W-:-:S02]  /*0980*/  DADD R8, R10, R6 ;  /* 0x000000000a087229 */ /* 0x000fc40000000006 */
[----:B------:R-:W-:Y:S02]  /*0990*/  DADD R18, R10, -R6 ;  /* 0x000000000a127229 */ /* 0x000fe40000000806 */
[----:B------:R-:W-:Y:S02]  /*09a0*/  DMUL R4, R14, UR4 ;  /* 0x000000040e047c28 */ /* 0x000fe40008000000 */
[----:B------:R-:W-:Y:S02]  /*09b0*/  DMUL R16, R16, UR4 ;  /* 0x0000000410107c28 */ /* 0x000fe40008000000 */
[----:B------:R-:W-:Y:S02]  /*09c0*/  DMUL R6, R8, UR4 ;  /* 0x0000000408067c28 */ /* 0x000fe40008000000 */
[----:B------:R-:W-:-:S05]  /*09d0*/  DMUL R18, R18, UR4 ;  /* 0x0000000412127c28 */ /* 0x000fca0008000000 */
[----:B------:R-:W-:Y:S04]  /*09e0*/  STG.E.128 desc[UR6][R2.64], R4 ;  /* 0x0000000402007986 */ /* 0x000fe8000c101d06 */
[----:B------:R-:W-:Y:S01]  /*09f0*/  STG.E.128 desc[UR6][R12.64], R16 ;  /* 0x000000100c007986 */ /* 0x000fe2000c101d06 */
[----:B------:R-:W-:Y:S05]  /*0a00*/  EXIT ;  /* 0x000000000000794d */ /* 0x000fea0003800000 */
        .weak           $__internal_10_$__cuda_sm20_div_u64
        .type           $__internal_10_$__cuda_sm20_div_u64,@function
        .size           $__internal_10_$__cuda_sm20_div_u64,(.L_x_582 - $__internal_10_$__cuda_sm20_div_u64)
$__internal_10_$__cuda_sm20_div_u64:
        /* <DEDUP_REMOVED lines=9> */
[----:B------:R-:W-:Y:S01]  /*0aa0*/  IMAD.X R21, RZ, RZ, ~R15, P0 ;  /* 0x000000ffff157224 */ /* 0x000fe200000e0e0f */
[----:B------:R-:W-:-:S03]  /*0ab0*/  MOV R15, R10 ;  /* 0x0000000a000f7202 */ /* 0x000fc60000000f00 */
[-C--:B------:R-:W-:Y:S02]  /*0ac0*/  IMAD R23, R11, R21.reuse, RZ ;  /* 0x000000150b177224 */ /* 0x080fe400078e02ff */
[----:B------:R-:W-:-:S04]  /*0ad0*/  IMAD.WIDE.U32 R14, P0, R10, R21, R14 ;  /* 0x000000150a0e7225 */ /* 0x000fc8000780000e */
[----:B------:R-:W-:-:S04]  /*0ae0*/  IMAD.HI.U32 R17, R11, R21, RZ ;  /* 0x000000150b117227 */ /* 0x000fc800078e00ff */
[----:B------:R-:W-:-:S04]  /*0af0*/  IMAD.HI.U32 R14, P1, R11, R19, R14 ;  /* 0x000000130b0e7227 */ /* 0x000fc8000782000e */
[----:B------:R-:W-:Y:S01]  /*0b00*/  IMAD.X R17, R17, 0x1, R11, P0 ;  /* 0x0000000111117824 */ /* 0x000fe200000e060b */
[----:B------:R-:W-:-:S04]  /*0b10*/  IADD3 R15, P2, PT, R23, R14, RZ ;  /* 0x0000000e170f7210 */ /* 0x000fc80007f5e0ff */
[----:B------:R-:W-:Y:S01]  /*0b20*/  IADD3.X R17, PT, PT, RZ, RZ, R17, P2, P1 ;  /* 0x000000ffff117210 */ /* 0x000fe200017e2411 */
[----:B------:R-:W-:-:S04]  /*0b30*/  IMAD.WIDE.U32 R10, R15, R6, RZ ;  /* 0x000000060f0a7225 */ /* 0x000fc800078e00ff */
[----:B------:R-:W-:Y:S01]  /*0b40*/  IMAD R11, R15, R7, R11 ;  /* 0x000000070f0b7224 */ /* 0x000fe200078e020b */
[----:B------:R-:W-:-:S03]  /*0b50*/  IADD3 R19, P0, PT, RZ, -R10, RZ ;  /* 0x8000000aff137210 */ /* 0x000fc60007f1e0ff */
[----:B------:R-:W-:Y:S02]  /*0b60*/  IMAD R11, R17, R6, R11 ;  /* 0x00000006110b7224 */ /* 0x000fe400078e020b */
[----:B------:R-:W-:-:S03]  /*0b70*/  IMAD.HI.U32 R14, R15, R19, RZ ;  /* 0x000000130f0e7227 */ /* 0x000fc600078e00ff */
[----:B------:R-:W-:Y:S01]  /*0b80*/  IADD3.X R10, PT, PT, RZ, ~R11, RZ, P0, !PT ;  /* 0x8000000bff0a7210 */ /* 0x000fe200007fe4ff */
[----:B------:R-:W-:-:S04]  /*0b90*/  HFMA2 R11, -RZ, RZ, 0, 0 ;  /* 0x00000000ff0b7431 */ /* 0x000fc800000001ff */
        /* <DEDUP_REMOVED lines=14> */
[----:B------:R-:W-:-:S03]  /*0c80*/  IMAD.WIDE.U32 R10, R17, R6, RZ ;  /* 0x00000006110a7225 */ /* 0x000fc600078e00ff */
[----:B------:R-:W-:Y:S01]  /*0c90*/  IADD3.X R15, PT, PT, RZ, R15, RZ, P1, !PT ;  /* 0x0000000fff0f7210 */ /* 0x000fe20000ffe4ff */
[----:B------:R-:W-:Y:S01]  /*0ca0*/  IMAD R11, R17, R7, R11 ;  /* 0x00000007110b7224 */ /* 0x000fe200078e020b */
[----:B------:R-:W-:-:S03]  /*0cb0*/  IADD3 R19, P1, PT, -R10, R8, RZ ;  /* 0x000000080a137210 */ /* 0x000fc60007f3e1ff */
[-C--:B------:R-:W-:Y:S01]  /*0cc0*/  IMAD R10, R15, R6.reuse, R11 ;  /* 0x000000060f0a7224 */ /* 0x080fe200078e020b */
[----:B------:R-:W-:Y:S02]  /*0cd0*/  ISETP.GE.U32.AND P0, PT, R19, R6, PT ;  /* 0x000000061300720c */ /* 0x000fe40003f06070 */
[----:B------:R-:W-:Y:S01]  /*0ce0*/  IADD3 R11, P2, PT, -R6, R19, RZ ;  /* 0x00000013060b7210 */ /* 0x000fe20007f5e1ff */
[----:B------:R-:W-:Y:S01]  /*0cf0*/  IMAD.X R20, R5, 0x1, ~R10, P1 ;  /* 0x0000000105147824 */ /* 0x000fe200008e0e0a */
[----:B------:R-:W-:-:S04]  /*0d00*/  IADD3 R10, P1, PT, R17, 0x1, RZ ;  /* 0x00000001110a7810 */ /* 0x000fc80007f3e0ff */
[----:B------:R-:W-:Y:S01]  /*0d10*/  ISETP.GE.U32.AND.EX P0, PT, R20, R7, PT, P0 ;  /* 0x000000071400720c */ /* 0x000fe20003f06100 */
[----:B------:R-:W-:Y:S01]  /*0d20*/  IMAD.X R14, RZ, RZ, R15, P1 ;  /* 0x000000ffff0e7224 */ /* 0x000fe200008e060f */
[-C--:B------:R-:W-:Y:S02]  /*0d30*/  IADD3.X R18, PT, PT, ~R7, R20.reuse, RZ, P2, !PT ;  /* 0x0000001407127210 */ /* 0x080fe400017fe5ff */
[----:B------:R-:W-:Y:S02]  /*0d40*/  SEL R11, R11, R19, P0 ;  /* 0x000000130b0b7207 */ /* 0x000fe40000000000 */
[----:B------:R-:W-:Y:S02]  /*0d50*/  SEL R17, R10, R17, P0 ;  /* 0x000000110a117207 */ /* 0x000fe40000000000 */
[----:B------:R-:W-:Y:S02]  /*0d60*/  SEL R18, R18, R20, P0 ;  /* 0x0000001412127207 */ /* 0x000fe40000000000 */
[----:B------:R-:W-:-:S02]  /*0d70*/  SEL R14, R14, R15, P0 ;  /* 0x0000000f0e0e7207 */ /* 0x000fc40000000000 */
[----:B------:R-:W-:Y:S02]  /*0d80*/  ISETP.GE.U32.AND P0, PT, R11, R6, PT ;  /* 0x000000060b00720c */ /* 0x000fe40003f06070 */
[----:B------:R-:W-:Y:S02]  /*0d90*/  IADD3 R10, P2, PT, R17, 0x1, RZ ;  /* 0x00000001110a7810 */ /* 0x000fe40007f5e0ff */
[----:B------:R-:W-:Y:S02]  /*0da0*/  ISETP.NE.U32.AND P1, PT, R6, RZ, PT ;  /* 0x000000ff0600720c */ /* 0x000fe40003f25070 */
[----:B------:R-:W-:Y:S02]  /*0db0*/  ISETP.GE.U32.AND.EX P0, PT, R18, R7, PT, P0 ;  /* 0x000000071200720c */ /* 0x000fe40003f06100 */
[----:B------:R-:W-:Y:S02]  /*0dc0*/  IADD3.X R11, PT, PT, RZ, R14, RZ, P2, !PT ;  /* 0x0000000eff0b7210 */ /* 0x000fe400017fe4ff */
[----:B------:R-:W-:-:S02]  /*0dd0*/  ISETP.NE.AND.EX P1, PT, R7, RZ, PT, P1 ;  /* 0x000000ff0700720c */ /* 0x000fc40003f25310 */
[----:B------:R-:W-:Y:S01]  /*0de0*/  SEL R6, R10, R17, P0 ;  /* 0x000000110a067207 */ /* 0x000fe20000000000 */
[----:B------:R-:W-:Y:S01]  /*0df0*/  IMAD.MOV.U32 R10, RZ, RZ, R4 ;  /* 0x000000ffff0a7224 */ /* 0x000fe200078e0004 */
[----:B------:R-:W-:Y:S02]  /*0e00*/  SEL R7, R11, R14, P0 ;  /* 0x0000000e0b077207 */ /* 0x000fe40000000000 */
[----:B------:R-:W-:Y:S02]  /*0e10*/  MOV R11, 0x0 ;  /* 0x00000000000b7802 */ /* 0x000fe40000000f00 */
[----:B------:R-:W-:Y:S02]  /*0e20*/  SEL R6, R6, 0xffffffff, P1 ;  /* 0xffffffff06067807 */ /* 0x000fe40000800000 */
[----:B------:R-:W-:Y:S01]  /*0e30*/  SEL R7, R7, 0xffffffff, P1 ;  /* 0xffffffff07077807 */ /* 0x000fe20000800000 */
[----:B------:R-:W-:Y:S06]  /*0e40*/  RET.REL.NODEC R10 `(_Z14kernelHadamardP7double2miiPKiS2_) ;  /* 0xfffffff00a6c7950 */ /* 0x000fec0003c3ffff */
.L_x_358:
        /* <DEDUP_REMOVED lines=11> */
.L_x_582:


//--------------------- .text._Z19kernelPauliRotationP7double2miiPKiS2_id --------------------------
	.section	.text._Z19kernelPauliRotationP7double2miiPKiS2_id,"ax",@progbits
	.align	128
        .global         _Z19kernelPauliRotationP7double2miiPKiS2_id
        .type           _Z19kernelPauliRotationP7double2miiPKiS2_id,@function
        .size           _Z19kernelPauliRotationP7double2miiPKiS2_id,(.L_x_584 - _Z19kernelPauliRotationP7double2miiPKiS2_id)
        .other          _Z19kernelPauliRotationP7double2miiPKiS2_id,@"STO_CUDA_ENTRY STV_DEFAULT"
_Z19kernelPauliRotationP7double2miiPKiS2_id:
.text._Z19kernelPauliRotationP7double2miiPKiS2_id:
[----:B------:R-:W0:Y:S01]  /*0000*/  LDC R1, c[0x0][0x37c] ;  /* 0x0000df00ff017b82 */ /* 0x000e220000000800 */
[----:B------:R-:W1:Y:S07]  /*0010*/  S2R R7, SR_TID.X ;  /* 0x0000000000077919 */ /* 0x000e6e0000002100 */
[----:B------:R-:W1:Y:S01]  /*0020*/  S2UR UR6, SR_CTAID.X ;  /* 0x00000000000679c3 */ /* 0x000e620000002500 */
[----:B------:R-:W2:Y:S01]  /*0030*/  LDCU.64 UR4, c[0x0][0x388] ;  /* 0x00007100ff0477ac */ /* 0x000ea20008000a00 */
[----:B0-----:R-:W-:-:S06]  /*0040*/  VIADD R1, R1, 0xffffffd8 ;  /* 0xffffffd801017836 */ /* 0x001fcc0000000000 */
[----:B------:R-:W1:Y:S01]  /*0050*/  LDC R6, c[0x0][0x360] ;  /* 0x0000d800ff067b82 */ /* 0x000e620000000800 */
[----:B--2---:R-:W-:Y:S02]  /*0060*/  USHF.R.U64 UR4, UR4, 0x1, UR5 ;  /* 0x0000000104047899 */ /* 0x004fe40008001205 */
[----:B------:R-:W-:-:S06]  /*0070*/  USHF.R.U32.HI UR5, URZ, 0x1, UR5 ;  /* 0x00000001ff057899 */ /* 0x000fcc0008011605 */
[----:B------:R-:W-:Y:S02]  /*0080*/  IMAD.U32 R0, RZ, RZ, UR5 ;  /* 0x00000005ff007e24 */ /* 0x000fe4000f8e00ff */
[----:B-1----:R-:W-:-:S05]  /*0090*/  IMAD R6, R6, UR6, R7 ;  /* 0x0000000606067c24 */ /* 0x002fca000f8e0207 */
[----:B------:R-:W-:-:S04]  /*00a0*/  ISETP.LT.U32.AND P0, PT, R6, UR4, PT ;  /* 0x0000000406007c0c */ /* 0x000fc8000bf01070 */
[----:B------:R-:W-:-:S13]  /*00b0*/  ISETP.GT.U32.AND.EX P0, PT, R0, RZ, PT, P0 ;  /* 0x000000ff0000720c */ /* 0x000fda0003f04100 */
[----:B------:R-:W-:Y:S05]  /*00c0*/  @!P0 EXIT ;  /* 0x000000000000894d */ /* 0x000fea0003800000 */
[----:B------:R-:W0:Y:S01]  /*00d0*/  LDC R9, c[0x0][0x390] ;  /* 0x0000e400ff097b82 */ /* 0x000e220000000800 */
[----:B------:R-:W1:Y:S07]  /*00e0*/  LDCU.64 UR6, c[0x0][0x358] ;  /* 0x00006b00ff0677ac */ /* 0x000e6e0008000a00 */
[----:B------:R-:W0:Y:S08]  /*00f0*/  LDC.64 R2, c[0x0][0x3a0] ;  /* 0x0000e800ff027b82 */ /* 0x000e300000000a00 */
[----:B------:R-:W2:Y:S01]  /*0100*/  LDC.64 R4, c[0x0][0x398] ;  /* 0x0000e600ff047b82 */ /* 0x000ea20000000a00 */
[----:B0-----:R-:W-:-:S05]  /*0110*/  IMAD.WIDE R2, R9, 0x4, R2 ;  /* 0x0000000409027825 */ /* 0x001fca00078e0202 */
[----:B-1----:R-:W3:Y:S01]  /*0120*/  LDG.E R0, desc[UR6][R2.64] ;  /* 0x0000000602007981 */ /* 0x002ee2000c1e1900 */
[----:B--2---:R-:W-:-:S05]  /*0130*/  IMAD.WIDE R4, R9, 0x4, R4 ;  /* 0x0000000409047825 */ /* 0x004fca00078e0204 */
[----:B------:R-:W2:Y:S01]  /*0140*/  LDG.E R8, desc[UR6][R4.64] ;  /* 0x0000000604087981 */ /* 0x000ea2000c1e1900 */
[----:B------:R-:W-:-:S05]  /*0150*/  IMAD.MOV.U32 R9, RZ, RZ, 0x1 ;  /* 0x00000001ff097424 */ /* 0x000fca00078e00ff */
[----:B---3--:R-:W-:-:S04]  /*0160*/  SHF.L.U32 R9, R9, R0, RZ ;  /* 0x0000000009097219 */ /* 0x008fc800000006ff */
[----:B------:R-:W-:Y:S01]  /*0170*/  SHF.R.S32.HI R10, RZ, 0x1f, R9 ;  /* 0x0000001fff0a7819 */ /* 0x000fe20000011409 */
[----:B--2---:R-:W-:-:S05]  /*0180*/  VIADD R14, R8, 0xffffffff ;  /* 0xffffffff080e7836 */ /* 0x004fca0000000000 */
[----:B------:R-:W-:-:S04]  /*0190*/  SHF.L.U64.HI R15, R9, R14, R10 ;  /* 0x0000000e090f7219 */ /* 0x000fc8000001020a */
[----:B------:R-:W-:Y:S02]  /*01a0*/  ISETP.NE.U32.AND P0, PT, R15, RZ, PT ;  /* 0x000000ff0f00720c */ /* 0x000fe40003f05070 */
[----:B------:R-:W-:-:S11]  /*01b0*/  SHF.L.U32 R14, R9, R14, RZ ;  /* 0x0000000e090e7219 */ /* 0x000fd600000006ff */
[----:B------:R-:W-:Y:S05]  /*01c0*/  @P0 BRA `(.L_x_359) ;  /* 0x0000000000600947 */ /* 0x000fea0003800000 */
[----:B------:R-:W0:Y:S01]  /*01d0*/  I2F.U32.RP R4, R14 ;  /* 0x0000000e00047306 */ /* 0x000e220000209000 */
[----:B------:R-:W-:Y:S01]  /*01e0*/  ISETP.NE.U32.AND P2, PT, R14, RZ, PT ;  /* 0x000000ff0e00720c */ /* 0x000fe20003f45070 */
[----:B------:R-:W-:Y:S02]  /*01f0*/  IMAD.MOV.U32 R13, RZ, RZ, RZ ;  /* 0x000000ffff0d7224 */ /* 0x000fe400078e00ff */
[----:B------:R-:W-:-:S04]  /*0200*/  IMAD.MOV.U32 R7, RZ, RZ, RZ ;  /* 0x000000ffff077224 */ /* 0x000fc800078e00ff */
[----:B0-----:R-:W0:Y:S02]  /*0210*/  MUFU.RCP R4, R4 ;  /* 0x0000000400047308 */ /* 0x001e240000001000 */
[----:B0-----:R-:W-:-:S06]  /*0220*/  VIADD R2, R4, 0xffffffe ;  /* 0x0ffffffe04027836 */ /* 0x001fcc0000000000 */
[----:B------:R0:W1:Y:S02]  /*0230*/  F2I.FTZ.U32.TRUNC.NTZ R3, R2 ;  /* 0x0000000200037305 */ /* 0x000064000021f000 */
[----:B0-----:R-:W-:Y:S02]  /*0240*/  IMAD.MOV.U32 R2, RZ, RZ, RZ ;  /* 0x000000ffff027224 */ /* 0x001fe400078e00ff */
[----:B-1----:R-:W-:-:S04]  /*0250*/  IMAD.MOV R5, RZ, RZ, -R3 ;  /* 0x000000ffff057224 */ /* 0x002fc800078e0a03 */
[----:B------:R-:W-:-:S04]  /*0260*/  IMAD R5, R5, R14, RZ ;  /* 0x0000000e05057224 */ /* 0x000fc800078e02ff */
        /* <DEDUP_REMOVED lines=14> */
.L_x_359:
[----:B------:R-:W-:Y:S01]  /*0350*/  IMAD.MOV.U32 R16, RZ, RZ, R6 ;  /* 0x000000ffff107224 */ /* 0x000fe200078e0006 */
[----:B------:R-:W-:Y:S01]  /*0360*/  MOV R12, 0x390 ;  /* 0x00000390000c7802 */ /* 0x000fe20000000f00 */
[----:B------:R-:W-:-:S07]  /*0370*/  IMAD.MOV.U32 R13, RZ, RZ, RZ ;  /* 0x000000ffff0d7224 */ /* 0x000fce00078e00ff */
[----:B------:R-:W-:Y:S05]  /*0380*/  CALL.REL.NOINC `($__internal_11_$__cuda_sm20_div_u64) ;  /* 0x0000000c00c47944 */ /* 0x000fea0003c00000 */
[----:B------:R-:W-:Y:S01]  /*0390*/  IADD3 R13, P0, PT, RZ, -R4, RZ ;  /* 0x80000004ff0d7210 */ /* 0x000fe20007f1e0ff */
[----:B------:R-:W-:-:S04]  /*03a0*/  IMAD.MOV.U32 R7, RZ, RZ, RZ ;  /* 0x000000ffff077224 */ /* 0x000fc800078e00ff */
[----:B------:R-:W-:Y:S02]  /*03b0*/  IMAD.X R3, RZ, RZ, ~R5, P0 ;  /* 0x000000ffff037224 */ /* 0x000fe400000e0e05 */
[----:B------:R-:W-:-:S04]  /*03c0*/  IMAD.WIDE.U32 R16, R14, R13, R6 ;  /* 0x0000000d0e107225 */ /* 0x000fc800078e0006 */
[----:B------:R-:W-:Y:S02]  /*03d0*/  IMAD R2, R3, R14, RZ ;  /* 0x0000000e03027224 */ /* 0x000fe400078e02ff */
[----:B------:R-:W-:Y:S02]  /*03e0*/  IMAD.MOV.U32 R6, RZ, RZ, R4 ;  /* 0x000000ffff067224 */ /* 0x000fe400078e0004 */
[----:B------:R-:W-:Y:S02]  /*03f0*/  IMAD R13, R15, R13, R2 ;  /* 0x0000000d0f0d7224 */ /* 0x000fe400078e0202 */
[----:B------:R-:W-:Y:S02]  /*0400*/  IMAD.MOV.U32 R7, RZ, RZ, R5 ;  /* 0x000000ffff077224 */ /* 0x000fe400078e0005 */
[----:B------:R-:W-:-:S07]  /*0410*/  IMAD.IADD R13, R17, 0x1, R13 ;  /* 0x00000001110d7824 */ /* 0x000fce00078e020d */
.L_x_360:
[----:B------:R-:W0:Y:S01]  /*0420*/  LDCU UR4, c[0x0][0x394] ;  /* 0x00007280ff0477ac */ /* 0x000e220008000800 */
[----:B------:R-:W-:Y:S01]  /*0430*/  LOP3.LUT R2, R13, R10, RZ, 0xfc, !PT ;  /* 0x0000000a0d027212 */ /* 0x000fe200078efcff */
[----:B------:R-:W-:Y:S03]  /*0440*/  BSSY.RECONVERGENT B0, `(.L_x_361) ;  /* 0x000002c000007945 */ /* 0x000fe60003800200 */
[----:B------:R-:W-:Y:S01]  /*0450*/  ISETP.NE.U32.AND P0, PT, R2, RZ, PT ;  /* 0x000000ff0200720c */ /* 0x000fe20003f05070 */
[----:B------:R-:W-:Y:S01]  /*0460*/  IMAD.MOV.U32 R2, RZ, RZ, 0x1 ;  /* 0x00000001ff027424 */ /* 0x000fe200078e00ff */
[----:B0-----:R-:W-:-:S06]  /*0470*/  ULOP3.LUT UR4, URZ, UR4, URZ, 0x33, !UPT ;  /* 0x00000004ff047292 */ /* 0x001fcc000f8e33ff */
[----:B------:R-:W-:-:S05]  /*0480*/  VIADD R11, R8, UR4 ;  /* 0x00000004080b7c36 */ /* 0x000fca0008000000 */
[----:B------:R-:W-:Y:S01]  /*0490*/  SHF.L.U32 R11, R2, R11, RZ ;  /* 0x0000000b020b7219 */ /* 0x000fe200000006ff */
[----:B------:R-:W-:Y:S06]  /*04a0*/  @P0 BRA `(.L_x_362) ;  /* 0x00000000005c0947 */ /* 0x000fec0003800000 */
[----:B------:R-:W0:Y:S01]  /*04b0*/  I2F.U32.RP R4, R9 ;  /* 0x0000000900047306 */ /* 0x000e220000209000 */
[----:B------:R-:W-:Y:S01]  /*04c0*/  IMAD.MOV R5, RZ, RZ, -R9 ;  /* 0x000000ffff057224 */ /* 0x000fe200078e0a09 */
[----:B------:R-:W-:Y:S01]  /*04d0*/  ISETP.NE.U32.AND P2, PT, R9, RZ, PT ;  /* 0x000000ff0900720c */ /* 0x000fe20003f45070 */
[----:B------:R-:W-:-:S05]  /*04e0*/  IMAD.MOV.U32 R19, RZ, RZ, RZ ;  /* 0x000000ffff137224 */ /* 0x000fca00078e00ff */
[----:B0-----:R-:W0:Y:S02]  /*04f0*/  MUFU.RCP R4, R4 ;  /* 0x0000000400047308 */ /* 0x001e240000001000 */
[----:B0-----:R-:W-:-:S06]  /*0500*/  VIADD R2, R4, 0xffffffe ;  /* 0x0ffffffe04027836 */ /* 0x001fcc0000000000 */
        /* <DEDUP_REMOVED lines=15> */
[----:B------:R-:W-:Y:S01]  /*0600*/  IMAD.MOV.U32 R3, RZ, RZ, RZ ;  /* 0x000000ffff037224 */ /* 0x000fe200078e00ff */
[----:B------:R-:W-:Y:S06]  /*0610*/  BRA `(.L_x_363) ;  /* 0x0000000000387947 */ /* 0x000fec0003800000 */
.L_x_362:
[----:B------:R-:W-:Y:S01]  /*0620*/  IMAD.MOV.U32 R14, RZ, RZ, R9 ;  /* 0x000000ffff0e7224 */ /* 0x000fe200078e0009 */
[----:B------:R-:W-:Y:S01]  /*0630*/  MOV R12, 0x660 ;  /* 0x00000660000c7802 */ /* 0x000fe20000000f00 */
[----:B------:R-:W-:-:S07]  /*0640*/  IMAD.MOV.U32 R15, RZ, RZ, R10 ;  /* 0x000000ffff0f7224 */ /* 0x000fce00078e000a */
[----:B------:R-:W-:Y:S05]  /*0650*/  CALL.REL.NOINC `($__internal_11_$__cuda_sm20_div_u64) ;  /* 0x0000000c00107944 */ /* 0x000fea0003c00000 */
[----:B------:R-:W-:Y:S01]  /*0660*/  IADD3 R12, P0, PT, RZ, -R4, RZ ;  /* 0x80000004ff0c7210 */ /* 0x000fe20007f1e0ff */
[----:B------:R-:W-:-:S04]  /*0670*/  IMAD.MOV.U32 R17, RZ, RZ, R13 ;  /* 0x000000ffff117224 */ /* 0x000fc800078e000d */
[----:B------:R-:W-:-:S04]  /*0680*/  IMAD.X R2, RZ, RZ, ~R5, P0 ;  /* 0x000000ffff027224 */ /* 0x000fc800000e0e05 */
[----:B------:R-:W-:Y:S02]  /*0690*/  IMAD R15, R2, R9, RZ ;  /* 0x00000009020f7224 */ /* 0x000fe400078e02ff */
[----:B------:R-:W-:-:S04]  /*06a0*/  IMAD.WIDE.U32 R2, R9, R12, R16 ;  /* 0x0000000c09027225 */ /* 0x000fc800078e0010 */
[----:B------:R-:W-:Y:S02]  /*06b0*/  IMAD R15, R10, R12, R15 ;  /* 0x0000000c0a0f7224 */ /* 0x000fe400078e020f */
[----:B------:R-:W-:Y:S02]  /*06c0*/  IMAD.MOV.U32 R16, RZ, RZ, R2 ;  /* 0x000000ffff107224 */ /* 0x000fe400078e0002 */
[----:B------:R-:W-:Y:S02]  /*06d0*/  IMAD.IADD R19, R3, 0x1, R15 ;  /* 0x0000000103137824 */ /* 0x000fe400078e020f */
[----:B------:R-:W-:Y:S02]  /*06e0*/  IMAD.MOV.U32 R2, RZ, RZ, R4 ;  /* 0x000000ffff027224 */ /* 0x000fe400078e0004 */
[----:B------:R-:W-:-:S07]  /*06f0*/  IMAD.MOV.U32 R3, RZ, RZ, R5 ;  /* 0x000000ffff037224 */ /* 0x000fce00078e0005 */
.L_x_363:
[----:B------:R-:W-:Y:S05]  /*0700*/  BSYNC.RECONVERGENT B0 ;  /* 0x0000000000007941 */ /* 0x000fea0003800200 */
.L_x_361:
[----:B------:R-:W-:Y:S01]  /*0710*/  IADD3 R17, P0, PT, RZ, -R11, RZ ;  /* 0x8000000bff117210 */ /* 0x000fe20007f1e0ff */
[----:B------:R-:W0:Y:S01]  /*0720*/  LDCU.64 UR4, c[0x0][0x380] ;  /* 0x00007000ff0477ac */ /* 0x000e220008000a00 */
[----:B------:R-:W-:Y:S01]  /*0730*/  SHF.R.S32.HI R12, RZ, 0x1f, R11 ;  /* 0x0000001fff0c7819 */ /* 0x000fe2000001140b */
[----:B------:R-:W1:Y:S01]  /*0740*/  LDC.64 R20, c[0x0][0x3b0] ;  /* 0x0000ec00ff147b82 */ /* 0x000e620000000a00 */
[----:B------:R-:W-:-:S03]  /*0750*/  LOP3.LUT R17, R2, R17, RZ, 0xc0, !PT ;  /* 0x0000001102117212 */ /* 0x000fc600078ec0ff */
[----:B------:R-:W-:Y:S01]  /*0760*/  IMAD.X R13, RZ, RZ, ~R12, P0 ;  /* 0x000000ffff0d7224 */ /* 0x000fe200000e0e0c */
[----:B------:R-:W-:Y:S01]  /*0770*/  IADD3 R5, P0, PT, R11, -0x1, RZ ;  /* 0xffffffff0b057810 */ /* 0x000fe20007f1e0ff */
[----:B------:R-:W-:-:S03]  /*0780*/  IMAD.SHL.U32 R15, R17, 0x2, RZ ;  /* 0x00000002110f7824 */ /* 0x000fc600078e00ff */
[----:B------:R-:W-:Y:S02]  /*0790*/  LOP3.LUT R4, R3, R13, RZ, 0xc0, !PT ;  /* 0x0000000d03047212 */ /* 0x000fe400078ec0ff */
[CC--:B------:R-:W-:Y:S02]  /*07a0*/  SHF.L.U64.HI R13, R9.reuse, R8.reuse, R10 ;  /* 0x00000008090d7219 */ /* 0x0c0fe4000001020a */
[----:B------:R-:W-:Y:S02]  /*07b0*/  SHF.L.U32 R9, R9, R8, RZ ;  /* 0x0000000809097219 */ /* 0x000fe400000006ff */
[----:B------:R-:W-:Y:S01]  /*07c0*/  LOP3.LUT R15, R15, R2, R5, 0xf8, !PT ;  /* 0x000000020f0f7212 */ /* 0x000fe200078ef805 */
[----:B------:R-:W-:Y:S01]  /*07d0*/  IMAD.MOV.U32 R5, RZ, RZ, R19 ;  /* 0x000000ffff057224 */ /* 0x000fe200078e0013 */
[----:B------:R-:W-:Y:S01]  /*07e0*/  SHF.L.U64.HI R17, R17, 0x1, R4 ;  /* 0x0000000111117819 */ /* 0x000fe20000010204 */
[----:B------:R-:W-:Y:S01]  /*07f0*/  IMAD R7, R7, R9, RZ ;  /* 0x0000000907077224 */ /* 0x000fe200078e02ff */
[----:B------:R-:W-:Y:S01]  /*0800*/  IADD3.X R2, PT, PT, R12, -0x1, RZ, P0, !PT ;  /* 0xffffffff0c027810 */ /* 0x000fe200007fe4ff */
[----:B------:R-:W-:Y:S01]  /*0810*/  IMAD.MOV.U32 R4, RZ, RZ, R16 ;  /* 0x000000ffff047224 */ /* 0x000fe200078e0010 */
[----:B------:R-:W-:Y:S01]  /*0820*/  LOP3.LUT R11, R15, R11, RZ, 0xfc, !PT ;  /* 0x0000000b0f0b7212 */ /* 0x000fe200078efcff */
[C---:B------:R-:W-:Y:S01]  /*0830*/  IMAD R7, R6.reuse, R13, R7 ;  /* 0x0000000d06077224 */ /* 0x040fe200078e0207 */
[----:B------:R-:W-:Y:S01]  /*0840*/  LOP3.LUT R3, R17, R3, R2, 0xf8, !PT ;  /* 0x0000000311037212 */ /* 0x000fe200078ef802 */
[----:B------:R-:W-:Y:S01]  /*0850*/  IMAD.WIDE.U32 R4, R6, R9, R4 ;  /* 0x0000000906047225 */ /* 0x000fe200078e0004 */
[----:B------:R-:W-:-:S02]  /*0860*/  SHF.L.U32 R9, R15, R0, RZ ;  /* 0x000000000f097219 */ /* 0x000fc400000006ff */
[----:B------:R-:W-:Y:S01]  /*0870*/  LOP3.LUT R12, R3, R12, RZ, 0xfc, !PT ;  /* 0x0000000c030c7212 */ /* 0x000fe200078efcff */
[----:B------:R-:W-:Y:S01]  /*0880*/  IMAD.IADD R7, R5, 0x1, R7 ;  /* 0x0000000105077824 */ /* 0x000fe200078e0207 */
[-C--:B------:R-:W-:Y:S02]  /*0890*/  SHF.L.U64.HI R6, R15, R0.reuse, R3 ;  /* 0x000000000f067219 */ /* 0x080fe40000010203 */
[----:B------:R-:W-:Y:S02]  /*08a0*/  SHF.L.U32 R3, R11, R0, RZ ;  /* 0x000000000b037219 */ /* 0x000fe400000006ff */
[----:B------:R-:W-:Y:S02]  /*08b0*/  IADD3 R2, P0, PT, R9, R4, RZ ;  /* 0x0000000409027210 */ /* 0x000fe40007f1e0ff */
[----:B------:R-:W-:Y:S02]  /*08c0*/  SHF.L.U64.HI R0, R11, R0, R12 ;  /* 0x000000000b007219 */ /* 0x000fe4000001020c */
[----:B------:R-:W-:Y:S01]  /*08d0*/  IADD3 R4, P1, PT, R3, R4, RZ ;  /* 0x0000000403047210 */ /* 0x000fe20007f3e0ff */
[----:B------:R-:W-:Y:S01]  /*08e0*/  IMAD.X R5, R7, 0x1, R6, P0 ;  /* 0x0000000107057824 */ /* 0x000fe200000e0606 */
[----:B0-----:R-:W-:-:S03]  /*08f0*/  LEA R16, P0, R2, UR4, 0x4 ;  /* 0x0000000402107c11 */ /* 0x001fc6000f8020ff */
[----:B------:R-:W-:Y:S01]  /*0900*/  IMAD.X R3, R0, 0x1, R7, P1 ;  /* 0x0000000100037824 */ /* 0x000fe200008e0607 */
[----:B------:R-:W-:Y:S02]  /*0910*/  LEA R18, P1, R4, UR4, 0x4 ;  /* 0x0000000404127c11 */ /* 0x000fe4000f8220ff */
[----:B------:R-:W-:Y:S02]  /*0920*/  LEA.HI.X R17, R2, UR5, R5, 0x4, P0 ;  /* 0x0000000502117c11 */ /* 0x000fe400080f2405 */
[----:B------:R-:W-:-:S03]  /*0930*/  LEA.HI.X R19, R4, UR5, R3, 0x4, P1 ;  /* 0x0000000504137c11 */ /* 0x000fc600088f2403 */
[----:B------:R0:W5:Y:S04]  /*0940*/  LDG.E.128 R12, desc[UR6][R16.64] ;  /* 0x00000006100c7981 */ /* 0x000168000c1e1d00 */
[----:B------:R0:W5:Y:S01]  /*0950*/  LDG.E.128 R8, desc[UR6][R18.64] ;  /* 0x0000000612087981 */ /* 0x000162000c1e1d00 */
[----:B-1----:R-:W-:-:S08]  /*0960*/  DMUL R20, R20, 0.5 ;  /* 0x3fe0000014147828 */ /* 0x002fd00000000000 */
[----:B------:R-:W-:-:S14]  /*0970*/  DSETP.NEU.AND P0, PT, |R20|, +INF , PT ;  /* 0x7ff000001400742a */ /* 0x000fdc0003f0d200 */
[----:B------:R-:W-:Y:S01]  /*0980*/  @!P0 DMUL R2, RZ, R20 ;  /* 0x00000014ff028228 */ /* 0x000fe20000000000 */
[----:B------:R-:W-:Y:S01]  /*0990*/  @!P0 IMAD.MOV.U32 R0, RZ, RZ, 0x1 ;  /* 0x00000001ff008424 */ /* 0x000fe200078e00ff */
[----:B0-----:R-:W-:Y:S09]  /*09a0*/  @!P0 BRA `(.L_x_364) ;  /* 0x0000000000608947 */ /* 0x001ff20003800000 */
        /* <DEDUP_REMOVED lines=19> */
[----:B-----5:R-:W-:Y:S05]  /*0ae0*/  CALL.REL.NOINC `($_Z19kernelPauliRotationP7double2miiPKiS2_id$__internal_trig_reduction_slowpathd) ;  /* 0x0000000c00047944 */ /* 0x020fea0003c00000 */
[----:B------:R-:W-:Y:S02]  /*0af0*/  IMAD.MOV.U32 R0, RZ, RZ, R4 ;  /* 0x000000ffff007224 */ /* 0x000fe400078e0004 */
[----:B------:R-:W-:Y:S02]  /*0b00*/  IMAD.MOV.U32 R2, RZ, RZ, R6 ;  /* 0x000000ffff027224 */ /* 0x000fe400078e0006 */
[----:B------:R-:W-:-:S07]  /*0b10*/  IMAD.MOV.U32 R3, RZ, RZ, R7 ;  /* 0x000000ffff037224 */ /* 0x000fce00078e0007 */
.L_x_365:
[----:B------:R-:W-:-:S07]  /*0b20*/  VIADD R0, R0, 0x1 ;  /* 0x0000000100007836 */ /* 0x000fce0000000000 */
.L_x_364:
        /* <DEDUP_REMOVED lines=10> */
[----:B------:R-:W-:-:S02]  /*0bd0*/  DSETP.NEU.AND P1, PT, |R20|, +INF , PT ;  /* 0x7ff000001400742a */ /* 0x000fc40003f2d200 */
        /* <DEDUP_REMOVED lines=45> */
.L_x_366:
[----:B------:R-:W0:Y:S01]  /*0eb0*/  LDCU.64 UR4, c[0x4][0x8] ;  /* 0x01000100ff0477ac */ /* 0x000e220008000a00 */
[----:B------:R-:W-:-:S05]  /*0ec0*/  IMAD.SHL.U32 R4, R0, 0x40, RZ ;  /* 0x0000004000047824 */ /* 0x000fca00078e00ff */
[----:B------:R-:W-:-:S04]  /*0ed0*/  LOP3.LUT R4, R4, 0x40, RZ, 0xc0, !PT ;  /* 0x0000004004047812 */ /* 0x000fc800078ec0ff */
[----:B0-----:R-:W-:Y:S02]  /*0ee0*/  IADD3 R32, P0, PT, R4, UR4, RZ ;  /* 0x0000000404207c10 */ /* 0x001fe4000ff1e0ff */
[----:B------:R-:W-:Y:S01]  /*0ef0*/  LOP3.LUT R20, R0, 0x1, RZ, 0xc0, !PT ;  /* 0x0000000100147812 */ /* 0x000fe200078ec0ff */
[----:B------:R-:W-:Y:S01]  /*0f00*/  IMAD.MOV.U32 R34, RZ, RZ, 0x20fd8164 ;  /* 0x20fd8164ff227424 */ /* 0x000fe200078e00ff */
[----:B------:R-:W0:Y:S01]  /*0f10*/  LDCU UR4, c[0x0][0x3a8] ;  /* 0x00007500ff0477ac */ /* 0x000e220008000800 */
[----:B------:R-:W-:-:S05]  /*0f20*/  IMAD.X R33, RZ, RZ, UR5, P0 ;  /* 0x00000005ff217e24 */ /* 0x000fca00080e06ff */
[----:B------:R-:W2:Y:S04]  /*0f30*/  LDG.E.128.CONSTANT R4, desc[UR6][R32.64] ;  /* 0x0000000620047981 */ /* 0x000ea8000c1e9d00 */
[----:B------:R-:W3:Y:S04]  /*0f40*/  LDG.E.128.CONSTANT R24, desc[UR6][R32.64+0x10] ;  /* 0x0000100620187981 */ /* 0x000ee8000c1e9d00 */
[----:B------:R-:W4:Y:S01]  /*0f50*/  LDG.E.128.CONSTANT R28, desc[UR6][R32.64+0x20] ;  /* 0x00002006201c7981 */ /* 0x000f22000c1e9d00 */
[----:B------:R-:W-:Y:S01]  /*0f60*/  ISETP.NE.U32.AND P0, PT, R20, 0x1, PT ;  /* 0x000000011400780c */ /* 0x000fe20003f05070 */
[----:B------:R-:W-:Y:S01]  /*0f70*/  IMAD.MOV.U32 R20, RZ, RZ, 0x3da8ff83 ;  /* 0x3da8ff83ff147424 */ /* 0x000fe200078e00ff */
[----:B0-----:R-:W-:-:S02]  /*0f80*/  UISETP.NE.AND UP0, UPT, UR4, 0x1, UPT ;  /* 0x000000010400788c */ /* 0x001fc4000bf05270 */
        /* <DEDUP_REMOVED lines=16> */
[----:B------:R-:W-:Y:S01]  /*1090*/  FSEL R21, R5, R3, !P0 ;  /* 0x0000000305157208 */ /* 0x000fe20004000000 */
[----:B------:R-:W-:Y:S06]  /*10a0*/  BRA.U !UP0, `(.L_x_367) ;  /* 0x0000000108507547 */ /* 0x000fec000b800000 */
[----:B------:R-:W-:-:S09]  /*10b0*/  UISETP.NE.AND UP0, UPT, UR4, URZ, UPT ;  /* 0x000000ff0400728c */ /* 0x000fd2000bf05270 */
[----:B------:R-:W-:Y:S05]  /*10c0*/  BRA.U UP0, `(.L_x_368) ;  /* 0x0000000100247547 */ /* 0x000fea000b800000 */
[-C--:B-----5:R-:W-:Y:S02]  /*10d0*/  DMUL R4, R8, R20.reuse ;  /* 0x0000001408047228 */ /* 0x0a0fe40000000000 */
[-C--:B------:R-:W-:Y:S02]  /*10e0*/  DMUL R6, R14, R20.reuse ;  /* 0x000000140e067228 */ /* 0x080fe40000000000 */
[-C--:B------:R-:W-:Y:S02]  /*10f0*/  DMUL R2, R10, R20.reuse ;  /* 0x000000140a027228 */ /* 0x080fe40000000000 */
[----:B------:R-:W-:Y:S02]  /*1100*/  DMUL R20, R12, R20 ;  /* 0x000000140c147228 */ /* 0x000fe40000000000 */
[-C--:B------:R-:W-:Y:S02]  /*1110*/  DFMA R14, R14, R22.reuse, -R4 ;  /* 0x000000160e0e722b */ /* 0x080fe40000000804 */
[----:B------:R-:W-:-:S02]  /*1120*/  DFMA R8, R8, R22, R6 ;  /* 0x000000160808722b */ /* 0x000fc40000000006 */
[-C--:B------:R-:W-:Y:S02]  /*1130*/  DFMA R12, R12, R22.reuse, R2 ;  /* 0x000000160c0c722b */ /* 0x080fe40000000002 */
[----:B------:R-:W-:Y:S01]  /*1140*/  DFMA R10, R10, R22, -R20 ;  /* 0x000000160a0a722b */ /* 0x000fe20000000814 */
[----:B------:R-:W-:Y:S10]  /*1150*/  BRA `(.L_x_369) ;  /* 0x0000000000447947 */ /* 0x000ff40003800000 */
.L_x_368:
[-C--:B-----5:R-:W-:Y:S02]  /*1160*/  DMUL R2, R14, R20.reuse ;  /* 0x000000140e027228 */ /* 0x0a0fe40000000000 */
[-C--:B------:R-:W-:Y:S02]  /*1170*/  DMUL R4, R12, R20.reuse ;  /* 0x000000140c047228 */ /* 0x080fe40000000000 */
[-C--:B------:R-:W-:Y:S02]  /*1180*/  DMUL R6, R10, R20.reuse ;  /* 0x000000140a067228 */ /* 0x080fe40000000000 */
[----:B------:R-:W-:Y:S02]  /*1190*/  DMUL R20, R8, R20 ;  /* 0x0000001408147228 */ /* 0x000fe40000000000 */
[-C--:B------:R-:W-:Y:S02]  /*11a0*/  DFMA R12, R12, R22.reuse, R2 ;  /* 0x000000160c0c722b */ /* 0x080fe40000000002 */
[----:B------:R-:W-:-:S02]  /*11b0*/  DFMA R14, R14, R22, -R4 ;  /* 0x000000160e0e722b */ /* 0x000fc40000000804 */
[-C--:B------:R-:W-:Y:S02]  /*11c0*/  DFMA R8, R8, R22.reuse, -R6 ;  /* 0x000000160808722b */ /* 0x080fe40000000806 */
[----:B------:R-:W-:Y:S01]  /*11d0*/  DFMA R10, R10, R22, R20 ;  /* 0x000000160a0a722b */ /* 0x000fe20000000014 */
[----:B------:R-:W-:Y:S10]  /*11e0*/  BRA `(.L_x_369) ;  /* 0x0000000000207947 */ /* 0x000ff40003800000 */
.L_x_367:
[-C--:B-----5:R-:W-:Y:S02]  /*11f0*/  DMUL R2, R8, R20.reuse ;  /* 0x0000001408027228 */ /* 0x0a0fe40000000000 */
[-C--:B------:R-:W-:Y:S02]  /*1200*/  DMUL R6, R12, R20.reuse ;  /* 0x000000140c067228 */ /* 0x080fe40000000000 */
[-C--:B------:R-:W-:Y:S02]  /*1210*/  DMUL R4, R10, R20.reuse ;  /* 0x000000140a047228 */ /* 0x080fe40000000000 */
[----:B------:R-:W-:Y:S02]  /*1220*/  DMUL R20, R14, R20 ;  /* 0x000000140e147228 */ /* 0x000fe40000000000 */
[-C--:B------:R-:W-:Y:S02]  /*1230*/  DFMA R12, R12, R22.reuse, -R2 ;  /* 0x000000160c0c722b */ /* 0x080fe40000000802 */
[----:B------:R-:W-:-:S02]  /*1240*/  DFMA R8, R8, R22, R6 ;  /* 0x000000160808722b */ /* 0x000fc40000000006 */
[-C--:B------:R-:W-:Y:S02]  /*1250*/  DFMA R14, R14, R22.reuse, -R4 ;  /* 0x000000160e0e722b */ /* 0x080fe40000000804 */
[----:B------:R-:W-:-:S11]  /*1260*/  DFMA R10, R10, R22, R20 ;  /* 0x000000160a0a722b */ /* 0x000fd60000000014 */
.L_x_369:
[----:B------:R-:W-:Y:S04]  /*1270*/  STG.E.128 desc[UR6][R16.64], R12 ;  /* 0x0000000c10007986 */ /* 0x000fe8000c101d06 */
[----:B------:R-:W-:Y:S01]  /*1280*/  STG.E.128 desc[UR6][R18.64], R8 ;  /* 0x0000000812007986 */ /* 0x000fe2000c101d06 */
[----:B------:R-:W-:Y:S05]  /*1290*/  EXIT ;  /* 0x000000000000794d */ /* 0x000fea0003800000 */
        .weak           $__internal_11_$__cuda_sm20_div_u64
        .type           $__internal_11_$__cuda_sm20_div_u64,@function
        .size           $__internal_11_$__cuda_sm20_div_u64,($_Z19kernelPauliRotationP7double2miiPKiS2_id$__internal_trig_reduction_slowpathd - $__internal_11_$__cuda_sm20_div_u64)
$__internal_11_$__cuda_sm20_div_u64:
[----:B------:R-:W-:Y:S02]  /*12a0*/  IMAD.MOV.U32 R18, RZ, RZ, R14 ;  /* 0x000000ffff127224 */ /* 0x000fe400078e000e */
[----:B------:R-:W-:-:S04]  /*12b0*/  IMAD.MOV.U32 R19, RZ, RZ, R15 ;  /* 0x000000ffff137224 */ /* 0x000fc800078e000f */
[----:B------:R-:W0:Y:S08]  /*12c0*/  I2F.U64.RP R17, R18 ;  /* 0x0000001200117312 */ /* 0x000e300000309000 */
[----:B0-----:R-:W0:Y:S02]  /*12d0*/  MUFU.RCP R17, R17 ;  /* 0x0000001100117308 */ /* 0x001e240000001000 */
[----:B0-----:R-:W-:-:S06]  /*12e0*/  VIADD R2, R17, 0x1ffffffe ;  /* 0x1ffffffe11027836 */ /* 0x001fcc0000000000 */
        /* <DEDUP_REMOVED lines=11> */
[----:B------:R-:W-:-:S05]  /*13a0*/  IMAD.HI.U32 R4, P1, R3, R21, R4 ;  /* 0x0000001503047227 */ /* 0x000fca0007820004 */
[----:B------:R-:W-:Y:S01]  /*13b0*/  IADD3 R5, P2, PT, R17, R4, RZ ;  /* 0x0000000411057210 */ /* 0x000fe20007f5e0ff */
[----:B------:R-:W-:-:S04]  /*13c0*/  IMAD.X R4, R23, 0x1, R3, P0 ;  /* 0x0000000117047824 */ /* 0x000fc800000e0603 */
[----:B------:R-:W-:Y:S01]  /*13d0*/  IMAD.WIDE.U32 R2, R5, R14, RZ ;  /* 0x0000000e05027225 */ /* 0x000fe200078e00ff */
[----:B------:R-:W-:-:S03]  /*13e0*/  IADD3.X R17, PT, PT, RZ, RZ, R4, P2, P1 ;  /* 0x000000ffff117210 */ /* 0x000fc600017e2404 */
[----:B------:R-:W-:Y:S01]  /*13f0*/  IMAD R3, R5, R15, R3 ;  /* 0x0000000f05037224 */ /* 0x000fe200078e0203 */
[----:B------:R-:W-:-:S03]  /*1400*/  IADD3 R19, P0, PT, RZ, -R2, RZ ;  /* 0x80000002ff137210 */ /* 0x000fc60007f1e0ff */
[----:B------:R-:W-:Y:S02]  /*1410*/  IMAD R3, R17, R14, R3 ;  /* 0x0000000e11037224 */ /* 0x000fe400078e0203 */
[----:B------:R-:W-:-:S04]  /*1420*/  IMAD.HI.U32 R4, R5, R19, RZ ;  /* 0x0000001305047227 */ /* 0x000fc800078e00ff */
[----:B------:R-:W-:Y:S02]  /*1430*/  IMAD.X R2, RZ, RZ, ~R3, P0 ;  /* 0x000000ffff027224 */ /* 0x000fe400000e0e03 */
[----:B------:R-:W-:Y:S02]  /*1440*/  IMAD.MOV.U32 R3, RZ, RZ, RZ ;  /* 0x000000ffff037224 */ /* 0x000fe400078e00ff */
        /* <DEDUP_REMOVED lines=19> */
[----:B------:R-:W-:-:S04]  /*1580*/  IMAD R2, R17, R14, R3 ;  /* 0x0000000e11027224 */ /* 0x000fc800078e0203 */
[----:B------:R-:W-:Y:S01]  /*1590*/  IMAD.X R20, R13, 0x1, ~R2, P1 ;  /* 0x000000010d147824 */ /* 0x000fe200008e0e02 */
[----:B------:R-:W-:Y:S02]  /*15a0*/  IADD3 R2, P2, PT, R5, 0x1, RZ ;  /* 0x0000000105027810 */ /* 0x000fe40007f5e0ff */
[----:B------:R-:W-:Y:S02]  /*15b0*/  IADD3 R19, P1, PT, -R14, R21, RZ ;  /* 0x000000150e137210 */ /* 0x000fe40007f3e1ff */
[C---:B------:R-:W-:Y:S01]  /*15c0*/  ISETP.GE.U32.AND.EX P0, PT, R20.reuse, R15, PT, P0 ;  /* 0x0000000f1400720c */ /* 0x040fe20003f06100 */
[----:B------:R-:W-:Y:S02]  /*15d0*/  IMAD.X R4, RZ, RZ, R17, P2 ;  /* 0x000000ffff047224 */ /* 0x000fe400010e0611 */
[----:B------:R-:W-:Y:S01]  /*15e0*/  IMAD.X R18, R20, 0x1, ~R15, P1 ;  /* 0x0000000114127824 */ /* 0x000fe200008e0e0f */
[----:B------:R-:W-:Y:S02]  /*15f0*/  SEL R3, R2, R5, P0 ;  /* 0x0000000502037207 */ /* 0x000fe40000000000 */
[----:B------:R-:W-:-:S02]  /*1600*/  SEL R19, R19, R21, P0 ;  /* 0x0000001513137207 */ /* 0x000fc40000000000 */
[----:B------:R-:W-:Y:S02]  /*1610*/  SEL R2, R4, R17, P0 ;  /* 0x0000001104027207 */ /* 0x000fe40000000000 */
[----:B------:R-:W-:Y:S02]  /*1620*/  IADD3 R4, P2, PT, R3, 0x1, RZ ;  /* 0x0000000103047810 */ /* 0x000fe40007f5e0ff */
[----:B------:R-:W-:Y:S02]  /*1630*/  SEL R18, R18, R20, P0 ;  /* 0x0000001412127207 */ /* 0x000fe40000000000 */
[----:B------:R-:W-:Y:S01]  /*1640*/  ISETP.GE.U32.AND P0, PT, R19, R14, PT ;  /* 0x0000000e1300720c */ /* 0x000fe20003f06070 */
[----:B------:R-:W-:Y:S01]  /*1650*/  IMAD.X R5, RZ, RZ, R2, P2 ;  /* 0x000000ffff057224 */ /* 0x000fe200010e0602 */
[----:B------:R-:W-:Y:S02]  /*1660*/  ISETP.NE.U32.AND P1, PT, R14, RZ, PT ;  /* 0x000000ff0e00720c */ /* 0x000fe40003f25070 */
[----:B------:R-:W-:-:S02]  /*1670*/  ISETP.GE.U32.AND.EX P0, PT, R18, R15, PT, P0 ;  /* 0x0000000f1200720c */ /* 0x000fc40003f06100 */
[----:B------:R-:W-:Y:S02]  /*1680*/  ISETP.NE.AND.EX P1, PT, R15, RZ, PT, P1 ;  /* 0x000000ff0f00720c */ /* 0x000fe40003f25310 */
[----:B------:R-:W-:Y:S01]  /*1690*/  SEL R4, R4, R3, P0 ;  /* 0x0000000304047207 */ /* 0x000fe20000000000 */
[----:B------:R-:W-:Y:S01]  /*16a0*/  IMAD.MOV.U32 R3, RZ, RZ, 0x0 ;  /* 0x00000000ff037424 */ /* 0x000fe200078e00ff */
[----:B------:R-:W-:Y:S01]  /*16b0*/  SEL R5, R5, R2, P0 ;  /* 0x0000000205057207 */ /* 0x000fe20000000000 */
[----:B------:R-:W-:Y:S01]  /*16c0*/  IMAD.MOV.U32 R2, RZ, RZ, R12 ;  /* 0x000000ffff027224 */ /* 0x000fe200078e000c */
[----:B------:R-:W-:Y:S02]  /*16d0*/  SEL R4, R4, 0xffffffff, P1 ;  /* 0xffffffff04047807 */ /* 0x000fe40000800000 */
[----:B------:R-:W-:Y:S01]  /*16e0*/  SEL R5, R5, 0xffffffff, P1 ;  /* 0xffffffff05057807 */ /* 0x000fe20000800000 */
[----:B------:R-:W-:Y:S06]  /*16f0*/  RET.REL.NODEC R2 `(_Z19kernelPauliRotationP7double2miiPKiS2_id) ;  /* 0xffffffe802407950 */ /* 0x000fec0003c3ffff */
        .type           $_Z19kernelPauliRotationP7double2miiPKiS2_id$__internal_trig_reduction_slowpathd,@function
        .size           $_Z19kernelPauliRotationP7double2miiPKiS2_id$__internal_trig_reduction_slowpathd,(.L_x_584 - $_Z19kernelPauliRotationP7double2miiPKiS2_id$__internal_trig_reduction_slowpathd)
$_Z19kernelPauliRotationP7double2miiPKiS2_id$__internal_trig_reduction_slowpathd:
[--C-:B------:R-:W-:Y:S01]  /*1700*/  SHF.R.U32.HI R2, RZ, 0x14, R3.reuse ;  /* 0x00000014ff027819 */ /* 0x100fe20000011603 */
[----:B------:R-:W-:Y:S02]  /*1710*/  IMAD.MOV.U32 R7, RZ, RZ, R3 ;  /* 0x000000ffff077224 */ /* 0x000fe400078e0003 */
[----:B------:R-:W-:Y:S01]  /*1720*/  IMAD.MOV.U32 R4, RZ, RZ, RZ ;  /* 0x000000ffff047224 */ /* 0x000fe200078e00ff */
[----:B------:R-:W-:-:S04]  /*1730*/  LOP3.LUT R5, R2, 0x7ff, RZ, 0xc0, !PT ;  /* 0x000007ff02057812 */ /* 0x000fc800078ec0ff */
[----:B------:R-:W-:-:S13]  /*1740*/  ISETP.NE.AND P0, PT, R5, 0x7ff, PT ;  /* 0x000007ff0500780c */ /* 0x000fda0003f05270 */
[----:B------:R-:W-:Y:S05]  /*1750*/  @!P0 BRA `(.L_x_370) ;  /* 0x00000008002c8947 */ /* 0x000fea0003800000 */
[----:B------:R-:W-:Y:S01]  /*1760*/  VIADD R5, R5, 0xfffffc00 ;  /* 0xfffffc0005057836 */ /* 0x000fe20000000000 */
[----:B------:R-:W-:-:S04]  /*1770*/  CS2R R24, SRZ ;  /* 0x0000000000187805 */ /* 0x000fc8000001ff00 */
[----:B------:R-:W-:Y:S02]  /*1780*/  SHF.R.U32.HI R4, RZ, 0x6, R5 ;  /* 0x00000006ff047819 */ /* 0x000fe40000011605 */
[----:B------:R-:W-:Y:S02]  /*1790*/  ISETP.GE.U32.AND P0, PT, R5, 0x80, PT ;  /* 0x000000800500780c */ /* 0x000fe40003f06070 */
[C---:B------:R-:W-:Y:S02]  /*17a0*/  IADD3 R5, PT, PT, -R4.reuse, 0x13, RZ ;  /* 0x0000001304057810 */ /* 0x040fe40007ffe1ff */
[----:B------:R-:W-:Y:S02]  /*17b0*/  IADD3 R31, PT, PT, -R4, 0xf, RZ ;  /* 0x0000000f041f7810 */ /* 0x000fe40007ffe1ff */
[----:B------:R-:W-:-:S04]  /*17c0*/  SEL R5, R5, 0x12, P0 ;  /* 0x0000001205057807 */ /* 0x000fc80000000000 */
[----:B------:R-:W-:-:S13]  /*17d0*/  ISETP.GE.AND P0, PT, R31, R5, PT ;  /* 0x000000051f00720c */ /* 0x000fda0003f06270 */
[----:B------:R-:W-:Y:S05]  /*17e0*/  @P0 BRA `(.L_x_371) ;  /* 0x00000000008c0947 */ /* 0x000fea0003800000 */
[C---:B------:R-:W-:Y:S01]  /*17f0*/  SHF.L.U64.HI R26, R6.reuse, 0xb, R7 ;  /* 0x0000000b061a7819 */ /* 0x040fe20000010207 */
[----:B------:R-:W-:Y:S01]  /*1800*/  IMAD.SHL.U32 R7, R6, 0x800, RZ ;  /* 0x0000080006077824 */ /* 0x000fe200078e00ff */
[----:B------:R-:W-:Y:S01]  /*1810*/  IADD3 R29, PT, PT, RZ, -R4, -R5 ;  /* 0x80000004ff1d7210 */ /* 0x000fe20007ffe805 */
[----:B------:R-:W-:Y:S01]  /*1820*/  IMAD.MOV.U32 R28, RZ, RZ, RZ ;  /* 0x000000ffff1c7224 */ /* 0x000fe200078e00ff */
[----:B------:R-:W-:Y:S02]  /*1830*/  CS2R R24, SRZ ;  /* 0x0000000000187805 */ /* 0x000fe4000001ff00 */
[----:B------:R-:W-:Y:S01]  /*1840*/  LOP3.LUT R6, R26, 0x80000000, RZ, 0xfc, !PT ;  /* 0x800000001a067812 */ /* 0x000fe200078efcff */
[----:B------:R-:W0:Y:S01]  /*1850*/  LDCU.64 UR4, c[0x0][0x358] ;  /* 0x00006b00ff0477ac */ /* 0x000e220008000a00 */
[----:B------:R-:W-:-:S05]  /*1860*/  NOP ;  /* 0x0000000000007918 */ /* 0x000fca0000000000 */
.L_x_372:
[----:B------:R-:W1:Y:S02]  /*1870*/  LDC.64 R26, c[0x4][RZ] ;  /* 0x01000000ff1a7b82 */ /* 0x000e640000000a00 */
[----:B-1----:R-:W-:-:S06]  /*1880*/  IMAD.WIDE R26, R31, 0x8, R26 ;  /* 0x000000081f1a7825 */ /* 0x002fcc00078e021a */
[----:B0-----:R-:W2:Y:S01]  /*1890*/  LDG.E.64.CONSTANT R26, desc[UR4][R26.64] ;  /* 0x000000041a1a7981 */ /* 0x001ea2000c1e9b00 */
        /* <DEDUP_REMOVED lines=23> */
[----:B------:R-:W-:-:S07]  /*1a10*/  IMAD.MOV.U32 R31, RZ, RZ, R5 ;  /* 0x000000ffff1f7224 */ /* 0x000fce00078e0005 */
.L_x_371:
[----:B------:R-:W-:Y:S01]  /*1a20*/  LOP3.LUT P0, R37, R2, 0x3f, RZ, 0xc0, !PT ;  /* 0x0000003f02257812 */ /* 0x000fe2000780c0ff */
[----:B------:R-:W-:-:S04]  /*1a30*/  IMAD.IADD R4, R4, 0x1, R31 ;  /* 0x0000000104047824 */ /* 0x000fc800078e021f */
[----:B------:R-:W-:-:S05]  /*1a40*/  IMAD.U32 R30, R4, 0x8, R1 ;  /* 0x00000008041e7824 */ /* 0x000fca00078e0001 */
[----:B------:R0:W-:Y:S04]  /*1a50*/  STL.64 [R30+-0x78], R24 ;  /* 0xffff88181e007387 */ /* 0x0001e80000100a00 */
[----:B------:R-:W2:Y:S04]  /*1a60*/  @P0 LDL.64 R28, [R1+0x8] ;  /* 0x00000800011c0983 */ /* 0x000ea80000100a00 */
[----:B------:R-:W3:Y:S04]  /*1a70*/  LDL.64 R6, [R1+0x10] ;  /* 0x0000100001067983 */ /* 0x000ee80000100a00 */
[----:B------:R-:W4:Y:S01]  /*1a80*/  LDL.64 R4, [R1+0x18] ;  /* 0x0000180001047983 */ /* 0x000f220000100a00 */
[----:B------:R-:W-:-:S02]  /*1a90*/  @P0 LOP3.LUT R2, R37, 0x3f, RZ, 0x3c, !PT ;  /* 0x0000003f25020812 */ /* 0x000fc400078e3cff */
[--C-:B--2---:R-:W-:Y:S02]  /*1aa0*/  @P0 SHF.R.U64 R27, R28, 0x1, R29.reuse ;  /* 0x000000011c1b0819 */ /* 0x104fe4000000121d */
[----:B------:R-:W-:Y:S02]  /*1ab0*/  @P0 SHF.R.U32.HI R29, RZ, 0x1, R29 ;  /* 0x00000001ff1d0819 */ /* 0x000fe4000001161d */
[C---:B---3--:R-:W-:Y:S02]  /*1ac0*/  @P0 SHF.L.U32 R31, R6.reuse, R37, RZ ;  /* 0x00000025061f0219 */ /* 0x048fe400000006ff */
[----:B0-----:R-:W-:Y:S02]  /*1ad0*/  @P0 SHF.R.U64 R24, R27, R2, R29 ;  /* 0x000000021b180219 */ /* 0x001fe4000000121d */
[--C-:B------:R-:W-:Y:S02]  /*1ae0*/  @P0 SHF.R.U32.HI R35, RZ, 0x1, R7.reuse ;  /* 0x00000001ff230819 */ /* 0x100fe40000011607 */
[----:B------:R-:W-:-:S02]  /*1af0*/  @P0 SHF.R.U64 R33, R6, 0x1, R7 ;  /* 0x0000000106210819 */ /* 0x000fc40000001207 */
[-C--:B------:R-:W-:Y:S02]  /*1b00*/  @P0 SHF.L.U64.HI R26, R6, R37.reuse, R7 ;  /* 0x00000025061a0219 */ /* 0x080fe40000010207 */
[----:B------:R-:W-:Y:S02]  /*1b10*/  @P0 SHF.R.U32.HI R25, RZ, R2, R29 ;  /* 0x00000002ff190219 */ /* 0x000fe4000001161d */
[----:B------:R-:W-:Y:S02]  /*1b20*/  @P0 LOP3.LUT R6, R31, R24, RZ, 0xfc, !PT ;  /* 0x000000181f060212 */ /* 0x000fe400078efcff */
[----:B----4-:R-:W-:Y:S02]  /*1b30*/  @P0 SHF.L.U32 R27, R4, R37, RZ ;  /* 0x00000025041b0219 */ /* 0x010fe400000006ff */
[----:B------:R-:W-:Y:S01]  /*1b40*/  @P0 SHF.R.U64 R28, R33, R2, R35 ;  /* 0x00000002211c0219 */ /* 0x000fe20000001223 */
[----:B------:R-:W-:Y:S01]  /*1b50*/  IMAD.SHL.U32 R24, R6, 0x4, RZ ;  /* 0x0000000406187824 */ /* 0x000fe200078e00ff */
[----:B------:R-:W-:-:S02]  /*1b60*/  @P0 LOP3.LUT R7, R26, R25, RZ, 0xfc, !PT ;  /* 0x000000191a070212 */ /* 0x000fc400078efcff */
[----:B------:R-:W-:Y:S02]  /*1b70*/  @P0 SHF.L.U64.HI R37, R4, R37, R5 ;  /* 0x0000002504250219 */ /* 0x000fe40000010205 */
[----:B------:R-:W-:Y:S02]  /*1b80*/  @P0 SHF.R.U32.HI R2, RZ, R2, R35 ;  /* 0x00000002ff020219 */ /* 0x000fe40000011623 */
        /* <DEDUP_REMOVED lines=10> */
[----:B------:R-:W-:Y:S02]  /*1c30*/  IADD3.X R6, P1, PT, RZ, R6, RZ, P0, !PT ;  /* 0x00000006ff067210 */ /* 0x000fe4000073e4ff */
        /* <DEDUP_REMOVED lines=25> */
.L_x_373:
[----:B------:R-:W-:Y:S01]  /*1dd0*/  IMAD.WIDE.U32 R26, R7, 0x2168c235, RZ ;  /* 0x2168c235071a7825 */ /* 0x000fe200078e00ff */
[----:B------:R-:W-:-:S03]  /*1de0*/  SHF.R.U32.HI R5, RZ, 0x1e, R5 ;  /* 0x0000001eff057819 */ /* 0x000fc60000011605 */
[----:B------:R-:W-:Y:S01]  /*1df0*/  IMAD.MOV.U32 R24, RZ, RZ, R27 ;  /* 0x000000ffff187224 */ /* 0x000fe200078e001b */
[----:B------:R-:W-:Y:S01]  /*1e00*/  IADD3 RZ, P1, PT, R26, R26, RZ ;  /* 0x0000001a1aff7210 */ /* 0x000fe20007f3e0ff */
[----:B------:R-:W-:Y:S01]  /*1e10*/  IMAD.MOV.U32 R25, RZ, RZ, RZ ;  /* 0x000000ffff197224 */ /* 0x000fe200078e00ff */
[----:B------:R-:W-:Y:S01]  /*1e20*/  LEA.HI R4, R4, R5, RZ, 0x1 ;  /* 0x0000000504047211 */ /* 0x000fe200078f08ff */
[----:B------:R-:W-:Y:S02]  /*1e30*/  IMAD R27, R2, -0x36f0255e, RZ ;  /* 0xc90fdaa2021b7824 */ /* 0x000fe400078e02ff */
[----:B------:R-:W-:-:S04]  /*1e40*/  IMAD.WIDE.U32 R24, R7, -0x36f0255e, R24 ;  /* 0xc90fdaa207187825 */ /* 0x000fc800078e0018 */
[----:B------:R-:W-:-:S04]  /*1e50*/  IMAD.HI.U32 R7, R2, -0x36f0255e, RZ ;  /* 0xc90fdaa202077827 */ /* 0x000fc800078e00ff */
        /* <DEDUP_REMOVED lines=27> */
.L_x_370:
[----:B------:R-:W-:Y:S02]  /*2010*/  IMAD.MOV.U32 R2, RZ, RZ, R0 ;  /* 0x000000ffff027224 */ /* 0x000fe400078e0000 */
[----:B------:R-:W-:-:S04]  /*2020*/  IMAD.MOV.U32 R3, RZ, RZ, 0x0 ;  /* 0x00000000ff037424 */ /* 0x000fc800078e00ff */
[----:B------:R-:W-:Y:S05]  /*2030*/  RET.REL.NODEC R2 `(_Z19kernelPauliRotationP7double2miiPKiS2_id) ;  /* 0xffffffdc02f07950 */ /* 0x000fea0003c3ffff */
.L_x_374:
        /* <DEDUP_REMOVED lines=12> */
.L_x_584:


//--------------------- .text._Z31kernalApplyConditionalOneModeQ2P7double2miiiPKiPKdS2_d --------------------------
	.section	.text._Z31kernalApplyConditionalOneModeQ2P7double2miiiPKiPKdS2_d,"ax",@progbits
	.align	128
        .global         _Z31kernalApplyConditionalOneModeQ2P7double2miiiPKiPKdS2_d
        .type           _Z31kernalApplyConditionalOneModeQ2P7double2miiiPKiPKdS2_d,@function
        .size           _Z31kernalApplyConditionalOneModeQ2P7double2miiiPKiPKdS2_d,(.L_x_585 - _Z31kernalApplyConditionalOneModeQ2P7double2miiiPKiPKdS2_d)
        .other          _Z31kernalApplyConditionalOneModeQ2P7double2miiiPKiPKdS2_d,@"STO_CUDA_ENTRY STV_DEFAULT"
_Z31kernalApplyConditionalOneModeQ2P7double2miiiPKiPKdS2_d:
.text._Z31kernalApplyConditionalOneModeQ2P7double2miiiPKiPKdS2_d:
        /* <DEDUP_REMOVED lines=15> */
[----:B------:R-:W-:Y:S01]  /*00f0*/  IMAD.MOV.U32 R15, RZ, RZ, -0x1 ;  /* 0xffffffffff0f7424 */ /* 0x000fe200078e00ff */
[----:B------:R-:W4:Y:S01]  /*0100*/  LDCU UR4, c[0x0][0x398] ;  /* 0x00007300ff0477ac */ /* 0x000f220008000800 */
[----:B0-----:R-:W-:-:S06]  /*0110*/  IMAD.WIDE R6, R12, 0x4, R4 ;  /* 0x000000040c067825 */ /* 0x001fcc00078e0204 */
[----:B-1----:R-:W5:Y:S01]  /*0120*/  LDG.E R6, desc[UR6][R6.64] ;  /* 0x0000000606067981 */ /* 0x002f62000c1e1900 */
[----:B--2---:R-:W-:-:S06]  /*0130*/  IMAD.WIDE R8, R12, 0x4, R10 ;  /* 0x000000040c087825 */ /* 0x004fcc00078e020a */
[----:B------:R-:W2:Y:S01]  /*0140*/  LDG.E R9, desc[UR6][R8.64] ;  /* 0x0000000608097981 */ /* 0x000ea2000c1e1900 */
[----:B------:R-:W-:-:S04]  /*0150*/  IMAD.WIDE R4, R13, 0x4, R4 ;  /* 0x000000040d047825 */ /* 0x000fc800078e0204 */
[----:B------:R-:W-:Y:S02]  /*0160*/  IMAD.WIDE R10, R13, 0x4, R10 ;  /* 0x000000040d0a7825 */ /* 0x000fe400078e020a */
[----:B------:R-:W2:Y:S02]  /*0170*/  LDG.E R4, desc[UR6][R4.64] ;  /* 0x0000000604047981 */ /* 0x000ea4000c1e1900 */
[----:B---3--:R-:W-:Y:S02]  /*0180*/  IMAD.WIDE R2, R12, 0x8, R2 ;  /* 0x000000080c027825 */ /* 0x008fe400078e0202 */
[----:B------:R0:W3:Y:S04]  /*0190*/  LDG.E R11, desc[UR6][R10.64] ;  /* 0x000000060a0b7981 */ /* 0x0000e8000c1e1900 */
[----:B------:R-:W3:Y:S01]  /*01a0*/  LDG.E.64 R2, desc[UR6][R2.64] ;  /* 0x0000000602027981 */ /* 0x000ee2000c1e1b00 */
[----:B----4-:R-:W-:Y:S01]  /*01b0*/  ULOP3.LUT UR4, URZ, UR4, URZ, 0x33, !UPT ;  /* 0x00000004ff047292 */ /* 0x010fe2000f8e33ff */
[----:B0-----:R-:W-:Y:S01]  /*01c0*/  IMAD.MOV.U32 R10, RZ, RZ, 0x1 ;  /* 0x00000001ff0a7424 */ /* 0x001fe200078e00ff */
[----:B-----5:R-:W-:-:S02]  /*01d0*/  SHF.L.U32 R14, R15, R6, RZ ;  /* 0x000000060f0e7219 */ /* 0x020fc400000006ff */
[----:B------:R-:W0:Y:S02]  /*01e0*/  LDC.64 R6, c[0x0][0x3b8] ;  /* 0x0000ee00ff067b82 */ /* 0x000e240000000a00 */
[----:B------:R-:W-:Y:S02]  /*01f0*/  LOP3.LUT R12, RZ, R14, RZ, 0x33, !PT ;  /* 0x0000000eff0c7212 */ /* 0x000fe400078e33ff */
[----:B--2---:R-:W-:-:S04]  /*0200*/  SHF.R.U64 R9, R0, R9, RZ ;  /* 0x0000000900097219 */ /* 0x004fc800000012ff */
[----:B------:R-:W-:Y:S01]  /*0210*/  LOP3.LUT R14, R9, R14, RZ, 0x30, !PT ;  /* 0x0000000e090e7212 */ /* 0x000fe200078e30ff */
[----:B------:R-:W-:Y:S08]  /*0220*/  I2F.F64.U32 R12, R12 ;  /* 0x0000000c000c7312 */ /* 0x000ff00000201800 */
[----:B------:R-:W1:Y:S01]  /*0230*/  I2F.F64.U32 R8, R14 ;  /* 0x0000000e00087312 */ /* 0x000e620000201800 */
[----:B------:R-:W-:Y:S01]  /*0240*/  VIADD R5, R4, UR4 ;  /* 0x0000000404057c36 */ /* 0x000fe20008000000 */
[----:B------:R-:W-:-:S02]  /*0250*/  SHF.L.U32 R4, R15, R4, RZ ;  /* 0x000000040f047219 */ /* 0x000fc400000006ff */
[----:B---3--:R-:W-:Y:S02]  /*0260*/  SHF.R.U64 R11, R0, R11, RZ ;  /* 0x0000000b000b7219 */ /* 0x008fe400000012ff */
[----:B------:R-:W-:Y:S02]  /*0270*/  SHF.L.U32 R5, R10, R5, RZ ;  /* 0x000000050a057219 */ /* 0x000fe400000006ff */
[----:B------:R-:W-:Y:S01]  /*0280*/  LOP3.LUT R4, RZ, R4, RZ, 0x33, !PT ;  /* 0x00000004ff047212 */ /* 0x000fe200078e33ff */
[----:B-1----:R-:W-:-:S03]  /*0290*/  DFMA R8, R12, -0.5, R8 ;  /* 0xbfe000000c08782b */ /* 0x002fc60000000008 */
[----:B------:R-:W-:Y:S02]  /*02a0*/  LOP3.LUT P0, RZ, R5, R11, R4, 0x80, !PT ;  /* 0x0000000b05ff7212 */ /* 0x000fe40007808004 */
[----:B------:R-:W-:-:S03]  /*02b0*/  SHF.R.S32.HI R5, RZ, 0x1f, R5 ;  /* 0x0000001fff057819 */ /* 0x000fc60000011405 */
[----:B------:R-:W-:Y:S01]  /*02c0*/  DMUL R2, R2, R8 ;  /* 0x0000000802027228 */ /* 0x000fe20000000000 */
[----:B------:R-:W-:-:S07]  /*02d0*/  LOP3.LUT P0, RZ, R5, RZ, RZ, 0xc0, P0 ;  /* 0x000000ff05ff7212 */ /* 0x000fce000000c0ff */
[----:B0-----:R-:W-:-:S08]  /*02e0*/  DMUL R6, R2, R6 ;  /* 0x0000000602067228 */ /* 0x001fd00000000000 */
        /* <DEDUP_REMOVED lines=32> */
[----:B-----5:R-:W-:Y:S05]  /*04f0*/  CALL.REL.NOINC `($_Z31kernalApplyConditionalOneModeQ2P7double2miiiPKiPKdS2_d$__internal_trig_reduction_slowpathd) ;  /* 0x0000000c00747944 */ /* 0x020fea0003c00000 */
[----:B------:R-:W-:-:S07]  /*0500*/  IMAD.MOV.U32 R0, RZ, RZ, R6 ;  /* 0x000000ffff007224 */ /* 0x000fce00078e0006 */
.L_x_379:
[----:B------:R-:W-:Y:S05]  /*0510*/  BSYNC.RECONVERGENT B1 ;  /* 0x0000000000017941 */ /* 0x000fea0003800200 */
.L_x_378:
[----:B------:R-:W-:-:S07]  /*0520*/  VIADD R0, R0, 0x1 ;  /* 0x0000000100007836 */ /* 0x000fce0000000000 */
.L_x_377:
[----:B------:R-:W-:Y:S05]  /*0530*/  BSYNC.RECONVERGENT B0 ;  /* 0x0000000000007941 */ /* 0x000fea0003800200 */
.L_x_376:
        /* <DEDUP_REMOVED lines=56> */
.L_x_381:
[----:B------:R-:W-:Y:S05]  /*08c0*/  BSYNC.RECONVERGENT B0 ;  /* 0x0000000000007941 */ /* 0x000fea0003800200 */
.L_x_380:
        /* <DEDUP_REMOVED lines=35> */
.L_x_375:
        /* <DEDUP_REMOVED lines=29> */
[----:B-----5:R-:W-:Y:S05]  /*0cd0*/  CALL.REL.NOINC `($_Z31kernalApplyConditionalOneModeQ2P7double2miiiPKiPKdS2_d$__internal_trig_reduction_slowpathd) ;  /* 0x00000004007c7944 */ /* 0x020fea0003c00000 */
[----:B------:R-:W-:-:S07]  /*0ce0*/  IMAD.MOV.U32 R0, RZ, RZ, R6 ;  /* 0x000000ffff007224 */ /* 0x000fce00078e0006 */
.L_x_385:
[----:B------:R-:W-:Y:S05]  /*0cf0*/  BSYNC.RECONVERGENT B1 ;  /* 0x0000000000017941 */ /* 0x000fea0003800200 */
.L_x_384:
[----:B------:R-:W-:-:S07]  /*0d00*/  VIADD R0, R0, 0x1 ;  /* 0x0000000100007836 */ /* 0x000fce0000000000 */
.L_x_383:
[----:B------:R-:W-:Y:S05]  /*0d10*/  BSYNC.RECONVERGENT B0 ;  /* 0x0000000000007941 */ /* 0x000fea0003800200 */
.L_x_382:
        /* <DEDUP_REMOVED lines=55> */
.L_x_387:
[----:B------:R-:W-:Y:S05]  /*1090*/  BSYNC.RECONVERGENT B0 ;  /* 0x0000000000007941 */ /* 0x000fea0003800200 */
.L_x_386:
        /* <DEDUP_REMOVED lines=35> */
        .type           $_Z31kernalApplyConditionalOneModeQ2P7double2miiiPKiPKdS2_d$__internal_trig_reduction_slowpathd,@function
        .size           $_Z31kernalApplyConditionalOneModeQ2P7double2miiiPKiPKdS2_d$__internal_trig_reduction_slowpathd,(.L_x_585 - $_Z31kernalApplyConditionalOneModeQ2P7double2miiiPKiPKdS2_d$__internal_trig_reduction_slowpathd)
$_Z31kernalApplyConditionalOneModeQ2P7double2miiiPKiPKdS2_d$__internal_trig_reduction_slowpathd:
        /* <DEDUP_REMOVED lines=24> */
.L_x_392:
        /* <DEDUP_REMOVED lines=30> */
.L_x_391:
[----:B------:R-:W-:-:S05]  /*1630*/  LOP3.LUT R0, R25, 0x7ff, RZ, 0xc0, !PT ;  /* 0x000007ff19007812 */ /* 0x000fca00078ec0ff */
[----:B------:R-:W-:-:S05]  /*1640*/  VIADD R0, R0, 0xfffffc00 ;  /* 0xfffffc0000007836 */ /* 0x000fca0000000000 */
[----:B------:R-:W-:Y:S02]  /*1650*/  SHF.R.U32.HI R2, RZ, 0x6, R0 ;  /* 0x00000006ff027819 */ /* 0x000fe40000011600 */
[----:B------:R-:W-:Y:S02]  /*1660*/  ISETP.GE.U32.AND P0, PT, R0, 0x80, PT ;  /* 0x000000800000780c */ /* 0x000fe40003f06070 */
[----:B------:R-:W-:-:S04]  /*1670*/  IADD3 R2, PT, PT, -R2, 0x13, RZ ;  /* 0x0000001302027810 */ /* 0x000fc80007ffe1ff */
[----:B------:R-:W-:-:S07]  /*1680*/  SEL R2, R2, 0x12, P0 ;  /* 0x0000001202027807 */ /* 0x000fce0000000000 */
.L_x_390:
[----:B------:R-:W-:Y:S05]  /*1690*/  BSYNC.RECONVERGENT B2 ;  /* 0x0000000000027941 */ /* 0x000fea0003800200 */
.L_x_389:
        /* <DEDUP_REMOVED lines=63> */
.L_x_394:
[----:B------:R-:W-:Y:S05]  /*1a90*/  BSYNC.RECONVERGENT B2 ;  /* 0x0000000000027941 */ /* 0x000fea0003800200 */
.L_x_393:
        /* <DEDUP_REMOVED lines=36> */
.L_x_388:
[----:B------:R-:W-:Y:S02]  /*1ce0*/  IMAD.MOV.U32 R6, RZ, RZ, R3 ;  /* 0x000000ffff067224 */ /* 0x000fe400078e0003 */
[----:B------:R-:W-:Y:S02]  /*1cf0*/  IMAD.MOV.U32 R3, RZ, RZ, R4 ;  /* 0x000000ffff037224 */ /* 0x000fe400078e0004 */
[----:B------:R-:W-:Y:S02]  /*1d00*/  IMAD.MOV.U32 R4, RZ, RZ, R23 ;  /* 0x000000ffff047224 */ /* 0x000fe400078e0017 */
[----:B------:R-:W-:Y:S02]  /*1d10*/  IMAD.MOV.U32 R5, RZ, RZ, 0x0 ;  /* 0x00000000ff057424 */ /* 0x000fe400078e00ff */
[----:B------:R-:W-:Y:S02]  /*1d20*/  IMAD.MOV.U32 R2, RZ, RZ, R0 ;  /* 0x000000ffff027224 */ /* 0x000fe400078e0000 */
[----:B------:R-:W-:Y:S05]  /*1d30*/  RET.REL.NODEC R4 `(_Z31kernalApplyConditionalOneModeQ2P7double2miiiPKiPKdS2_d) ;  /* 0xffffffe004b07950 */ /* 0x000fea0003c3ffff */
.L_x_395:
        /* <DEDUP_REMOVED lines=12> */
.L_x_585:


//--------------------- .text._Z30kernelApplyConditionalOneModeQP7double2miiiPKiPKdS2_d --------------------------
	.section	.text._Z30kernelApplyConditionalOneModeQP7double2miiiPKiPKdS2_d,"ax",@progbits
	.align	128
        .global         _Z30kernelApplyConditionalOneModeQP7double2miiiPKiPKdS2_d
        .type           _Z30kernelApplyConditionalOneModeQP7double2miiiPKiPKdS2_d,@function
        .size           _Z30kernelApplyConditionalOneModeQP7double2miiiPKiPKdS2_d,(.L_x_586 - _Z30kernelApplyConditionalOneModeQP7double2miiiPKiPKdS2_d)
        .other          _Z30kernelApplyConditionalOneModeQP7double2miiiPKiPKdS2_d,@"STO_CUDA_ENTRY STV_DEFAULT"
_Z30kernelApplyConditionalOneModeQP7double2miiiPKiPKdS2_d:
.text._Z30kernelApplyConditionalOneModeQP7double2miiiPKiPKdS2_d:
        /* <DEDUP_REMOVED lines=12> */
[----:B------:R-:W2:Y:S06]  /*00c0*/  LDCU UR4, c[0x0][0x398] ;  /* 0x00007300ff0477ac */ /* 0x000eac0008000800 */
[----:B------:R-:W0:Y:S08]  /*00d0*/  LDC.64 R12, c[0x0][0x390] ;  /* 0x0000e400ff0c7b82 */ /* 0x000e300000000a00 */
[----:B------:R-:W3:Y:S08]  /*00e0*/  LDC.64 R10, c[0x0][0x3b0] ;  /* 0x0000ec00ff0a7b82 */ /* 0x000ef00000000a00 */
[----:B------:R-:W4:Y:S01]  /*00f0*/  LDC.64 R2, c[0x0][0x3a8] ;  /* 0x0000ea00ff027b82 */ /* 0x000f220000000a00 */
[----:B0-----:R-:W-:-:S07]  /*0100*/  IMAD.WIDE R6, R12, 0x4, R4 ;  /* 0x000000040c067825 */ /* 0x001fce00078e0204 */
[----:B------:R-:W0:Y:S01]  /*0110*/  LDC.64 R16, c[0x0][0x3b8] ;  /* 0x0000ee00ff107b82 */ /* 0x000e220000000a00 */
[----:B-1----:R-:W5:Y:S01]  /*0120*/  LDG.E R6, desc[UR6][R6.64] ;  /* 0x0000000606067981 */ /* 0x002f62000c1e1900 */
[----:B---3--:R-:W-:-:S06]  /*0130*/  IMAD.WIDE R8, R12, 0x4, R10 ;  /* 0x000000040c087825 */ /* 0x008fcc00078e020a */
[----:B------:R-:W3:Y:S01]  /*0140*/  LDG.E R9, desc[UR6][R8.64] ;  /* 0x0000000608097981 */ /* 0x000ee2000c1e1900 */
[----:B------:R-:W-:-:S04]  /*0150*/  IMAD.WIDE R4, R13, 0x4, R4 ;  /* 0x000000040d047825 */ /* 0x000fc800078e0204 */
[----:B------:R-:W-:Y:S02]  /*0160*/  IMAD.WIDE R10, R13, 0x4, R10 ;  /* 0x000000040d0a7825 */ /* 0x000fe400078e020a */
[----:B------:R-:W3:Y:S04]  /*0170*/  LDG.E R4, desc[UR6][R4.64] ;  /* 0x0000000604047981 */ /* 0x000ee8000c1e1900 */
[----:B------:R1:W3:Y:S01]  /*0180*/  LDG.E R11, desc[UR6][R10.64] ;  /* 0x000000060a0b7981 */ /* 0x0002e2000c1e1900 */
[----:B----4-:R-:W-:-:S06]  /*0190*/  IMAD.WIDE R2, R12, 0x8, R2 ;  /* 0x000000080c027825 */ /* 0x010fcc00078e0202 */
[----:B------:R-:W4:Y:S01]  /*01a0*/  LDG.E.64 R2, desc[UR6][R2.64] ;  /* 0x0000000602027981 */ /* 0x000f22000c1e1b00 */
[----:B------:R-:W-:Y:S01]  /*01b0*/  IMAD.MOV.U32 R13, RZ, RZ, -0x1 ;  /* 0xffffffffff0d7424 */ /* 0x000fe200078e00ff */
[----:B--2---:R-:W-:Y:S01]  /*01c0*/  ULOP3.LUT UR4, URZ, UR4, URZ, 0x33, !UPT ;  /* 0x00000004ff047292 */ /* 0x004fe2000f8e33ff */
[----:B-1----:R-:W-:-:S03]  /*01d0*/  IMAD.MOV.U32 R10, RZ, RZ, 0x1 ;  /* 0x00000001ff0a7424 */ /* 0x002fc600078e00ff */
[----:B-----5:R-:W-:-:S04]  /*01e0*/  SHF.L.U32 R12, R13, R6, RZ ;  /* 0x000000060d0c7219 */ /* 0x020fc800000006ff */
[----:B------:R-:W-:Y:S02]  /*01f0*/  LOP3.LUT R8, RZ, R12, RZ, 0x33, !PT ;  /* 0x0000000cff087212 */ /* 0x000fe400078e33ff */
[----:B---3--:R-:W-:-:S04]  /*0200*/  SHF.R.U64 R7, R0, R9, RZ ;  /* 0x0000000900077219 */ /* 0x008fc800000012ff */
[----:B------:R-:W-:Y:S01]  /*0210*/  LOP3.LUT R12, R7, R12, RZ, 0x30, !PT ;  /* 0x0000000c070c7212 */ /* 0x000fe200078e30ff */
[----:B------:R-:W-:Y:S01]  /*0220*/  I2F.F64.U32 R8, R8 ;  /* 0x0000000800087312 */ /* 0x000fe20000201800 */
[----:B------:R-:W-:Y:S01]  /*0230*/  VIADD R5, R4, UR4 ;  /* 0x0000000404057c36 */ /* 0x000fe20008000000 */
[----:B------:R-:W-:-:S06]  /*0240*/  SHF.L.U32 R4, R13, R4, RZ ;  /* 0x000000040d047219 */ /* 0x000fcc00000006ff */
[----:B------:R-:W1:Y:S01]  /*0250*/  I2F.F64.U32 R6, R12 ;  /* 0x0000000c00067312 */ /* 0x000e620000201800 */
[----:B------:R-:W-:Y:S02]  /*0260*/  SHF.L.U32 R5, R10, R5, RZ ;  /* 0x000000050a057219 */ /* 0x000fe400000006ff */
[----:B------:R-:W-:Y:S02]  /*0270*/  SHF.R.U64 R11, R0, R11, RZ ;  /* 0x0000000b000b7219 */ /* 0x000fe400000012ff */
[----:B------:R-:W-:-:S04]  /*0280*/  LOP3.LUT R4, RZ, R4, RZ, 0x33, !PT ;  /* 0x00000004ff047212 */ /* 0x000fc800078e33ff */
[----:B------:R-:W-:Y:S02]  /*0290*/  LOP3.LUT P0, RZ, R5, R11, R4, 0x80, !PT ;  /* 0x0000000b05ff7212 */ /* 0x000fe40007808004 */
[----:B------:R-:W-:Y:S01]  /*02a0*/  SHF.R.S32.HI R5, RZ, 0x1f, R5 ;  /* 0x0000001fff057819 */ /* 0x000fe20000011405 */
[----:B-1----:R-:W-:-:S03]  /*02b0*/  DFMA R6, R8, -0.5, R6 ;  /* 0xbfe000000806782b */ /* 0x002fc60000000006 */
[----:B------:R-:W-:-:S05]  /*02c0*/  LOP3.LUT P0, RZ, R5, RZ, RZ, 0xc0, P0 ;  /* 0x000000ff05ff7212 */ /* 0x000fca000000c0ff */
[----:B----4-:R-:W-:-:S08]  /*02d0*/  DMUL R2, R2, R6 ;  /* 0x0000000602027228 */ /* 0x010fd00000000000 */
[----:B0-----:R-:W-:Y:S01]  /*02e0*/  DMUL R16, R2, R16 ;  /* 0x0000001002107228 */ /* 0x001fe20000000000 */
        /* <DEDUP_REMOVED lines=31> */
[----:B-----5:R-:W-:Y:S05]  /*04e0*/  CALL.REL.NOINC `($_Z30kernelApplyConditionalOneModeQP7double2miiiPKiPKdS2_d$__internal_trig_reduction_slowpathd) ;  /* 0x0000000c00747944 */ /* 0x020fea0003c00000 */
[----:B------:R-:W-:-:S07]  /*04f0*/  IMAD.MOV.U32 R0, RZ, RZ, R6 ;  /* 0x000000ffff007224 */ /* 0x000fce00078e0006 */
.L_x_400:
[----:B------:R-:W-:Y:S05]  /*0500*/  BSYNC.RECONVERGENT B1 ;  /* 0x0000000000017941 */ /* 0x000fea0003800200 */
.L_x_399:
[----:B------:R-:W-:-:S07]  /*0510*/  VIADD R0, R0, 0x1 ;  /* 0x0000000100007836 */ /* 0x000fce0000000000 */
.L_x_398:
[----:B------:R-:W-:Y:S05]  /*0520*/  BSYNC.RECONVERGENT B0 ;  /* 0x0000000000007941 */ /* 0x000fea0003800200 */
.L_x_397:
        /* <DEDUP_REMOVED lines=56> */
.L_x_402:
[----:B------:R-:W-:Y:S05]  /*08b0*/  BSYNC.RECONVERGENT B0 ;  /* 0x0000000000007941 */ /* 0x000fea0003800200 */
.L_x_401:
        /* <DEDUP_REMOVED lines=35> */
.L_x_396:
        /* <DEDUP_REMOVED lines=29> */
[----:B-----5:R-:W-:Y:S05]  /*0cc0*/  CALL.REL.NOINC `($_Z30kernelApplyConditionalOneModeQP7double2miiiPKiPKdS2_d$__internal_trig_reduction_slowpathd) ;  /* 0x00000004007c7944 */ /* 0x020fea0003c00000 */
[----:B------:R-:W-:-:S07]  /*0cd0*/  IMAD.MOV.U32 R0, RZ, RZ, R6 ;  /* 0x000000ffff007224 */ /* 0x000fce00078e0006 */
.L_x_406:
[----:B------:R-:W-:Y:S05]  /*0ce0*/  BSYNC.RECONVERGENT B1 ;  /* 0x0000000000017941 */ /* 0x000fea0003800200 */
.L_x_405:
[----:B------:R-:W-:-:S07]  /*0cf0*/  VIADD R0, R0, 0x1 ;  /* 0x0000000100007836 */ /* 0x000fce0000000000 */
.L_x_404:
[----:B------:R-:W-:Y:S05]  /*0d00*/  BSYNC.RECONVERGENT B0 ;  /* 0x0000000000007941 */ /* 0x000fea0003800200 */
.L_x_403:
        /* <DEDUP_REMOVED lines=55> */
.L_x_408:
[----:B------:R-:W-:Y:S05]  /*1080*/  BSYNC.RECONVERGENT B0 ;  /* 0x0000000000007941 */ /* 0x000fea0003800200 */
.L_x_407:
        /* <DEDUP_REMOVED lines=35> */
        .type           $_Z30kernelApplyConditionalOneModeQP7double2miiiPKiPKdS2_d$__internal_trig_reduction_slowpathd,@function
        .size           $_Z30kernelApplyConditionalOneModeQP7double2miiiPKiPKdS2_d$__internal_trig_reduction_slowpathd,(.L_x_586 - $_Z30kernelApplyConditionalOneModeQP7double2miiiPKiPKdS2_d$__internal_trig_reduction_slowpathd)
$_Z30kernelApplyConditionalOneModeQP7double2miiiPKiPKdS2_d$__internal_trig_reduction_slowpathd:
        /* <DEDUP_REMOVED lines=24> */
.L_x_413:
        /* <DEDUP_REMOVED lines=30> */
.L_x_412:
[----:B------:R-:W-:-:S05]  /*1620*/  LOP3.LUT R0, R25, 0x7ff, RZ, 0xc0, !PT ;  /* 0x000007ff19007812 */ /* 0x000fca00078ec0ff */
[----:B------:R-:W-:-:S05]  /*1630*/  VIADD R0, R0, 0xfffffc00 ;  /* 0xfffffc0000007836 */ /* 0x000fca0000000000 */
[----:B------:R-:W-:Y:S02]  /*1640*/  SHF.R.U32.HI R2, RZ, 0x6, R0 ;  /* 0x00000006ff027819 */ /* 0x000fe40000011600 */
[----:B------:R-:W-:Y:S02]  /*1650*/  ISETP.GE.U32.AND P0, PT, R0, 0x80, PT ;  /* 0x000000800000780c */ /* 0x000fe40003f06070 */
[----:B------:R-:W-:-:S04]  /*1660*/  IADD3 R2, PT, PT, -R2, 0x13, RZ ;  /* 0x0000001302027810 */ /* 0x000fc80007ffe1ff */
[----:B------:R-:W-:-:S07]  /*1670*/  SEL R2, R2, 0x12, P0 ;  /* 0x0000001202027807 */ /* 0x000fce0000000000 */
.L_x_411:
[----:B------:R-:W-:Y:S05]  /*1680*/  BSYNC.RECONVERGENT B2 ;  /* 0x0000000000027941 */ /* 0x000fea0003800200 */
.L_x_410:
        /* <DEDUP_REMOVED lines=63> */
.L_x_415:
[----:B------:R-:W-:Y:S05]  /*1a80*/  BSYNC.RECONVERGENT B2 ;  /* 0x0000000000027941 */ /* 0x000fea0003800200 */
.L_x_414:
        /* <DEDUP_REMOVED lines=36> */
.L_x_409:
[----:B------:R-:W-:Y:S02]  /*1cd0*/  IMAD.MOV.U32 R6, RZ, RZ, R3 ;  /* 0x000000ffff067224 */ /* 0x000fe400078e0003 */
[----:B------:R-:W-:Y:S02]  /*1ce0*/  IMAD.MOV.U32 R3, RZ, RZ, R4 ;  /* 0x000000ffff037224 */ /* 0x000fe400078e0004 */
[----:B------:R-:W-:Y:S02]  /*1cf0*/  IMAD.MOV.U32 R4, RZ, RZ, R23 ;  /* 0x000000ffff047224 */ /* 0x000fe400078e0017 */
[----:B------:R-:W-:Y:S02]  /*1d00*/  IMAD.MOV.U32 R5, RZ, RZ, 0x0 ;  /* 0x00000000ff057424 */ /* 0x000fe400078e00ff */
[----:B------:R-:W-:Y:S02]  /*1d10*/  IMAD.MOV.U32 R2, RZ, RZ, R0 ;  /* 0x000000ffff027224 */ /* 0x000fe400078e0000 */
[----:B------:R-:W-:Y:S05]  /*1d20*/  RET.REL.NODEC R4 `(_Z30kernelApplyConditionalOneModeQP7double2miiiPKiPKdS2_d) ;  /* 0xffffffe004b47950 */ /* 0x000fea0003c3ffff */
.L_x_416:
        /* <DEDUP_REMOVED lines=13> */
.L_x_586:


//--------------------- .text._Z19kernelApplyOneModeQP7double2miPKiPKdS2_d --------------------------
	.section	.text._Z19kernelApplyOneModeQP7double2miPKiPKdS2_d,"ax",@progbits
	.align	128
        .global         _Z19kernelApplyOneModeQP7double2miPKiPKdS2_d
        .type           _Z19kernelApplyOneModeQP7double2miPKiPKdS2_d,@function
        .size           _Z19kernelApplyOneModeQP7double2miPKiPKdS2_d,(.L_x_587 - _Z19kernelApplyOneModeQP7double2miPKiPKdS2_d)
        .other          _Z19kernelApplyOneModeQP7double2miPKiPKdS2_d,@"STO_CUDA_ENTRY STV_DEFAULT"
_Z19kernelApplyOneModeQP7double2miPKiPKdS2_d:
.text._Z19kernelApplyOneModeQP7double2miPKiPKdS2_d:
        /* <DEDUP_REMOVED lines=61> */
[----:B-----5:R-:W-:Y:S05]  /*03d0*/  CALL.REL.NOINC `($_Z19kernelApplyOneModeQP7double2miPKiPKdS2_d$__internal_trig_reduction_slowpathd) ;  /* 0x00000004008c7944 */ /* 0x020fea0003c00000 */
[----:B------:R-:W-:Y:S02]  /*03e0*/  IMAD.MOV.U32 R0, RZ, RZ, R14 ;  /* 0x000000ffff007224 */ /* 0x000fe400078e000e */
[----:B------:R-:W-:Y:S02]  /*03f0*/  IMAD.MOV.U32 R2, RZ, RZ, R12 ;  /* 0x000000ffff027224 */ /* 0x000fe400078e000c */
[----:B------:R-:W-:-:S07]  /*0400*/  IMAD.MOV.U32 R3, RZ, RZ, R13 ;  /* 0x000000ffff037224 */ /* 0x000fce00078e000d */
.L_x_420:
[----:B------:R-:W-:Y:S05]  /*0410*/  BSYNC.RECONVERGENT B1 ;  /* 0x0000000000017941 */ /* 0x000fea0003800200 */
.L_x_419:
[----:B------:R-:W-:-:S07]  /*0420*/  VIADD R0, R0, 0x1 ;  /* 0x0000000100007836 */ /* 0x000fce0000000000 */
.L_x_418:
[----:B------:R-:W-:Y:S05]  /*0430*/  BSYNC.RECONVERGENT B0 ;  /* 0x0000000000007941 */ /* 0x000fea0003800200 */
.L_x_417:
        /* <DEDUP_REMOVED lines=57> */
.L_x_422:
[----:B------:R-:W-:Y:S05]  /*07d0*/  BSYNC.RECONVERGENT B0 ;  /* 0x0000000000007941 */ /* 0x000fea0003800200 */
.L_x_421:
        /* <DEDUP_REMOVED lines=35> */
        .type           $_Z19kernelApplyOneModeQP7double2miPKiPKdS2_d$__internal_trig_reduction_slowpathd,@function
        .size           $_Z19kernelApplyOneModeQP7double2miPKiPKdS2_d$__internal_trig_reduction_slowpathd,(.L_x_587 - $_Z19kernelApplyOneModeQP7double2miPKiPKdS2_d$__internal_trig_reduction_slowpathd)
$_Z19kernelApplyOneModeQP7double2miPKiPKdS2_d$__internal_trig_reduction_slowpathd:
        /* <DEDUP_REMOVED lines=23> */
.L_x_427:
        /* <DEDUP_REMOVED lines=29> */
.L_x_426:
[----:B------:R-:W-:Y:S02]  /*0d50*/  LOP3.LUT R0, R20, 0x7ff, RZ, 0xc0, !PT ;  /* 0x000007ff14007812 */ /* 0x000fe400078ec0ff */
[----:B------:R-:W-:-:S03]  /*0d60*/  IADD3 R19, PT, PT, -R18, 0x13, RZ ;  /* 0x0000001312137810 */ /* 0x000fc60007ffe1ff */
[----:B------:R-:W-:-:S05]  /*0d70*/  VIADD R0, R0, 0xfffffc00 ;  /* 0xfffffc0000007836 */ /* 0x000fca0000000000 */
[----:B------:R-:W-:-:S04]  /*0d80*/  ISETP.GE.U32.AND P0, PT, R0, 0x80, PT ;  /* 0x000000800000780c */ /* 0x000fc80003f06070 */
[----:B------:R-:W-:-:S09]  /*0d90*/  SEL R19, R19, 0x12, P0 ;  /* 0x0000001213137807 */ /* 0x000fd20000000000 */
.L_x_425:
[----:B------:R-:W-:Y:S05]  /*0da0*/  BSYNC.RECONVERGENT B2 ;  /* 0x0000000000027941 */ /* 0x000fea0003800200 */
.L_x_424:
        /* <DEDUP_REMOVED lines=60> */
.L_x_429:
[----:B------:R-:W-:Y:S05]  /*1170*/  BSYNC.RECONVERGENT B2 ;  /* 0x0000000000027941 */ /* 0x000fea0003800200 */
.L_x_428:
        /* <DEDUP_REMOVED lines=36> */
.L_x_423:
[----:B------:R-:W-:Y:S02]  /*13c0*/  IMAD.MOV.U32 R25, RZ, RZ, 0x0 ;  /* 0x00000000ff197424 */ /* 0x000fe400078e00ff */
[----:B------:R-:W-:Y:S02]  /*13d0*/  IMAD.MOV.U32 R14, RZ, RZ, R12 ;  /* 0x000000ffff0e7224 */ /* 0x000fe400078e000c */
[----:B------:R-:W-:Y:S02]  /*13e0*/  IMAD.MOV.U32 R12, RZ, RZ, R0 ;  /* 0x000000ffff0c7224 */ /* 0x000fe400078e0000 */
[----:B------:R-:W-:Y:S01]  /*13f0*/  IMAD.MOV.U32 R13, RZ, RZ, R22 ;  /* 0x000000ffff0d7224 */ /* 0x000fe200078e0016 */
[----:B------:R-:W-:Y:S06]  /*1400*/  RET.REL.NODEC R24 `(_Z19kernelApplyOneModeQP7double2miPKiPKdS2_d) ;  /* 0xffffffe818fc7950 */ /* 0x000fec0003c3ffff */
.L_x_430:
        /* <DEDUP_REMOVED lines=15> */
.L_x_587:


//--------------------- .text._Z23kernelNormalizeRegisterP7double2id --------------------------
	.section	.text._Z23kernelNormalizeRegisterP7double2id,"ax",@progbits
	.align	128
        .global         _Z23kernelNormalizeRegisterP7double2id
        .type           _Z23kernelNormalizeRegisterP7double2id,@function
        .size           _Z23kernelNormalizeRegisterP7double2id,(.L_x_616 - _Z23kernelNormalizeRegisterP7double2id)
        .other          _Z23kernelNormalizeRegisterP7double2id,@"STO_CUDA_ENTRY STV_DEFAULT"
_Z23kernelNormalizeRegisterP7double2id:
.text._Z23kernelNormalizeRegisterP7double2id:
[----:B------:R-:W-:Y:S01]  /*0000*/  LDC R1, c[0x0][0x37c] ;  /* 0x0000df00ff017b82 */ /* 0x000fe20000000800 */
[----:B------:R-:W0:Y:S07]  /*0010*/  S2R R0, SR_TID.X ;  /* 0x0000000000007919 */ /* 0x000e2e0000002100 */
[----:B------:R-:W0:Y:S01]  /*0020*/  S2UR UR4, SR_CTAID.X ;  /* 0x00000000000479c3 */ /* 0x000e220000002500 */
[----:B------:R-:W1:Y:S07]  /*0030*/  LDCU UR5, c[0x0][0x388] ;  /* 0x00007100ff0577ac */ /* 0x000e6e0008000800 */
[----:B------:R-:W0:Y:S02]  /*0040*/  LDC R5, c[0x0][0x360] ;  /* 0x0000d800ff057b82 */ /* 0x000e240000000800 */
[----:B0-----:R-:W-:-:S05]  /*0050*/  IMAD R5, R5, UR4, R0 ;  /* 0x0000000405057c24 */ /* 0x001fca000f8e0200 */
[----:B-1----:R-:W-:-:S13]  /*0060*/  ISETP.GE.AND P0, PT, R5, UR5, PT ;  /* 0x0000000505007c0c */ /* 0x002fda000bf06270 */
[----:B------:R-:W-:Y:S05]  /*0070*/  @P0 EXIT ;  /* 0x000000000000094d */ /* 0x000fea0003800000 */
[----:B------:R-:W0:Y:S01]  /*0080*/  LDC.64 R2, c[0x0][0x380] ;  /* 0x0000e000ff027b82 */ /* 0x000e220000000a00 */
[----:B------:R-:W1:Y:S01]  /*0090*/  LDCU.64 UR4, c[0x0][0x358] ;  /* 0x00006b00ff0477ac */ /* 0x000e620008000a00 */
[----:B------:R-:W2:Y:S01]  /*00a0*/  LDCU.64 UR6, c[0x0][0x390] ;  /* 0x00007200ff0677ac */ /* 0x000ea20008000a00 */
[----:B0-----:R-:W-:-:S05]  /*00b0*/  IMAD.WIDE R2, R5, 0x10, R2 ;  /* 0x0000001005027825 */ /* 0x001fca00078e0202 */
[----:B-1----:R-:W2:Y:S02]  /*00c0*/  LDG.E.128 R4, desc[UR4][R2.64] ;  /* 0x0000000402047981 */ /* 0x002ea4000c1e1d00 */
[----:B--2---:R-:W-:Y:S02]  /*00d0*/  DMUL R4, R4, UR6 ;  /* 0x0000000604047c28 */ /* 0x004fe40008000000 */
[----:B------:R-:W-:-:S07]  /*00e0*/  DMUL R6, R6, UR6 ;  /* 0x0000000606067c28 */ /* 0x000fce0008000000 */
[----:B------:R-:W-:Y:S01]  /*00f0*/  STG.E.128 desc[UR4][R2.64], R4 ;  /* 0x0000000402007986 */ /* 0x000fe2000c101d04 */
[----:B------:R-:W-:Y:S05]  /*0100*/  EXIT ;  /* 0x000000000000794d */ /* 0x000fea0003800000 */
.L_x_431:
        /* <DEDUP_REMOVED lines=15> */
.L_x_616:


//--------------------- .text._Z25kernelComputeRegisterNormPdPK7double2i --------------------------
	.section	.text._Z25kernelComputeRegisterNormPdPK7double2i,"ax",@progbits
	.align	128
        .global         _Z25kernelComputeRegisterNormPdPK7double2i
        .type           _Z25kernelComputeRegisterNormPdPK7double2i,@function
        .size           _Z25kernelComputeRegisterNormPdPK7double2i,(.L_x_617 - _Z25kernelComputeRegisterNormPdPK7double2i)
        .other          _Z25kernelComputeRegisterNormPdPK7double2i,@"STO_CUDA_ENTRY STV_DEFAULT"
_Z25kernelComputeRegisterNormPdPK7double2i:
.text._Z25kernelComputeRegisterNormPdPK7double2i:
[----:B------:R-:W-:Y:S01]  /*0000*/  LDC R1, c[0x0][0x37c] ;  /* 0x0000df00ff017b82 */ /* 0x000fe20000000800 */
[----:B------:R-:W0:Y:S01]  /*0010*/  S2R R0, SR_CTAID.X ;  /* 0x0000000000007919 */ /* 0x000e220000002500 */
[----:B------:R-:W1:Y:S01]  /*0020*/  LDCU UR4, c[0x0][0x360] ;  /* 0x00006c00ff0477ac */ /* 0x000e620008000800 */
[----:B------:R-:W-:Y:S01]  /*0030*/  BSSY.RECONVERGENT B0, `(.L_x_432) ;  /* 0x0000016000007945 */ /* 0x000fe20003800200 */
[----:B------:R-:W-:Y:S01]  /*0040*/  CS2R R2, SRZ ;  /* 0x0000000000027805 */ /* 0x000fe2000001ff00 */
[----:B------:R-:W0:Y:S01]  /*0050*/  S2R R13, SR_TID.X ;  /* 0x00000000000d7919 */ /* 0x000e220000002100 */
[----:B------:R-:W2:Y:S01]  /*0060*/  LDCU UR5, c[0x0][0x390] ;  /* 0x00007200ff0577ac */ /* 0x000ea20008000800 */
[----:B------:R-:W3:Y:S01]  /*0070*/  LDCU.64 UR6, c[0x0][0x358] ;  /* 0x00006b00ff0677ac */ /* 0x000ee20008000a00 */
[----:B-1----:R-:W-:Y:S02]  /*0080*/  IMAD.U32 R10, RZ, RZ, UR4 ;  /* 0x00000004ff0a7e24 */ /* 0x002fe4000f8e00ff */
[----:B0-----:R-:W-:-:S05]  /*0090*/  IMAD R4, R0, UR4, R13 ;  /* 0x0000000400047c24 */ /* 0x001fca000f8e020d */
[----:B--2---:R-:W-:-:S13]  /*00a0*/  ISETP.GE.AND P0, PT, R4, UR5, PT ;  /* 0x0000000504007c0c */ /* 0x004fda000bf06270 */
[----:B---3--:R-:W-:Y:S05]  /*00b0*/  @P0 BRA `(.L_x_433) ;  /* 0x0000000000340947 */ /* 0x008fea0003800000 */
[----:B------:R-:W0:Y:S01]  /*00c0*/  LDC.64 R8, c[0x0][0x388] ;  /* 0x0000e200ff087b82 */ /* 0x000e220000000a00 */
[----:B------:R-:W1:Y:S01]  /*00d0*/  LDCU UR4, c[0x0][0x370] ;  /* 0x00006e00ff0477ac */ /* 0x000e620008000800 */
[----:B------:R-:W-:Y:S01]  /*00e0*/  IMAD.MOV.U32 R11, RZ, RZ, R4 ;  /* 0x000000ffff0b7224 */ /* 0x000fe200078e0004 */
[----:B------:R-:W-:Y:S01]  /*00f0*/  CS2R R2, SRZ ;  /* 0x0000000000027805 */ /* 0x000fe2000001ff00 */
[----:B-1----:R-:W-:-:S07]  /*0100*/  IMAD R12, R10, UR4, RZ ;  /* 0x000000040a0c7c24 */ /* 0x002fce000f8e02ff */
.L_x_434:
[----:B0-----:R-:W-:-:S06]  /*0110*/  IMAD.WIDE R4, R11, 0x10, R8 ;  /* 0x000000100b047825 */ /* 0x001fcc00078e0208 */
[----:B------:R-:W2:Y:S01]  /*0120*/  LDG.E.128 R4, desc[UR6][R4.64] ;  /* 0x0000000604047981 */ /* 0x000ea2000c1e1d00 */
[----:B------:R-:W-:-:S05]  /*0130*/  IMAD.IADD R11, R12, 0x1, R11 ;  /* 0x000000010c0b7824 */ /* 0x000fca00078e020b */
[----:B------:R-:W-:Y:S01]  /*0140*/  ISETP.GE.AND P0, PT, R11, UR5, PT ;  /* 0x000000050b007c0c */ /* 0x000fe2000bf06270 */
[----:B--2---:R-:W-:-:S08]  /*0150*/  DMUL R6, R6, R6 ;  /* 0x0000000606067228 */ /* 0x004fd00000000000 */
[----:B------:R-:W-:-:S08]  /*0160*/  DFMA R6, R4, R4, R6 ;  /* 0x000000040406722b */ /* 0x000fd00000000006 */
[----:B------:R-:W-:Y:S01]  /*0170*/  DADD R2, R6, R2 ;  /* 0x0000000006027229 */ /* 0x000fe20000000002 */
[----:B------:R-:W-:Y:S10]  /*0180*/  @!P0 BRA `(.L_x_434) ;  /* 0xfffffffc00e08947 */ /* 0x000ff4000383ffff */
.L_x_433:
[----:B------:R-:W-:Y:S05]  /*0190*/  BSYNC.RECONVERGENT B0 ;  /* 0x0000000000007941 */ /* 0x000fea0003800200 */
.L_x_432:
        /* <DEDUP_REMOVED lines=9> */
.L_x_436:
        /* <DEDUP_REMOVED lines=11> */
.L_x_435:
        /* <DEDUP_REMOVED lines=9> */
.L_x_437:
        /* <DEDUP_REMOVED lines=9> */
.L_x_617:


//--------------------- .text._Z12kernelSetCatP7double2idPKS_S2_i --------------------------
	.section	.text._Z12kernelSetCatP7double2idPKS_S2_i,"ax",@progbits
	.align	128
        .global         _Z12kernelSetCatP7double2idPKS_S2_i
        .type           _Z12kernelSetCatP7double2idPKS_S2_i,@function
        .size           _Z12kernelSetCatP7double2idPKS_S2_i,(.L_x_589 - _Z12kernelSetCatP7double2idPKS_S2_i)
        .other          _Z12kernelSetCatP7double2idPKS_S2_i,@"STO_CUDA_ENTRY STV_DEFAULT"
_Z12kernelSetCatP7double2idPKS_S2_i:
.text._Z12kernelSetCatP7double2idPKS_S2_i:
[----:B------:R-:W0:Y:S01]  /*0000*/  LDC R1, c[0x0][0x37c] ;  /* 0x0000df00ff017b82 */ /* 0x000e220000000800 */
[----:B------:R-:W1:Y:S07]  /*0010*/  S2R R3, SR_TID.X ;  /* 0x0000000000037919 */ /* 0x000e6e0000002100 */
[----:B------:R-:W1:Y:S01]  /*0020*/  S2UR UR5, SR_CTAID.X ;  /* 0x00000000000579c3 */ /* 0x000e620000002500 */
[----:B------:R-:W2:Y:S01]  /*0030*/  LDCU UR4, c[0x0][0x388] ;  /* 0x00007100ff0477ac */ /* 0x000ea20008000800 */
[----:B0-----:R-:W-:-:S06]  /*0040*/  VIADD R1, R1, 0xffffffd8 ;  /* 0xffffffd801017836 */ /* 0x001fcc0000000000 */
[----:B------:R-:W1:Y:S02]  /*0050*/  LDC R0, c[0x0][0x360] ;  /* 0x0000d800ff007b82 */ /* 0x000e640000000800 */
[----:B-1----:R-:W-:-:S05]  /*0060*/  IMAD R0, R0, UR5, R3 ;  /* 0x0000000500007c24 */ /* 0x002fca000f8e0203 */
[----:B--2---:R-:W-:-:S13]  /*0070*/  ISETP.GE.AND P0, PT, R0, UR4, PT ;  /* 0x0000000400007c0c */ /* 0x004fda000bf06270 */
[----:B------:R-:W-:Y:S05]  /*0080*/  @P0 EXIT ;  /* 0x000000000000094d */ /* 0x000fea0003800000 */
[----:B------:R-:W0:Y:S01]  /*0090*/  LDCU UR5, c[0x0][0x3a8] ;  /* 0x00007500ff0577ac */ /* 0x000e220008000800 */
[----:B------:R-:W-:Y:S01]  /*00a0*/  I2F.F64 R2, R0 ;  /* 0x0000000000027312 */ /* 0x000fe20000201c00 */
[----:B------:R-:W-:Y:S02]  /*00b0*/  CS2R R10, SRZ ;  /* 0x00000000000a7805 */ /* 0x000fe4000001ff00 */
[----:B------:R-:W-:Y:S01]  /*00c0*/  CS2R R8, SRZ ;  /* 0x0000000000087805 */ /* 0x000fe2000001ff00 */
[----:B------:R-:W-:Y:S01]  /*00d0*/  UIADD3 UR4, UPT, UPT, UR4, -0x1, URZ ;  /* 0xffffffff04047890 */ /* 0x000fe2000fffe0ff */
[----:B------:R-:W1:Y:S08]  /*00e0*/  LDCU.64 UR6, c[0x0][0x358] ;  /* 0x00006b00ff0677ac */ /* 0x000e700008000a00 */
[----:B------:R-:W2:Y:S01]  /*00f0*/  I2F.F64 R4, UR4 ;  /* 0x0000000400047d12 */ /* 0x000ea20008201c00 */
[----:B0-----:R-:W-:Y:S01]  /*0100*/  UISETP.GE.AND UP0, UPT, UR5, 0x1, UPT ;  /* 0x000000010500788c */ /* 0x001fe2000bf06270 */
[----:B--2---:R-:W-:-:S08]  /*0110*/  DFMA R2, R4, -0.5, R2 ;  /* 0xbfe000000402782b */ /* 0x004fd00000000002 */
[----:B-1----:R-:W-:Y:S05]  /*0120*/  BRA.U !UP0, `(.L_x_438) ;  /* 0x0000000d08c47547 */ /* 0x002fea000b800000 */
[----:B------:R-:W0:Y:S01]  /*0130*/  LDCU UR4, c[0x0][0x394] ;  /* 0x00007280ff0477ac */ /* 0x000e220008000800 */
[----:B------:R-:W1:Y:S01]  /*0140*/  LDC.64 R28, c[0x0][0x390] ;  /* 0x0000e400ff1c7b82 */ /* 0x000e620000000a00 */
[----:B------:R-:W-:Y:S02]  /*0150*/  IMAD.MOV.U32 R8, RZ, RZ, 0x0 ;  /* 0x00000000ff087424 */ /* 0x000fe400078e00ff */
[----:B------:R-:W-:Y:S01]  /*0160*/  IMAD.MOV.U32 R9, RZ, RZ, 0x3fd80000 ;  /* 0x3fd80000ff097424 */ /* 0x000fe200078e00ff */
[----:B0-----:R-:W0:Y:S01]  /*0170*/  MUFU.RSQ64H R5, UR4 ;  /* 0x0000000400057d08 */ /* 0x001e220008001c00 */
[----:B------:R-:W-:-:S04]  /*0180*/  UIADD3 UR4, UPT, UPT, UR4, -0x3500000, URZ ;  /* 0xfcb0000004047890 */ /* 0x000fc8000fffe0ff */
[----:B------:R-:W-:Y:S02]  /*0190*/  UISETP.GE.U32.AND UP0, UPT, UR4, 0x7ca00000, UPT ;  /* 0x7ca000000400788c */ /* 0x000fe4000bf06070 */
[----:B------:R-:W-:-:S06]  /*01a0*/  IMAD.U32 R4, RZ, RZ, UR4 ;  /* 0x00000004ff047e24 */ /* 0x000fcc000f8e00ff */
[----:B0-----:R-:W-:-:S08]  /*01b0*/  DMUL R6, R4, R4 ;  /* 0x0000000404067228 */ /* 0x001fd00000000000 */
[----:B-1----:R-:W-:-:S08]  /*01c0*/  DFMA R6, -R6, R28, 1 ;  /* 0x3ff000000606742b */ /* 0x002fd0000000011c */
[----:B------:R-:W-:Y:S02]  /*01d0*/  DFMA R8, R6, R8, 0.5 ;  /* 0x3fe000000608742b */ /* 0x000fe40000000008 */
[----:B------:R-:W-:-:S08]  /*01e0*/  DMUL R6, R4, R6 ;  /* 0x0000000604067228 */ /* 0x000fd00000000000 */
[----:B------:R-:W-:-:S08]  /*01f0*/  DFMA R8, R8, R6, R4 ;  /* 0x000000060808722b */ /* 0x000fd00000000004 */
[----:B------:R-:W-:Y:S02]  /*0200*/  DMUL R4, R8, R28 ;  /* 0x0000001c08047228 */ /* 0x000fe40000000000 */
[----:B------:R-:W-:Y:S02]  /*0210*/  VIADD R13, R9, 0xfff00000 ;  /* 0xfff00000090d7836 */ /* 0x000fe40000000000 */
[----:B------:R-:W-:-:S04]  /*0220*/  IMAD.MOV.U32 R12, RZ, RZ, R8 ;  /* 0x000000ffff0c7224 */ /* 0x000fc800078e0008 */
[----:B------:R-:W-:Y:S02]  /*0230*/  DFMA R10, R4, -R4, R28 ;  /* 0x80000004040a722b */ /* 0x000fe4000000001c */
[----:B------:R-:W-:-:S06]  /*0240*/  DMUL R28, R2, R28 ;  /* 0x0000001c021c7228 */ /* 0x000fcc0000000000 */
[----:B------:R-:W-:Y:S01]  /*0250*/  DFMA R6, R10, R12, R4 ;  /* 0x0000000c0a06722b */ /* 0x000fe20000000004 */
[----:B------:R-:W-:Y:S10]  /*0260*/  BRA.U !UP0, `(.L_x_439) ;  /* 0x0000000108087547 */ /* 0x000ff4000b800000 */
[----:B------:R-:W-:-:S07]  /*0270*/  MOV R0, 0x290 ;  /* 0x0000029000007802 */ /* 0x000fce0000000f00 */
[----:B------:R-:W-:Y:S05]  /*0280*/  CALL.REL.NOINC `($__internal_12_$__cuda_sm20_dsqrt_rn_f64_mediumpath_v1) ;  /* 0x0000000c008c7944 */ /* 0x000fea0003c00000 */
.L_x_439:
[----:B------:R-:W0:Y:S01]  /*0290*/  LDCU UR4, c[0x0][0x3a8] ;  /* 0x00007500ff0477ac */ /* 0x000e220008000800 */
[----:B------:R-:W-:Y:S02]  /*02a0*/  CS2R R8, SRZ ;  /* 0x0000000000087805 */ /* 0x000fe4000001ff00 */
[----:B------:R-:W-:Y:S01]  /*02b0*/  CS2R R10, SRZ ;  /* 0x00000000000a7805 */ /* 0x000fe2000001ff00 */
[----:B------:R-:W1:Y:S01]  /*02c0*/  LDCU.64 UR10, c[0x0][0x398] ;  /* 0x00007300ff0a77ac */ /* 0x000e620008000a00 */
[----:B------:R-:W2:Y:S01]  /*02d0*/  LDCU.64 UR8, c[0x0][0x3a0] ;  /* 0x00007400ff0877ac */ /* 0x000ea20008000a00 */
[----:B------:R-:W3:Y:S01]  /*02e0*/  LDCU.64 UR16, c[0x4][0x8] ;  /* 0x01000100ff1077ac */ /* 0x000ee20008000a00 */
[----:B0-----:R-:W-:-:S12]  /*02f0*/  UIADD3 UR4, UPT, UPT, -UR4, URZ, URZ ;  /* 0x000000ff04047290 */ /* 0x001fd8000fffe1ff */
.L_x_449:
[----:B-1----:R-:W-:Y:S02]  /*0300*/  IMAD.U32 R14, RZ, RZ, UR10 ;  /* 0x0000000aff0e7e24 */ /* 0x002fe4000f8e00ff */
[----:B------:R-:W-:-:S06]  /*0310*/  IMAD.U32 R15, RZ, RZ, UR11 ;  /* 0x0000000bff0f7e24 */ /* 0x000fcc000f8e00ff */
[----:B------:R-:W4:Y:S01]  /*0320*/  LDG.E.128 R12, desc[UR6][R14.64] ;  /* 0x000000060e0c7981 */ /* 0x000f22000c1e1d00 */
[----:B------:R-:W-:Y:S01]  /*0330*/  UMOV UR12, 0x667f3bcd ;  /* 0x667f3bcd000c7882 */ /* 0x000fe20000000000 */
[----:B------:R-:W-:Y:S01]  /*0340*/  UMOV UR13, 0x3ff6a09e ;  /* 0x3ff6a09e000d7882 */ /* 0x000fe20000000000 */
[----:B------:R-:W-:Y:S01]  /*0350*/  UMOV UR14, 0xfefa39ef ;  /* 0xfefa39ef000e7882 */ /* 0x000fe20000000000 */
[----:B------:R-:W-:Y:S01]  /*0360*/  UMOV UR15, 0x3fe62e42 ;  /* 0x3fe62e42000f7882 */ /* 0x000fe20000000000 */
[----:B------:R-:W-:Y:S01]  /*0370*/  BSSY.RECONVERGENT B0, `(.L_x_440) ;  /* 0x0000043000007945 */ /* 0x000fe20003800200 */
[----:B----4-:R-:W-:Y:S02]  /*0380*/  DMUL R4, R12, UR12 ;  /* 0x0000000c0c047c28 */ /* 0x010fe40008000000 */
[----:B------:R-:W-:-:S06]  /*0390*/  DMUL R14, R14, UR12 ;  /* 0x0000000c0e0e7c28 */ /* 0x000fcc0008000000 */
[----:B------:R-:W-:Y:S02]  /*03a0*/  DADD R2, R28, -R4 ;  /* 0x000000001c027229 */ /* 0x000fe40000000804 */
[----:B------:R-:W-:-:S06]  /*03b0*/  DMUL R4, R4, R14 ;  /* 0x0000000e04047228 */ /* 0x000fcc0000000000 */
[----:B------:R-:W-:Y:S02]  /*03c0*/  DMUL R12, R2, -0.5 ;  /* 0xbfe00000020c7828 */ /* 0x000fe40000000000 */
[----:B------:R-:W-:-:S06]  /*03d0*/  DMUL R20, R4, -0.5 ;  /* 0xbfe0000004147828 */ /* 0x000fcc0000000000 */
[----:B------:R-:W-:Y:S01]  /*03e0*/  DMUL R2, R2, R12 ;  /* 0x0000000c02027228 */ /* 0x000fe20000000000 */
[----:B------:R-:W-:Y:S02]  /*03f0*/  IMAD.MOV.U32 R12, RZ, RZ, 0x652b82fe ;  /* 0x652b82feff0c7424 */ /* 0x000fe400078e00ff */
[----:B------:R-:W-:-:S06]  /*0400*/  IMAD.MOV.U32 R13, RZ, RZ, 0x3ff71547 ;  /* 0x3ff71547ff0d7424 */ /* 0x000fcc00078e00ff */
[----:B------:R-:W-:Y:S01]  /*0410*/  DFMA R12, R2, R12, 6.75539944105574400000e+15 ;  /* 0x43380000020c742b */ /* 0x000fe2000000000c */
[----:B------:R-:W-:-:S07]  /*0420*/  FSETP.GEU.AND P0, PT, |R3|, 4.1917929649353027344, PT ;  /* 0x4086232b0300780b */ /* 0x000fce0003f0e200 */
        /* <DEDUP_REMOVED lines=33> */
[----:B------:R-:W-:Y:S02]  /*0640*/  DFMA R4, R16, R18, UR14 ;  /* 0x0000000e10047e2b */ /* 0x000fe40008000012 */
[----:B------:R-:W-:-:S06]  /*0650*/  DFMA R18, R28, R14, R20 ;  /* 0x0000000e1c12722b */ /* 0x000fcc0000000014 */
[----:B------:R-:W-:Y:S02]  /*0660*/  DFMA R4, R16, R4, 1 ;  /* 0x3ff000001004742b */ /* 0x000fe40000000004 */
[----:B------:R-:W-:-:S06]  /*0670*/  DSETP.NEU.AND P2, PT, |R18|, +INF , PT ;  /* 0x7ff000001200742a */ /* 0x000fcc0003f4d200 */
[----:B------:R-:W-:-:S08]  /*0680*/  DFMA R14, R16, R4, 1 ;  /* 0x3ff00000100e742b */ /* 0x000fd00000000004 */
[----:B------:R-:W-:Y:S02]  /*0690*/  @!P2 DMUL R16, RZ, R18 ;  /* 0x00000012ff10a228 */ /* 0x000fe40000000000 */
        /* <DEDUP_REMOVED lines=16> */
.L_x_441:
[----:B--23--:R-:W-:Y:S05]  /*07a0*/  BSYNC.RECONVERGENT B0 ;  /* 0x0000000000007941 */ /* 0x00cfea0003800200 */
.L_x_440:
[----:B------:R-:W-:Y:S01]  /*07b0*/  BSSY.RECONVERGENT B0, `(.L_x_442) ;  /* 0x000001b000007945 */ /* 0x000fe20003800200 */
[----:B------:R-:W-:-:S03]  /*07c0*/  @!P2 IMAD.MOV.U32 R0, RZ, RZ, 0x1 ;  /* 0x00000001ff00a424 */ /* 0x000fc600078e00ff */
[----:B------:R-:W-:Y:S05]  /*07d0*/  @!P2 BRA `(.L_x_443) ;  /* 0x000000000060a947 */ /* 0x000fea0003800000 */
        /* <DEDUP_REMOVED lines=20> */
[----:B------:R-:W-:Y:S05]  /*0920*/  CALL.REL.NOINC `($_Z12kernelSetCatP7double2idPKS_S2_i$__internal_trig_reduction_slowpathd) ;  /* 0x0000000800947944 */ /* 0x000fea0003c00000 */
[----:B------:R-:W-:-:S07]  /*0930*/  IMAD.MOV.U32 R0, RZ, RZ, R14 ;  /* 0x000000ffff007224 */ /* 0x000fce00078e000e */
.L_x_445:
[----:B------:R-:W-:Y:S05]  /*0940*/  BSYNC.RECONVERGENT B1 ;  /* 0x0000000000017941 */ /* 0x000fea0003800200 */
.L_x_444:
[----:B------:R-:W-:-:S07]  /*0950*/  VIADD R0, R0, 0x1 ;  /* 0x0000000100007836 */ /* 0x000fce0000000000 */
.L_x_443:
[----:B------:R-:W-:Y:S05]  /*0960*/  BSYNC.RECONVERGENT B0 ;  /* 0x0000000000007941 */ /* 0x000fea0003800200 */
.L_x_442:
        /* <DEDUP_REMOVED lines=9> */
[----:B------:R-:W-:Y:S01]  /*0a00*/  DSETP.NEU.AND P1, PT, |R18|, +INF , PT ;  /* 0x7ff000001200742a */ /* 0x000fe20003f2d200 */
[----:B------:R-:W-:Y:S01]  /*0a10*/  IMAD.MOV.U32 R33, RZ, RZ, 0x3da8ff83 ;  /* 0x3da8ff83ff217424 */ /* 0x000fe200078e00ff */
[----:B------:R-:W-:Y:S01]  /*0a20*/  ISETP.NE.U32.AND P0, PT, R2, 0x1, PT ;  /* 0x000000010200780c */ /* 0x000fe20003f05070 */
[----:B------:R-:W-:Y:S01]  /*0a30*/  DMUL R2, R16, R16 ;  /* 0x0000001010027228 */ /* 0x000fe20000000000 */
[----:B------:R-:W-:Y:S02]  /*0a40*/  BSSY.RECONVERGENT B0, `(.L_x_446) ;  /* 0x000002d000007945 */ /* 0x000fe40003800200 */
[----:B------:R-:W-:-:S02]  /*0a50*/  FSEL R32, R32, -8.06006814911005101289e+34, !P0 ;  /* 0xf9785eba20207808 */ /* 0x000fc40004000000 */
[----:B------:R-:W-:-:S06]  /*0a60*/  FSEL R33, -R33, 0.11223486810922622681, !P0 ;  /* 0x3de5db6521217808 */ /* 0x000fcc0004000100 */
[----:B0-----:R-:W-:Y:S02]  /*0a70*/  @!P1 DMUL R30, RZ, R18 ;  /* 0x00000012ff1e9228 */ /* 0x001fe40000000000 */
        /* <DEDUP_REMOVED lines=36> */
[----:B------:R-:W-:Y:S05]  /*0cc0*/  CALL.REL.NOINC `($_Z12kernelSetCatP7double2idPKS_S2_i$__internal_trig_reduction_slowpathd) ;  /* 0x0000000400ac7944 */ /* 0x000fea0003c00000 */
[----:B------:R-:W-:Y:S05]  /*0cd0*/  BSYNC.RECONVERGENT B1 ;  /* 0x0000000000017941 */ /* 0x000fea0003800200 */
.L_x_448:
[----:B------:R-:W-:Y:S02]  /*0ce0*/  IMAD.MOV.U32 R0, RZ, RZ, R14 ;  /* 0x000000ffff007224 */ /* 0x000fe400078e000e */
[----:B------:R-:W-:Y:S02]  /*0cf0*/  IMAD.MOV.U32 R30, RZ, RZ, R16 ;  /* 0x000000ffff1e7224 */ /* 0x000fe400078e0010 */
[----:B------:R-:W-:-:S07]  /*0d00*/  IMAD.MOV.U32 R31, RZ, RZ, R17 ;  /* 0x000000ffff1f7224 */ /* 0x000fce00078e0011 */
.L_x_447:
[----:B------:R-:W-:Y:S05]  /*0d10*/  BSYNC.RECONVERGENT B0 ;  /* 0x0000000000007941 */ /* 0x000fea0003800200 */
.L_x_446:
[----:B------:R-:W-:-:S05]  /*0d20*/  IMAD.SHL.U32 R12, R0, 0x40, RZ ;  /* 0x00000040000c7824 */ /* 0x000fca00078e00ff */
[----:B------:R-:W-:-:S04]  /*0d30*/  LOP3.LUT R12, R12, 0x40, RZ, 0xc0, !PT ;  /* 0x000000400c0c7812 */ /* 0x000fc800078ec0ff */
[----:B------:R-:W-:-:S05]  /*0d40*/  IADD3 R36, P0, PT, R12, UR16, RZ ;  /* 0x000000100c247c10 */ /* 0x000fca000ff1e0ff */
[----:B------:R-:W-:-:S05]  /*0d50*/  IMAD.X R37, RZ, RZ, UR17, P0 ;  /* 0x00000011ff257e24 */ /* 0x000fca00080e06ff */
[----:B------:R-:W2:Y:S04]  /*0d60*/  LDG.E.128.CONSTANT R12, desc[UR6][R36.64] ;  /* 0x00000006240c7981 */ /* 0x000ea8000c1e9d00 */
[----:B------:R-:W3:Y:S04]  /*0d70*/  LDG.E.128.CONSTANT R16, desc[UR6][R36.64+0x10] ;  /* 0x0000100624107981 */ /* 0x000ee8000c1e9d00 */
[----:B------:R-:W4:Y:S01]  /*0d80*/  LDG.E.128.CONSTANT R20, desc[UR6][R36.64+0x20] ;  /* 0x0000200624147981 */ /* 0x000f22000c1e9d00 */
[----:B------:R-:W-:Y:S02]  /*0d90*/  IMAD.U32 R24, RZ, RZ, UR8 ;  /* 0x00000008ff187e24 */ /* 0x000fe4000f8e00ff */
[----:B------:R-:W-:-:S06]  /*0da0*/  IMAD.U32 R25, RZ, RZ, UR9 ;  /* 0x00000009ff197e24 */ /* 0x000fcc000f8e00ff */
[----:B------:R-:W5:Y:S01]  /*0db0*/  LDG.E.128 R24, desc[UR6][R24.64] ;  /* 0x0000000618187981 */ /* 0x000f62000c1e1d00 */
[----:B------:R-:W-:Y:S01]  /*0dc0*/  LOP3.LUT R32, R0, 0x1, RZ, 0xc0, !PT ;  /* 0x0000000100207812 */ /* 0x000fe200078ec0ff */
[----:B------:R-:W-:Y:S01]  /*0dd0*/  IMAD.MOV.U32 R34, RZ, RZ, 0x20fd8164 ;  /* 0x20fd8164ff227424 */ /* 0x000fe200078e00ff */
[----:B------:R-:W-:Y:S01]  /*0de0*/  UMOV UR12, 0x70155910 ;  /* 0x70155910000c7882 */ /* 0x000fe20000000000 */
[----:B------:R-:W-:Y:S01]  /*0df0*/  UMOV UR13, 0x3fe80938 ;  /* 0x3fe80938000d7882 */ /* 0x000fe20000000000 */
[----:B------:R-:W-:Y:S01]  /*0e00*/  ISETP.NE.U32.AND P0, PT, R32, 0x1, PT ;  /* 0x000000012000780c */ /* 0x000fe20003f05070 */
[----:B------:R-:W-:Y:S01]  /*0e10*/  IMAD.MOV.U32 R32, RZ, RZ, 0x3da8ff83 ;  /* 0x3da8ff83ff207424 */ /* 0x000fe200078e00ff */
[----:B------:R-:W-:Y:S01]  /*0e20*/  DMUL R4, R4, UR12 ;  /* 0x0000000c04047c28 */ /* 0x000fe20008000000 */
[----:B------:R-:W-:Y:S01]  /*0e30*/  UIADD3 UR8, UP0, UPT, UR8, 0x10, URZ ;  /* 0x0000001008087890 */ /* 0x000fe2000ff1e0ff */
[----:B------:R-:W-:Y:S01]  /*0e40*/  FSEL R34, R34, -8.06006814911005101289e+34, !P0 ;  /* 0xf9785eba22227808 */ /* 0x000fe20004000000 */
[----:B------:R-:W-:Y:S01]  /*0e50*/  UIADD3 UR4, UPT, UPT, UR4, 0x1, URZ ;  /* 0x0000000104047890 */ /* 0x000fe2000fffe0ff */
[----:B------:R-:W-:Y:S01]  /*0e60*/  FSEL R35, -R32, 0.11223486810922622681, !P0 ;  /* 0x3de5db6520237808 */ /* 0x000fe20004000100 */
[----:B------:R-:W-:Y:S01]  /*0e70*/  DMUL R32, R30, R30 ;  /* 0x0000001e1e207228 */ /* 0x000fe20000000000 */
[----:B------:R-:W-:-:S02]  /*0e80*/  UIADD3.X UR9, UPT, UPT, URZ, UR9, URZ, UP0, !UPT ;  /* 0x00000009ff097290 */ /* 0x000fc400087fe4ff */
[----:B------:R-:W-:Y:S01]  /*0e90*/  DMUL R4, R4, R6 ;  /* 0x0000000604047228 */ /* 0x000fe20000000000 */
[----:B------:R-:W-:Y:S02]  /*0ea0*/  UISETP.NE.AND UP0, UPT, UR4, URZ, UPT ;  /* 0x000000ff0400728c */ /* 0x000fe4000bf05270 */
[----:B------:R-:W-:-:S04]  /*0eb0*/  UIADD3 UR10, UP1, UPT, UR10, 0x10, URZ ;  /* 0x000000100a0a7890 */ /* 0x000fc8000ff3e0ff */
[----:B------:R-:W-:Y:S01]  /*0ec0*/  UIADD3.X UR11, UPT, UPT, URZ, UR11, URZ, UP1, !UPT ;  /* 0x0000000bff0b7290 */ /* 0x000fe20008ffe4ff */
[----:B------:R-:W-:Y:S02]  /*0ed0*/  DMUL R2, R4, R2 ;  /* 0x0000000204027228 */ /* 0x000fe40000000000 */
        /* <DEDUP_REMOVED lines=14> */
[----:B------:R-:W-:-:S08]  /*0fc0*/  DMUL R12, R4, R12 ;  /* 0x0000000c040c7228 */ /* 0x000fd00000000000 */
[C---:B-----5:R-:W-:Y:S02]  /*0fd0*/  DMUL R4, R12.reuse, R26 ;  /* 0x0000001a0c047228 */ /* 0x060fe40000000000 */
[----:B------:R-:W-:-:S06]  /*0fe0*/  DMUL R12, R12, R24 ;  /* 0x000000180c0c7228 */ /* 0x000fcc0000000000 */
[C---:B------:R-:W-:Y:S02]  /*0ff0*/  DFMA R4, R2.reuse, R24, -R4 ;  /* 0x000000180204722b */ /* 0x040fe40000000804 */
[----:B------:R-:W-:-:S06]  /*1000*/  DFMA R12, R2, R26, R12 ;  /* 0x0000001a020c722b */ /* 0x000fcc000000000c */
[----:B------:R-:W-:Y:S02]  /*1010*/  DADD R8, R4, R8 ;  /* 0x0000000004087229 */ /* 0x000fe40000000008 */
[----:B------:R-:W-:Y:S01]  /*1020*/  DADD R10, R12, R10 ;  /* 0x000000000c0a7229 */ /* 0x000fe2000000000a */
[----:B------:R-:W-:Y:S10]  /*1030*/  BRA.U UP0, `(.L_x_449) ;  /* 0xfffffff100b07547 */ /* 0x000ff4000b83ffff */
.L_x_438:
[----:B------:R-:W0:Y:S01]  /*1040*/  S2R R0, SR_TID.X ;  /* 0x0000000000007919 */ /* 0x000e220000002100 */
[----:B------:R-:W0:Y:S08]  /*1050*/  S2UR UR5, SR_CTAID.X ;  /* 0x00000000000579c3 */ /* 0x000e300000002500 */
[----:B------:R-:W0:Y:S08]  /*1060*/  LDC R5, c[0x0][0x360] ;  /* 0x0000d800ff057b82 */ /* 0x000e300000000800 */
[----:B------:R-:W1:Y:S01]  /*1070*/  LDC.64 R2, c[0x0][0x380] ;  /* 0x0000e000ff027b82 */ /* 0x000e620000000a00 */
[----:B0-----:R-:W-:-:S04]  /*1080*/  IMAD R5, R5, UR5, R0 ;  /* 0x0000000505057c24 */ /* 0x001fc8000f8e0200 */
[----:B-1----:R-:W-:-:S05]  /*1090*/  IMAD.WIDE R2, R5, 0x10, R2 ;  /* 0x0000001005027825 */ /* 0x002fca00078e0202 */
[----:B------:R-:W-:Y:S01]  /*10a0*/  STG.E.128 desc[UR6][R2.64], R8 ;  /* 0x0000000802007986 */ /* 0x000fe2000c101d06 */
[----:B------:R-:W-:Y:S05]  /*10b0*/  EXIT ;  /* 0x000000000000794d */ /* 0x000fea0003800000 */
        .weak           $__internal_12_$__cuda_sm20_dsqrt_rn_f64_mediumpath_v1
        .type           $__internal_12_$__cuda_sm20_dsqrt_rn_f64_mediumpath_v1,@function
        .size           $__internal_12_$__cuda_sm20_dsqrt_rn_f64_mediumpath_v1,($_Z12kernelSetCatP7double2idPKS_S2_i$__internal_trig_reduction_slowpathd - $__internal_12_$__cuda_sm20_dsqrt_rn_f64_mediumpath_v1)
$__internal_12_$__cuda_sm20_dsqrt_rn_f64_mediumpath_v1:
        /* <DEDUP_REMOVED lines=12> */
.L_x_450:
        /* <DEDUP_REMOVED lines=26> */
.L_x_452:
[----:B------:R-:W-:-:S11]  /*1320*/  DADD R2, R4, R4 ;  /* 0x0000000004027229 */ /* 0x000fd60000000004 */
.L_x_451:
[----:B------:R-:W-:Y:S02]  /*1330*/  IMAD.MOV.U32 R6, RZ, RZ, R2 ;  /* 0x000000ffff067224 */ /* 0x000fe400078e0002 */
[----:B------:R-:W-:Y:S02]  /*1340*/  IMAD.MOV.U32 R7, RZ, RZ, R3 ;  /* 0x000000ffff077224 */ /* 0x000fe400078e0003 */
[----:B------:R-:W-:Y:S02]  /*1350*/  IMAD.MOV.U32 R2, RZ, RZ, R0 ;  /* 0x000000ffff027224 */ /* 0x000fe400078e0000 */
[----:B------:R-:W-:-:S04]  /*1360*/  IMAD.MOV.U32 R3, RZ, RZ, 0x0 ;  /* 0x00000000ff037424 */ /* 0x000fc800078e00ff */
[----:B------:R-:W-:Y:S05]  /*1370*/  RET.REL.NODEC R2 `(_Z12kernelSetCatP7double2idPKS_S2_i) ;  /* 0xffffffec02207950 */ /* 0x000fea0003c3ffff */
        .type           $_Z12kernelSetCatP7double2idPKS_S2_i$__internal_trig_reduction_slowpathd,@function
        .size           $_Z12kernelSetCatP7double2idPKS_S2_i$__internal_trig_reduction_slowpathd,(.L_x_589 - $_Z12kernelSetCatP7double2idPKS_S2_i$__internal_trig_reduction_slowpathd)
$_Z12kernelSetCatP7double2idPKS_S2_i$__internal_trig_reduction_slowpathd:
        /* <DEDUP_REMOVED lines=24> */
.L_x_457:
        /* <DEDUP_REMOVED lines=29> */
.L_x_456:
[----:B------:R-:W-:-:S07]  /*16d0*/  IMAD.MOV.U32 R31, RZ, RZ, R15 ;  /* 0x000000ffff1f7224 */ /* 0x000fce00078e000f */
.L_x_455:
[----:B------:R-:W-:Y:S05]  /*16e0*/  BSYNC.RECONVERGENT B2 ;  /* 0x0000000000027941 */ /* 0x000fea0003800200 */
.L_x_454:
[----:B------:R-:W-:Y:S01]  /*16f0*/  LOP3.LUT P0, R35, R12, 0x3f, RZ, 0xc0, !PT ;  /* 0x0000003f0c237812 */ /* 0x000fe2000780c0ff */
        /* <DEDUP_REMOVED lines=10> */
[CC--:B---3--:R-:W-:Y:S02]  /*17a0*/  @P0 SHF.L.U32 R27, R16.reuse, R35.reuse, RZ ;  /* 0x00000023101b0219 */ /* 0x0c8fe400000006ff */
[----:B------:R-:W-:Y:S02]  /*17b0*/  @P0 SHF.R.U64 R20, R21, R12, R25 ;  /* 0x0000000c15140219 */ /* 0x000fe40000001219 */
[--C-:B------:R-:W-:Y:S02]  /*17c0*/  @P0 SHF.R.U32.HI R33, RZ, 0x1, R17.reuse ;  /* 0x00000001ff210819 */ /* 0x100fe40000011611 */
[C-C-:B------:R-:W-:Y:S02]  /*17d0*/  @P0 SHF.R.U64 R31, R16.reuse, 0x1, R17.reuse ;  /* 0x00000001101f0819 */ /* 0x140fe40000001211 */
[----:B------:R-:W-:-:S02]  /*17e0*/  @P0 SHF.L.U64.HI R24, R16, R35, R17 ;  /* 0x0000002310180219 */ /* 0x000fc40000010211 */
[----:B------:R-:W-:Y:S02]  /*17f0*/  @P0 SHF.R.U32.HI R21, RZ, R12, R25 ;  /* 0x0000000cff150219 */ /* 0x000fe40000011619 */
[----:B------:R-:W-:Y:S02]  /*1800*/  @P0 LOP3.LUT R16, R27, R20, RZ, 0xfc, !PT ;  /* 0x000000141b100212 */ /* 0x000fe400078efcff */
[----:B0-----:R-:W-:Y:S02]  /*1810*/  @P0 SHF.L.U32 R22, R14, R35, RZ ;  /* 0x000000230e160219 */ /* 0x001fe400000006ff */
        /* <DEDUP_REMOVED lines=41> */
.L_x_459:
[----:B------:R-:W-:Y:S05]  /*1ab0*/  BSYNC.RECONVERGENT B2 ;  /* 0x0000000000027941 */ /* 0x000fea0003800200 */
.L_x_458:
[----:B------:R-:W-:-:S04]  /*1ac0*/  IMAD.WIDE.U32 R22, R17, 0x2168c235, RZ ;  /* 0x2168c23511167825 */ /* 0x000fc800078e00ff */
[----:B------:R-:W-:Y:S01]  /*1ad0*/  IMAD.MOV.U32 R20, RZ, RZ, R23 ;  /* 0x000000ffff147224 */ /* 0x000fe200078e0017 */
[----:B------:R-:W-:Y:S01]  /*1ae0*/  IADD3 RZ, P1, PT, R22, R22, RZ ;  /* 0x0000001616ff7210 */ /* 0x000fe20007f3e0ff */
[----:B------:R-:W-:Y:S02]  /*1af0*/  IMAD.MOV.U32 R21, RZ, RZ, RZ ;  /* 0x000000ffff157224 */ /* 0x000fe400078e00ff */
        /* <DEDUP_REMOVED lines=19> */
[----:B------:R-:W-:-:S02]  /*1c30*/  SHF.R.U32.HI R21, RZ, 0x1e, R15 ;  /* 0x0000001eff157819 */ /* 0x000fc4000001160f */
[----:B------:R-:W-:Y:S01]  /*1c40*/  SHF.R.U64 R16, R16, 0xa, R17 ;  /* 0x0000000a10107819 */ /* 0x000fe20000001211 */
[----:B------:R-:W-:Y:S01]  /*1c50*/  IMAD.SHL.U32 R12, R12, 0x100000, RZ ;  /* 0x001000000c0c7824 */ /* 0x000fe200078e00ff */
[----:B------:R-:W-:Y:S02]  /*1c60*/  LEA.HI R14, R14, R21, RZ, 0x1 ;  /* 0x000000150e0e7211 */ /* 0x000fe400078f08ff */
[----:B------:R-:W-:Y:S02]  /*1c70*/  IADD3 R16, P2, PT, R16, 0x1, RZ ;  /* 0x0000000110107810 */ /* 0x000fe40007f5e0ff */
[----:B------:R-:W-:Y:S01]  /*1c80*/  @!P0 LOP3.LUT R13, R13, 0x80000000, RZ, 0x3c, !PT ;  /* 0x800000000d0d8812 */ /* 0x000fe200078e3cff */
[----:B------:R-:W-:Y:S01]  /*1c90*/  @P1 IMAD.MOV R14, RZ, RZ, -R14 ;  /* 0x000000ffff0e1224 */ /* 0x000fe200078e0a0e */
[----:B------:R-:W-:-:S04]  /*1ca0*/  LEA.HI.X R17, R17, RZ, RZ, 0x16, P2 ;  /* 0x000000ff11117211 */ /* 0x000fc800010fb4ff */
[--C-:B------:R-:W-:Y:S02]  /*1cb0*/  SHF.R.U64 R16, R16, 0x1, R17.reuse ;  /* 0x0000000110107819 */ /* 0x100fe40000001211 */
[----:B------:R-:W-:Y:S02]  /*1cc0*/  SHF.R.U32.HI R15, RZ, 0x1, R17 ;  /* 0x00000001ff0f7819 */ /* 0x000fe40000011611 */
[----:B------:R-:W-:-:S04]  /*1cd0*/  IADD3 R16, P2, P3, RZ, RZ, R16 ;  /* 0x000000ffff107210 */ /* 0x000fc80007b5e010 */
[----:B------:R-:W-:-:S04]  /*1ce0*/  IADD3.X R12, PT, PT, R12, 0x3fe00000, R15, P2, P3 ;  /* 0x3fe000000c0c7810 */ /* 0x000fc800017e640f */
[----:B------:R-:W-:-:S07]  /*1cf0*/  LOP3.LUT R17, R12, R13, RZ, 0xfc, !PT ;  /* 0x0000000d0c117212 */ /* 0x000fce00078efcff */
.L_x_453:
[----:B------:R-:W-:Y:S02]  /*1d00*/  IMAD.MOV.U32 R12, RZ, RZ, R0 ;  /* 0x000000ffff0c7224 */ /* 0x000fe400078e0000 */
[----:B------:R-:W-:-:S04]  /*1d10*/  IMAD.MOV.U32 R13, RZ, RZ, 0x0 ;  /* 0x00000000ff0d7424 */ /* 0x000fc800078e00ff */
[----:B------:R-:W-:Y:S05]  /*1d20*/  RET.REL.NODEC R12 `(_Z12kernelSetCatP7double2idPKS_S2_i) ;  /* 0xffffffe00cb47950 */ /* 0x000fea0003c3ffff */
.L_x_460:
        /* <DEDUP_REMOVED lines=13> */
.L_x_589:


//--------------------- .text._Z14kernelSetFocksP7double2idPKS_i --------------------------
	.section	.text._Z14kernelSetFocksP7double2idPKS_i,"ax",@progbits
	.align	128
        .global         _Z14kernelSetFocksP7double2idPKS_i
        .type           _Z14kernelSetFocksP7double2idPKS_i,@function
        .size           _Z14kernelSetFocksP7double2idPKS_i,(.L_x_591 - _Z14kernelSetFocksP7double2idPKS_i)
        .other          _Z14kernelSetFocksP7double2idPKS_i,@"STO_CUDA_ENTRY STV_DEFAULT"
_Z14kernelSetFocksP7double2idPKS_i:
.text._Z14kernelSetFocksP7double2idPKS_i:
        /* <DEDUP_REMOVED lines=8> */
[----:B------:R-:W-:Y:S01]  /*0080*/  UIADD3 UR4, UPT, UPT, UR4, -0x1, URZ ;  /* 0xffffffff04047890 */ /* 0x000fe2000fffe0ff */
[----:B------:R-:W0:Y:S01]  /*0090*/  LDC.64 R4, c[0x0][0x390] ;  /* 0x0000e400ff047b82 */ /* 0x000e220000000a00 */
[----:B------:R-:W-:Y:S01]  /*00a0*/  I2F.F64 R6, R2 ;  /* 0x0000000200067312 */ /* 0x000fe20000201c00 */
[----:B------:R-:W-:Y:S01]  /*00b0*/  UMOV UR5, 0x3fe62e42 ;  /* 0x3fe62e4200057882 */ /* 0x000fe20000000000 */
[----:B------:R-:W-:Y:S06]  /*00c0*/  BSSY.RECONVERGENT B0, `(.L_x_461) ;  /* 0x000003e000007945 */ /* 0x000fec0003800200 */
[----:B------:R-:W1:Y:S01]  /*00d0*/  I2F.F64 R8, UR4 ;  /* 0x0000000400087d12 */ /* 0x000e620008201c00 */
[----:B------:R-:W-:Y:S01]  /*00e0*/  UMOV UR4, 0xfefa39ef ;  /* 0xfefa39ef00047882 */ /* 0x000fe20000000000 */
[----:B-1----:R-:W-:Y:S01]  /*00f0*/  DFMA R6, R8, -0.5, R6 ;  /* 0xbfe000000806782b */ /* 0x002fe20000000006 */
[----:B------:R-:W-:-:S02]  /*0100*/  IMAD.MOV.U32 R8, RZ, RZ, 0x652b82fe ;  /* 0x652b82feff087424 */ /* 0x000fc400078e00ff */
[----:B------:R-:W-:-:S05]  /*0110*/  IMAD.MOV.U32 R9, RZ, RZ, 0x3ff71547 ;  /* 0x3ff71547ff097424 */ /* 0x000fca00078e00ff */
[----:B0-----:R-:W-:-:S08]  /*0120*/  DMUL R18, R6, R4 ;  /* 0x0000000406127228 */ /* 0x001fd00000000000 */
[----:B------:R-:W-:-:S08]  /*0130*/  DMUL R6, R18, -0.5 ;  /* 0xbfe0000012067828 */ /* 0x000fd00000000000 */
[----:B------:R-:W-:-:S08]  /*0140*/  DMUL R6, R18, R6 ;  /* 0x0000000612067228 */ /* 0x000fd00000000000 */
[----:B------:R-:W-:Y:S02]  /*0150*/  DFMA R8, R6, R8, 6.75539944105574400000e+15 ;  /* 0x433800000608742b */ /* 0x000fe40000000008 */
[----:B------:R-:W-:-:S06]  /*0160*/  FSETP.GEU.AND P0, PT, |R7|, 4.1917929649353027344, PT ;  /* 0x4086232b0700780b */ /* 0x000fcc0003f0e200 */
[----:B------:R-:W-:-:S08]  /*0170*/  DADD R10, R8, -6.75539944105574400000e+15 ;  /* 0xc3380000080a7429 */ /* 0x000fd00000000000 */
[----:B------:R-:W-:Y:S01]  /*0180*/  DFMA R12, R10, -UR4, R6 ;  /* 0x800000040a0c7c2b */ /* 0x000fe20008000006 */
[----:B------:R-:W-:Y:S01]  /*0190*/  UMOV UR4, 0x3b39803f ;  /* 0x3b39803f00047882 */ /* 0x000fe20000000000 */
[----:B------:R-:W-:-:S06]  /*01a0*/  UMOV UR5, 0x3c7abc9e ;  /* 0x3c7abc9e00057882 */ /* 0x000fcc0000000000 */
[----:B------:R-:W-:Y:S01]  /*01b0*/  DFMA R12, R10, -UR4, R12 ;  /* 0x800000040a0c7c2b */ /* 0x000fe2000800000c */
[----:B------:R-:W-:Y:S01]  /*01c0*/  UMOV UR4, 0x69ce2bdf ;  /* 0x69ce2bdf00047882 */ /* 0x000fe20000000000 */
[----:B------:R-:W-:Y:S01]  /*01d0*/  MOV R10, 0xfca213ea ;  /* 0xfca213ea000a7802 */ /* 0x000fe20000000f00 */
[----:B------:R-:W-:Y:S01]  /*01e0*/  IMAD.MOV.U32 R11, RZ, RZ, 0x3e928af3 ;  /* 0x3e928af3ff0b7424 */ /* 0x000fe200078e00ff */
[----:B------:R-:W-:-:S05]  /*01f0*/  UMOV UR5, 0x3e5ade15 ;  /* 0x3e5ade1500057882 */ /* 0x000fca0000000000 */
        /* <DEDUP_REMOVED lines=27> */
[----:B------:R-:W-:Y:S01]  /*03b0*/  IMAD R13, R8, 0x100000, R11 ;  /* 0x00100000080d7824 */ /* 0x000fe200078e020b */
[----:B------:R-:W-:Y:S01]  /*03c0*/  MOV R12, R10 ;  /* 0x0000000a000c7202 */ /* 0x000fe20000000f00 */
[----:B------:R-:W-:Y:S06]  /*03d0*/  @!P0 BRA `(.L_x_462) ;  /* 0x0000000000308947 */ /* 0x000fec0003800000 */
[----:B------:R-:W-:Y:S01]  /*03e0*/  FSETP.GEU.AND P1, PT, |R7|, 4.2275390625, PT ;  /* 0x408748000700780b */ /* 0x000fe20003f2e200 */
[C---:B------:R-:W-:Y:S02]  /*03f0*/  DADD R12, R6.reuse, +INF ;  /* 0x7ff00000060c7429 */ /* 0x040fe40000000000 */
[----:B------:R-:W-:-:S08]  /*0400*/  DSETP.GEU.AND P0, PT, R6, RZ, PT ;  /* 0x000000ff0600722a */ /* 0x000fd00003f0e000 */
[----:B------:R-:W-:Y:S02]  /*0410*/  FSEL R12, R12, RZ, P0 ;  /* 0x000000ff0c0c7208 */ /* 0x000fe40000000000 */
[----:B------:R-:W-:Y:S02]  /*0420*/  @!P1 LEA.HI R0, R8, R8, RZ, 0x1 ;  /* 0x0000000808009211 */ /* 0x000fe400078f08ff */
[----:B------:R-:W-:Y:S02]  /*0430*/  FSEL R13, R13, RZ, P0 ;  /* 0x000000ff0d0d7208 */ /* 0x000fe40000000000 */
[----:B------:R-:W-:-:S05]  /*0440*/  @!P1 SHF.R.S32.HI R3, RZ, 0x1, R0 ;  /* 0x00000001ff039819 */ /* 0x000fca0000011400 */
[----:B------:R-:W-:Y:S02]  /*0450*/  @!P1 IMAD.IADD R6, R8, 0x1, -R3 ;  /* 0x0000000108069824 */ /* 0x000fe400078e0a03 */
[----:B------:R-:W-:-:S03]  /*0460*/  @!P1 IMAD R11, R3, 0x100000, R11 ;  /* 0x00100000030b9824 */ /* 0x000fc600078e020b */
[----:B------:R-:W-:Y:S02]  /*0470*/  @!P1 LEA R7, R6, 0x3ff00000, 0x14 ;  /* 0x3ff0000006079811 */ /* 0x000fe400078ea0ff */
[----:B------:R-:W-:-:S06]  /*0480*/  @!P1 MOV R6, RZ ;  /* 0x000000ff00069202 */ /* 0x000fcc0000000f00 */
[----:B------:R-:W-:-:S11]  /*0490*/  @!P1 DMUL R12, R10, R6 ;  /* 0x000000060a0c9228 */ /* 0x000fd60000000000 */
.L_x_462:
[----:B------:R-:W-:Y:S05]  /*04a0*/  BSYNC.RECONVERGENT B0 ;  /* 0x0000000000007941 */ /* 0x000fea0003800200 */
.L_x_461:
[----:B------:R-:W0:Y:S01]  /*04b0*/  LDCU UR4, c[0x0][0x394] ;  /* 0x00007280ff0477ac */ /* 0x000e220008000800 */
[----:B------:R-:W-:Y:S01]  /*04c0*/  IMAD.MOV.U32 R10, RZ, RZ, 0x0 ;  /* 0x00000000ff0a7424 */ /* 0x000fe200078e00ff */
[----:B------:R-:W-:Y:S01]  /*04d0*/  MOV R11, 0x3fd80000 ;  /* 0x3fd80000000b7802 */ /* 0x000fe20000000f00 */
[----:B------:R-:W-:Y:S01]  /*04e0*/  UMOV UR6, 0x70155910 ;  /* 0x7015591000067882 */ /* 0x000fe20000000000 */
[----:B------:R-:W-:Y:S02]  /*04f0*/  UMOV UR7, 0x3fe80938 ;  /* 0x3fe8093800077882 */ /* 0x000fe40000000000 */
[----:B------:R-:W-:Y:S01]  /*0500*/  DMUL R12, R12, UR6 ;  /* 0x000000060c0c7c28 */ /* 0x000fe20008000000 */
[----:B0-----:R-:W0:Y:S01]  /*0510*/  MUFU.RSQ64H R7, UR4 ;  /* 0x0000000400077d08 */ /* 0x001e220008001c00 */
[----:B------:R-:W-:-:S04]  /*0520*/  UIADD3 UR4, UPT, UPT, UR4, -0x3500000, URZ ;  /* 0xfcb0000004047890 */ /* 0x000fc8000fffe0ff */
[----:B------:R-:W-:Y:S02]  /*0530*/  UISETP.GE.U32.AND UP0, UPT, UR4, 0x7ca00000, UPT ;  /* 0x7ca000000400788c */ /* 0x000fe4000bf06070 */
[----:B------:R-:W-:-:S06]  /*0540*/  IMAD.U32 R6, RZ, RZ, UR4 ;  /* 0x00000004ff067e24 */ /* 0x000fcc000f8e00ff */
[----:B0-----:R-:W-:-:S08]  /*0550*/  DMUL R8, R6, R6 ;  /* 0x0000000606087228 */ /* 0x001fd00000000000 */
[----:B------:R-:W-:-:S08]  /*0560*/  DFMA R8, -R8, R4, 1 ;  /* 0x3ff000000808742b */ /* 0x000fd00000000104 */
[----:B------:R-:W-:Y:S02]  /*0570*/  DFMA R10, R8, R10, 0.5 ;  /* 0x3fe00000080a742b */ /* 0x000fe4000000000a */
[----:B------:R-:W-:-:S08]  /*0580*/  DMUL R8, R6, R8 ;  /* 0x0000000806087228 */ /* 0x000fd00000000000 */
[----:B------:R-:W-:-:S08]  /*0590*/  DFMA R10, R10, R8, R6 ;  /* 0x000000080a0a722b */ /* 0x000fd00000000006 */
[----:B------:R-:W-:Y:S02]  /*05a0*/  DMUL R14, R10, R4 ;  /* 0x000000040a0e7228 */ /* 0x000fe40000000000 */
[----:B------:R-:W-:Y:S02]  /*05b0*/  VIADD R17, R11, 0xfff00000 ;  /* 0xfff000000b117836 */ /* 0x000fe40000000000 */
[----:B------:R-:W-:-:S04]  /*05c0*/  IMAD.MOV.U32 R16, RZ, RZ, R10 ;  /* 0x000000ffff107224 */ /* 0x000fc800078e000a */
[----:B------:R-:W-:-:S08]  /*05d0*/  DFMA R6, R14, -R14, R4 ;  /* 0x8000000e0e06722b */ /* 0x000fd00000000004 */
[----:B------:R-:W-:Y:S01]  /*05e0*/  DFMA R4, R6, R16, R14 ;  /* 0x000000100604722b */ /* 0x000fe2000000000e */
[----:B------:R-:W-:Y:S10]  /*05f0*/  BRA.U !UP0, `(.L_x_463) ;  /* 0x0000000108287547 */ /* 0x000ff4000b800000 */
[----:B------:R-:W0:Y:S01]  /*0600*/  LDC R32, c[0x0][0x390] ;  /* 0x0000e400ff207b82 */ /* 0x000e220000000800 */
[----:B------:R-:W-:Y:S01]  /*0610*/  MOV R8, R6 ;  /* 0x0000000600087202 */ /* 0x000fe20000000f00 */
[----:B------:R-:W-:Y:S01]  /*0620*/  IMAD.MOV.U32 R6, RZ, RZ, R14 ;  /* 0x000000ffff067224 */ /* 0x000fe200078e000e */
[----:B------:R-:W-:Y:S01]  /*0630*/  MOV R3, R17 ;  /* 0x0000001100037202 */ /* 0x000fe20000000f00 */
[----:B------:R-:W-:Y:S01]  /*0640*/  IMAD.MOV.U32 R5, RZ, RZ, R15 ;  /* 0x000000ffff057224 */ /* 0x000fe200078e000f */
[----:B------:R-:W-:Y:S01]  /*0650*/  MOV R34, 0x690 ;  /* 0x0000069000227802 */ /* 0x000fe20000000f00 */
[----:B------:R-:W-:Y:S02]  /*0660*/  IMAD.U32 R4, RZ, RZ, UR4 ;  /* 0x00000004ff047e24 */ /* 0x000fe4000f8e00ff */
[----:B------:R-:W1:Y:S05]  /*0670*/  LDC R9, c[0x0][0x394] ;  /* 0x0000e500ff097b82 */ /* 0x000e6a0000000800 */
[----:B01----:R-:W-:Y:S05]  /*0680*/  CALL.REL.NOINC `($__internal_14_$__cuda_sm20_dsqrt_rn_f64_mediumpath_v1) ;  /* 0x0000003800a87944 */ /* 0x003fea0003c00000 */
[----:B------:R-:W-:-:S07]  /*0690*/  IMAD.MOV.U32 R5, RZ, RZ, R3 ;  /* 0x000000ffff057224 */ /* 0x000fce00078e0003 */
.L_x_463:
[----:B------:R-:W0:Y:S01]  /*06a0*/  LDCU UR4, c[0x0][0x3a0] ;  /* 0x00007400ff0477ac */ /* 0x000e220008000800 */
[----:B------:R-:W-:Y:S01]  /*06b0*/  DMUL R24, R12, R4 ;  /* 0x000000040c187228 */ /* 0x000fe20000000000 */
[----:B------:R-:W-:Y:S02]  /*06c0*/  CS2R R14, SRZ ;  /* 0x00000000000e7805 */ /* 0x000fe4000001ff00 */
[----:B------:R-:W-:Y:S01]  /*06d0*/  CS2R R12, SRZ ;  /* 0x00000000000c7805 */ /* 0x000fe2000001ff00 */
[----:B------:R-:W1:Y:S01]  /*06e0*/  LDCU.64 UR8, c[0x0][0x358] ;  /* 0x00006b00ff0877ac */ /* 0x000e620008000a00 */
[----:B0-----:R-:W-:-:S09]  /*06f0*/  UISETP.GE.AND UP0, UPT, UR4, 0x1, UPT ;  /* 0x000000010400788c */ /* 0x001fd2000bf06270 */
[----:B-1----:R-:W-:Y:S05]  /*0700*/  BRA.U !UP0, `(.L_x_464) ;  /* 0x0000003108e87547 */ /* 0x002fea000b800000 */
[----:B------:R-:W-:Y:S01]  /*0710*/  UISETP.GE.U32.AND UP0, UPT, UR4, 0x4, UPT ;  /* 0x000000040400788c */ /* 0x000fe2000bf06070 */
[----:B------:R-:W-:Y:S02]  /*0720*/  MOV R0, RZ ;  /* 0x000000ff00007202 */ /* 0x000fe40000000f00 */
[----:B------:R-:W-:Y:S02]  /*0730*/  CS2R R16, SRZ ;  /* 0x0000000000107805 */ /* 0x000fe4000001ff00 */
[----:B------:R-:W-:Y:S02]  /*0740*/  CS2R R12, SRZ ;  /* 0x00000000000c7805 */ /* 0x000fe4000001ff00 */
[----:B------:R-:W-:Y:S02]  /*0750*/  CS2R R14, SRZ ;  /* 0x00000000000e7805 */ /* 0x000fe4000001ff00 */
[----:B------:R-:W-:Y:S05]  /*0760*/  BRA.U !UP0, `(.L_x_465) ;  /* 0x0000001d08387547 */ /* 0x000fea000b800000 */
[----:B------:R-:W0:Y:S01]  /*0770*/  LDCU.64 UR6, c[0x0][0x398] ;  /* 0x00007300ff0677ac */ /* 0x000e220008000a00 */
[----:B------:R-:W-:Y:S02]  /*0780*/  CS2R R20, SRZ ;  /* 0x0000000000147805 */ /* 0x000fe4000001ff00 */
[----:B------:R-:W-:Y:S01]  /*0790*/  CS2R R12, SRZ ;  /* 0x00000000000c7805 */ /* 0x000fe2000001ff00 */
[----:B------:R-:W-:-:S04]  /*07a0*/  ULOP3.LUT UR4, UR4, 0x7ffffffc, URZ, 0xc0, !UPT ;  /* 0x7ffffffc04047892 */ /* 0x000fc8000f8ec0ff */
[----:B------:R-:W-:Y:S02]  /*07b0*/  UIADD3 UR4, UPT, UPT, -UR4, URZ, URZ ;  /* 0x000000ff04047290 */ /* 0x000fe4000fffe1ff */
[----:B0-----:R-:W-:-:S04]  /*07c0*/  UIADD3 UR5, UP0, UPT, UR6, 0x20, URZ ;  /* 0x0000002006057890 */ /* 0x001fc8000ff1e0ff */
[----:B------:R-:W-:Y:S02]  /*07d0*/  UIADD3.X UR6, UPT, UPT, URZ, UR7, URZ, UP0, !UPT ;  /* 0x00000007ff067290 */ /* 0x000fe400087fe4ff */
[----:B------:R-:W-:Y:S01]  /*07e0*/  IMAD.U32 R22, RZ, RZ, UR5 ;  /* 0x00000005ff167e24 */ /* 0x000fe2000f8e00ff */
[----:B------:R-:W-:-:S03]  /*07f0*/  UMOV UR5, 0x1 ;  /* 0x0000000100057882 */ /* 0x000fc60000000000 */
[----:B------:R-:W-:-:S07]  /*0800*/  IMAD.U32 R23, RZ, RZ, UR6 ;  /* 0x00000006ff177e24 */ /* 0x000fce000f8e00ff */
.L_x_483:
[----:B------:R-:W-:-:S09]  /*0810*/  UISETP.NE.AND UP0, UPT, UR5, 0x1, UPT ;  /* 0x000000010500788c */ /* 0x000fd2000bf05270 */
[----:B------:R-:W-:Y:S05]  /*0820*/  BRA.U !UP0, `(.L_x_466) ;  /* 0x0000000508b07547 */ /* 0x000fea000b800000 */
[----:B------:R-:W-:Y:S01]  /*0830*/  UIADD3 UR6, UPT, UPT, UR5, -0x1, URZ ;  /* 0xffffffff05067890 */ /* 0x000fe2000fffe0ff */
[----:B------:R-:W-:-:S08]  /*0840*/  HFMA2 R4, -RZ, RZ, 0, 5.9604644775390625e-08 ;  /* 0x00000001ff047431 */ /* 0x000fd000000001ff */
[----:B------:R-:W0:Y:S08]  /*0850*/  I2F.F64.U32 R28, UR6 ;  /* 0x00000006001c7d12 */ /* 0x000e300008201800 */
[----:B0-----:R-:W0:Y:S02]  /*0860*/  MUFU.RCP64H R5, R29 ;  /* 0x0000001d00057308 */ /* 0x001e240000001800 */
[----:B0-----:R-:W-:-:S08]  /*0870*/  DFMA R6, -R28, R4, 1 ;  /* 0x3ff000001c06742b */ /* 0x001fd00000000104 */
[----:B------:R-:W-:-:S08]  /*0880*/  DFMA R6, R6, R6, R6 ;  /* 0x000000060606722b */ /* 0x000fd00000000006 */
[----:B------:R-:W-:-:S08]  /*0890*/  DFMA R6, R4, R6, R4 ;  /* 0x000000060406722b */ /* 0x000fd00000000004 */
[----:B------:R-:W-:-:S08]  /*08a0*/  DFMA R4, -R28, R6, 1 ;  /* 0x3ff000001c04742b */ /* 0x000fd00000000106 */
[----:B------:R-:W-:-:S08]  /*08b0*/  DFMA R4, R6, R4, R6 ;  /* 0x000000040604722b */ /* 0x000fd00000000006 */
[----:B------:R-:W-:-:S08]  /*08c0*/  DMUL R6, R4, 2 ;  /* 0x4000000004067828 */ /* 0x000fd00000000000 */
[----:B------:R-:W-:-:S08]  /*08d0*/  DFMA R8, -R28, R6, 2 ;  /* 0x400000001c08742b */ /* 0x000fd00000000106 */
[----:B------:R-:W-:-:S10]  /*08e0*/  DFMA R6, R4, R8, R6 ;  /* 0x000000080406722b */ /* 0x000fd40000000006 */
[----:B------:R-:W-:-:S05]  /*08f0*/  FFMA R0, RZ, R29, R7 ;  /* 0x0000001dff007223 */ /* 0x000fca0000000007 */
[----:B------:R-:W-:-:S13]  /*0900*/  FSETP.GT.AND P0, PT, |R0|, 1.469367938527859385e-39, PT ;  /* 0x001000000000780b */ /* 0x000fda0003f04200 */
[----:B------:R-:W-:Y:S05]  /*0910*/  @P0 BRA `(.L_x_467) ;  /* 0x00000000001c0947 */ /* 0x000fea0003800000 */
[----:B------:R-:W-:Y:S01]  /*0920*/  IMAD.MOV.U32 R8, RZ, RZ, RZ ;  /* 0x000000ffff087224 */ /* 0x000fe200078e00ff */
[----:B------:R-:W-:Y:S01]  /*0930*/  MOV R6, R28 ;  /* 0x0000001c00067202 */ /* 0x000fe20000000f00 */
[----:B------:R-:W-:Y:S01]  /*0940*/  IMAD.MOV.U32 R5, RZ, RZ, 0x40000000 ;  /* 0x40000000ff057424 */ /* 0x000fe200078e00ff */
[----:B------:R-:W-:Y:S01]  /*0950*/  MOV R4, 0x980 ;  /* 0x0000098000047802 */ /* 0x000fe20000000f00 */
[----:B------:R-:W-:-:S07]  /*0960*/  IMAD.MOV.U32 R3, RZ, RZ, R29 ;  /* 0x000000ffff037224 */ /* 0x000fce00078e001d */
[----:B------:R-:W-:Y:S05]  /*0970*/  CALL.REL.NOINC `($__internal_13_$__cuda_sm20_div_rn_f64_full) ;  /* 0x00000030005c7944 */ /* 0x000fea0003c00000 */
[----:B------:R-:W-:-:S07]  /*0980*/  IMAD.MOV.U32 R7, RZ, RZ, R3 ;  /* 0x000000ffff077224 */ /* 0x000fce00078e0003 */
.L_x_467:
[----:B------:R-:W0:Y:S01]  /*0990*/  MUFU.RSQ64H R5, R7 ;  /* 0x0000000700057308 */ /* 0x000e220000001c00 */
[----:B------:R-:W-:Y:S01]  /*09a0*/  IADD3 R4, PT, PT, R7, -0x3500000, RZ ;  /* 0xfcb0000007047810 */ /* 0x000fe20007ffe0ff */
[----:B------:R-:W-:Y:S02]  /*09b0*/  IMAD.MOV.U32 R10, RZ, RZ, 0x0 ;  /* 0x00000000ff0a7424 */ /* 0x000fe400078e00ff */
[----:B------:R-:W-:Y:S01]  /*09c0*/  IMAD.MOV.U32 R11, RZ, RZ, 0x3fd80000 ;  /* 0x3fd80000ff0b7424 */ /* 0x000fe200078e00ff */
[----:B------:R-:W-:Y:S02]  /*09d0*/  ISETP.GE.U32.AND P0, PT, R4, 0x7ca00000, PT ;  /* 0x7ca000000400780c */ /* 0x000fe40003f06070 */
[----:B0-----:R-:W-:-:S08]  /*09e0*/  DMUL R8, R4, R4 ;  /* 0x0000000404087228 */ /* 0x001fd00000000000 */
[----:B------:R-:W-:-:S08]  /*09f0*/  DFMA R8, -R8, R6, 1 ;  /* 0x3ff000000808742b */ /* 0x000fd00000000106 */
[----:B------:R-:W-:Y:S02]  /*0a00*/  DFMA R10, R8, R10, 0.5 ;  /* 0x3fe00000080a742b */ /* 0x000fe4000000000a */
[----:B------:R-:W-:-:S08]  /*0a10*/  DMUL R8, R4, R8 ;  /* 0x0000000804087228 */ /* 0x000fd00000000000 */
[----:B------:R-:W-:-:S08]  /*0a20*/  DFMA R26, R10, R8, R4 ;  /* 0x000000080a1a722b */ /* 0x000fd00000000004 */
[----:B------:R-:W-:Y:S02]  /*0a30*/  DMUL R30, R26, R6 ;  /* 0x000000061a1e7228 */ /* 0x000fe40000000000 */
[----:B------:R-:W-:Y:S01]  /*0a40*/  IADD3 R11, PT, PT, R27, -0x100000, RZ ;  /* 0xfff000001b0b7810 */ /* 0x000fe20007ffe0ff */
[----:B------:R-:W-:-:S05]  /*0a50*/  IMAD.MOV.U32 R10, RZ, RZ, R26 ;  /* 0x000000ffff0a7224 */ /* 0x000fca00078e001a */
[----:B------:R-:W-:-:S08]  /*0a60*/  DFMA R34, R30, -R30, R6 ;  /* 0x8000001e1e22722b */ /* 0x000fd00000000006 */
[----:B------:R-:W-:Y:S01]  /*0a70*/  DFMA R8, R34, R10, R30 ;  /* 0x0000000a2208722b */ /* 0x000fe2000000001e */
[----:B------:R-:W-:Y:S10]  /*0a80*/  @!P0 BRA `(.L_x_468) ;  /* 0x0000000000308947 */ /* 0x000ff40003800000 */
[----:B------:R-:W-:Y:S01]  /*0a90*/  MOV R32, R6 ;  /* 0x0000000600207202 */ /* 0x000fe20000000f00 */
[----:B------:R-:W-:Y:S01]  /*0aa0*/  IMAD.MOV.U32 R9, RZ, RZ, R7 ;  /* 0x000000ffff097224 */ /* 0x000fe200078e0007 */
[----:B------:R-:W-:Y:S01]  /*0ab0*/  MOV R7, R35 ;  /* 0x0000002300077202 */ /* 0x000fe20000000f00 */
[----:B------:R-:W-:Y:S01]  /*0ac0*/  IMAD.MOV.U32 R8, RZ, RZ, R34 ;  /* 0x000000ffff087224 */ /* 0x000fe200078e0022 */
[----:B------:R-:W-:Y:S01]  /*0ad0*/  MOV R3, R11 ;  /* 0x0000000b00037202 */ /* 0x000fe20000000f00 */
[----:B------:R-:W-:Y:S01]  /*0ae0*/  IMAD.MOV.U32 R10, RZ, RZ, R26 ;  /* 0x000000ffff0a7224 */ /* 0x000fe200078e001a */
[----:B------:R-:W-:Y:S01]  /*0af0*/  MOV R34, 0xb30 ;  /* 0x00000b3000227802 */ /* 0x000fe20000000f00 */
[----:B------:R-:W-:Y:S02]  /*0b00*/  IMAD.MOV.U32 R6, RZ, RZ, R30 ;  /* 0x000000ffff067224 */ /* 0x000fe400078e001e */
[----:B------:R-:W-:-:S07]  /*0b10*/  IMAD.MOV.U32 R5, RZ, RZ, R31 ;  /* 0x000000ffff057224 */ /* 0x000fce00078e001f */
[----:B------:R-:W-:Y:S05]  /*0b20*/  CALL.REL.NOINC `($__internal_14_$__cuda_sm20_dsqrt_rn_f64_mediumpath_v1) ;  /* 0x0000003400807944 */ /* 0x000fea0003c00000 */
[----:B------:R-:W-:Y:S02]  /*0b30*/  IMAD.MOV.U32 R8, RZ, RZ, R4 ;  /* 0x000000ffff087224 */ /* 0x000fe400078e0004 */
[----:B------:R-:W-:-:S07]  /*0b40*/  IMAD.MOV.U32 R9, RZ, RZ, R3 ;  /* 0x000000ffff097224 */ /* 0x000fce00078e0003 */
.L_x_468:
[----:B------:R-:W0:Y:S01]  /*0b50*/  MUFU.RCP64H R5, R29 ;  /* 0x0000001d00057308 */ /* 0x000e220000001800 */
[----:B------:R-:W-:Y:S01]  /*0b60*/  MOV R4, 0x1 ;  /* 0x0000000100047802 */ /* 0x000fe20000000f00 */
[----:B------:R-:W-:Y:S01]  /*0b70*/  UIADD3 UR6, UPT, UPT, UR5, -0x2, URZ ;  /* 0xfffffffe05067890 */ /* 0x000fe2000fffe0ff */
[----:B------:R-:W-:-:S08]  /*0b80*/  DMUL R8, R18, R8 ;  /* 0x0000000812087228 */ /* 0x000fd00000000000 */
[----:B------:R-:W1:Y:S01]  /*0b90*/  I2F.F64.U32 R10, UR6 ;  /* 0x00000006000a7d12 */ /* 0x000e620008201800 */
[----:B0-----:R-:W-:-:S08]  /*0ba0*/  DFMA R6, -R28, R4, 1 ;  /* 0x3ff000001c06742b */ /* 0x001fd00000000104 */
[----:B------:R-:W-:Y:S01]  /*0bb0*/  DFMA R6, R6, R6, R6 ;  /* 0x000000060606722b */ /* 0x000fe20000000006 */
[----:B-1----:R-:W-:-:S07]  /*0bc0*/  FSETP.GEU.AND P1, PT, |R11|, 6.5827683646048100446e-37, PT ;  /* 0x036000000b00780b */ /* 0x002fce0003f2e200 */
[----:B------:R-:W-:-:S08]  /*0bd0*/  DFMA R6, R4, R6, R4 ;  /* 0x000000060406722b */ /* 0x000fd00000000004 */
[----:B------:R-:W-:-:S08]  /*0be0*/  DFMA R4, -R28, R6, 1 ;  /* 0x3ff000001c04742b */ /* 0x000fd00000000106 */
[----:B------:R-:W-:-:S08]  /*0bf0*/  DFMA R26, R6, R4, R6 ;  /* 0x00000004061a722b */ /* 0x000fd00000000006 */
[----:B------:R-:W-:-:S08]  /*0c00*/  DMUL R6, R26, R10 ;  /* 0x0000000a1a067228 */ /* 0x000fd00000000000 */
[----:B------:R-:W-:-:S08]  /*0c10*/  DFMA R4, -R28, R6, R10 ;  /* 0x000000061c04722b */ /* 0x000fd0000000010a */
[----:B------:R-:W-:Y:S02]  /*0c20*/  DFMA R6, R26, R4, R6 ;  /* 0x000000041a06722b */ /* 0x000fe40000000006 */
[----:B------:R-:W-:-:S08]  /*0c30*/  DMUL R26, R24, R8 ;  /* 0x00000008181a7228 */ /* 0x000fd00000000000 */
[----:B------:R-:W-:-:S05]  /*0c40*/  FFMA R0, RZ, R29, R7 ;  /* 0x0000001dff007223 */ /* 0x000fca0000000007 */
[----:B------:R-:W-:-:S13]  /*0c50*/  FSETP.GT.AND P0, PT, |R0|, 1.469367938527859385e-39, PT ;  /* 0x001000000000780b */ /* 0x000fda0003f04200 */
[----:B------:R-:W-:Y:S05]  /*0c60*/  @P0 BRA P1, `(.L_x_469) ;  /* 0x00000000001c0947 */ /* 0x000fea0000800000 */
[----:B------:R-:W-:Y:S01]  /*0c70*/  IMAD.MOV.U32 R8, RZ, RZ, R10 ;  /* 0x000000ffff087224 */ /* 0x000fe200078e000a */
[----:B------:R-:W-:Y:S01]  /*0c80*/  MOV R6, R28 ;  /* 0x0000001c00067202 */ /* 0x000fe20000000f00 */
[----:B------:R-:W-:Y:S01]  /*0c90*/  IMAD.MOV.U32 R5, RZ, RZ, R11 ;  /* 0x000000ffff057224 */ /* 0x000fe200078e000b */
[----:B------:R-:W-:Y:S01]  /*0ca0*/  MOV R4, 0xcd0 ;  /* 0x00000cd000047802 */ /* 0x000fe20000000f00 */
[----:B------:R-:W-:-:S07]  /*0cb0*/  IMAD.MOV.U32 R3, RZ, RZ, R29 ;  /* 0x000000ffff037224 */ /* 0x000fce00078e001d */
[----:B------:R-:W-:Y:S05]  /*0cc0*/  CALL.REL.NOINC `($__internal_13_$__cuda_sm20_div_rn_f64_full) ;  /* 0x0000002c00887944 */ /* 0x000fea0003c00000 */
[----:B------:R-:W-:-:S07]  /*0cd0*/  IMAD.MOV.U32 R7, RZ, RZ, R3 ;  /* 0x000000ffff077224 */ /* 0x000fce00078e0003 */
.L_x_469:
        /* <DEDUP_REMOVED lines=28> */
.L_x_470:
[----:B------:R-:W-:Y:S01]  /*0ea0*/  DFMA R8, -R16, R8, R26 ;  /* 0x000000081008722b */ /* 0x000fe2000000011a */
[----:B------:R-:W-:Y:S01]  /*0eb0*/  MOV R16, R24 ;  /* 0x0000001800107202 */ /* 0x000fe20000000f00 */
[----:B------:R-:W-:-:S08]  /*0ec0*/  IMAD.MOV.U32 R17, RZ, RZ, R25 ;  /* 0x000000ffff117224 */ /* 0x000fd000078e0019 */
[----:B------:R-:W-:Y:S01]  /*0ed0*/  IMAD.MOV.U32 R24, RZ, RZ, R8 ;  /* 0x000000ffff187224 */ /* 0x000fe200078e0008 */
[----:B------:R-:W-:-:S07]  /*0ee0*/  MOV R25, R9 ;  /* 0x0000000900197202 */ /* 0x000fce0000000f00 */
.L_x_466:
[----:B------:R-:W2:Y:S01]  /*0ef0*/  LDG.E.128 R8, desc[UR8][R22.64+-0x20] ;  /* 0xffffe00816087981 */ /* 0x000ea2000c1e1d00 */
[----:B------:R-:W0:Y:S01]  /*0f00*/  I2F.F64.U32 R26, UR5 ;  /* 0x00000005001a7d12 */ /* 0x000e220008201800 */
[----:B------:R-:W-:Y:S01]  /*0f10*/  IMAD.MOV.U32 R4, RZ, RZ, 0x1 ;  /* 0x00000001ff047424 */ /* 0x000fe200078e00ff */
[----:B------:R-:W1:Y:S01]  /*0f20*/  LDC R0, c[0x0][0x3a0] ;  /* 0x0000e800ff007b82 */ /* 0x000e620000000800 */
[----:B------:R-:W-:-:S05]  /*0f30*/  UIADD3 UR7, UPT, UPT, UR5, 0x2, URZ ;  /* 0x0000000205077890 */ /* 0x000fca000fffe0ff */
[----:B0-----:R-:W0:Y:S01]  /*0f40*/  MUFU.RCP64H R5, R27 ;  /* 0x0000001b00057308 */ /* 0x001e220000001800 */
[----:B-1----:R-:W-:Y:S01]  /*0f50*/  LOP3.LUT R0, R0, 0x7ffffffc, RZ, 0xc0, !PT ;  /* 0x7ffffffc00007812 */ /* 0x002fe200078ec0ff */
        /* <DEDUP_REMOVED lines=9> */
[----:B------:R-:W-:Y:S01]  /*0ff0*/  FSETP.GT.AND P0, PT, |R3|, 1.469367938527859385e-39, PT ;  /* 0x001000000300780b */ /* 0x000fe20003f04200 */
[----:B--2---:R-:W-:Y:S02]  /*1000*/  DMUL R4, RZ, R10 ;  /* 0x0000000aff047228 */ /* 0x004fe40000000000 */
[----:B------:R-:W-:-:S06]  /*1010*/  DMUL R10, R10, R24 ;  /* 0x000000180a0a7228 */ /* 0x000fcc0000000000 */
[----:B------:R-:W-:Y:S02]  /*1020*/  DFMA R4, R8, R24, -R4 ;  /* 0x000000180804722b */ /* 0x000fe40000000804 */
[----:B------:R-:W-:-:S06]  /*1030*/  DFMA R10, RZ, R8, R10 ;  /* 0x00000008ff0a722b */ /* 0x000fcc000000000a */
[----:B------:R-:W-:Y:S02]  /*1040*/  DADD R30, R4, R12 ;  /* 0x00000000041e7229 */ /* 0x000fe4000000000c */
[----:B------:R-:W-:Y:S01]  /*1050*/  DADD R28, R10, R14 ;  /* 0x000000000a1c7229 */ /* 0x000fe2000000000e */
[----:B------:R-:W-:Y:S10]  /*1060*/  @P0 BRA `(.L_x_471) ;  /* 0x00000000001c0947 */ /* 0x000ff40003800000 */
[----:B------:R-:W-:Y:S01]  /*1070*/  IMAD.MOV.U32 R8, RZ, RZ, RZ ;  /* 0x000000ffff087224 */ /* 0x000fe200078e00ff */
[----:B------:R-:W-:Y:S01]  /*1080*/  MOV R5, 0x40000000 ;  /* 0x4000000000057802 */ /* 0x000fe20000000f00 */
[----:B------:R-:W-:Y:S01]  /*1090*/  IMAD.MOV.U32 R6, RZ, RZ, R26 ;  /* 0x000000ffff067224 */ /* 0x000fe200078e001a */
[----:B------:R-:W-:Y:S01]  /*10a0*/  MOV R4, 0x10d0 ;  /* 0x000010d000047802 */ /* 0x000fe20000000f00 */
[----:B------:R-:W-:-:S07]  /*10b0*/  IMAD.MOV.U32 R3, RZ, RZ, R27 ;  /* 0x000000ffff037224 */ /* 0x000fce00078e001b */
[----:B------:R-:W-:Y:S05]  /*10c0*/  CALL.REL.NOINC `($__internal_13_$__cuda_sm20_div_rn_f64_full) ;  /* 0x0000002800887944 */ /* 0x000fea0003c00000 */
[----:B------:R-:W-:-:S07]  /*10d0*/  MOV R7, R3 ;  /* 0x0000000300077202 */ /* 0x000fce0000000f00 */
.L_x_471:
[----:B------:R-:W0:Y:S01]  /*10e0*/  MUFU.RSQ64H R5, R7 ;  /* 0x0000000700057308 */ /* 0x000e220000001c00 */
[----:B------:R-:W-:Y:S01]  /*10f0*/  VIADD R4, R7, 0xfcb00000 ;  /* 0xfcb0000007047836 */ /* 0x000fe20000000000 */
[----:B------:R-:W-:Y:S01]  /*1100*/  MOV R11, 0x3fd80000 ;  /* 0x3fd80000000b7802 */ /* 0x000fe20000000f00 */
[----:B------:R-:W-:-:S03]  /*1110*/  IMAD.MOV.U32 R10, RZ, RZ, 0x0 ;  /* 0x00000000ff0a7424 */ /* 0x000fc600078e00ff */
[----:B------:R-:W-:Y:S01]  /*1120*/  ISETP.GE.U32.AND P0, PT, R4, 0x7ca00000, PT ;  /* 0x7ca000000400780c */ /* 0x000fe20003f06070 */
        /* <DEDUP_REMOVED lines=10> */
[----:B------:R-:W-:Y:S10]  /*11d0*/  @!P0 BRA `(.L_x_472) ;  /* 0x0000000000308947 */ /* 0x000ff40003800000 */
[----:B------:R-:W-:Y:S01]  /*11e0*/  IMAD.MOV.U32 R32, RZ, RZ, R6 ;  /* 0x000000ffff207224 */ /* 0x000fe200078e0006 */
[----:B------:R-:W-:Y:S01]  /*11f0*/  MOV R8, R34 ;  /* 0x0000002200087202 */ /* 0x000fe20000000f00 */
[----:B------:R-:W-:Y:S01]  /*1200*/  IMAD.MOV.U32 R9, RZ, RZ, R7 ;  /* 0x000000ffff097224 */ /* 0x000fe200078e0007 */
[----:B------:R-:W-:Y:S01]  /*1210*/  MOV R10, R14 ;  /* 0x0000000e000a7202 */ /* 0x000fe20000000f00 */
[----:B------:R-:W-:Y:S01]  /*1220*/  IMAD.MOV.U32 R7, RZ, RZ, R35 ;  /* 0x000000ffff077224 */ /* 0x000fe200078e0023 */
[----:B------:R-:W-:Y:S01]  /*1230*/  MOV R5, R13 ;  /* 0x0000000d00057202 */ /* 0x000fe20000000f00 */
[----:B------:R-:W-:Y:S01]  /*1240*/  IMAD.MOV.U32 R6, RZ, RZ, R12 ;  /* 0x000000ffff067224 */ /* 0x000fe200078e000c */
[----:B------:R-:W-:Y:S01]  /*1250*/  MOV R34, 0x1280 ;  /* 0x0000128000227802 */ /* 0x000fe20000000f00 */
[----:B------:R-:W-:-:S07]  /*1260*/  IMAD.MOV.U32 R3, RZ, RZ, R11 ;  /* 0x000000ffff037224 */ /* 0x000fce00078e000b */
[----:B------:R-:W-:Y:S05]  /*1270*/  CALL.REL.NOINC `($__internal_14_$__cuda_sm20_dsqrt_rn_f64_mediumpath_v1) ;  /* 0x0000002c00ac7944 */ /* 0x000fea0003c00000 */
[----:B------:R-:W-:Y:S01]  /*1280*/  IMAD.MOV.U32 R8, RZ, RZ, R4 ;  /* 0x000000ffff087224 */ /* 0x000fe200078e0004 */
[----:B------:R-:W-:-:S07]  /*1290*/  MOV R9, R3 ;  /* 0x0000000300097202 */ /* 0x000fce0000000f00 */
.L_x_472:
[----:B------:R-:W0:Y:S01]  /*12a0*/  MUFU.RCP64H R5, R27 ;  /* 0x0000001b00057308 */ /* 0x000e220000001800 */
[----:B------:R-:W-:Y:S01]  /*12b0*/  IMAD.MOV.U32 R4, RZ, RZ, 0x1 ;  /* 0x00000001ff047424 */ /* 0x000fe200078e00ff */
[----:B------:R-:W-:Y:S01]  /*12c0*/  FSETP.GEU.AND P1, PT, |R21|, 6.5827683646048100446e-37, PT ;  /* 0x036000001500780b */ /* 0x000fe20003f2e200 */
[----:B------:R-:W-:-:S08]  /*12d0*/  DMUL R8, R18, R8 ;  /* 0x0000000812087228 */ /* 0x000fd00000000000 */
[----:B------:R-:W-:Y:S02]  /*12e0*/  DMUL R12, R8, R24 ;  /* 0x00000018080c7228 */ /* 0x000fe40000000000 */
        /* <DEDUP_REMOVED lines=17> */
[----:B------:R-:W-:-:S07]  /*1400*/  MOV R7, R3 ;  /* 0x0000000300077202 */ /* 0x000fce0000000f00 */
.L_x_473:
        /* <DEDUP_REMOVED lines=26> */
[----:B------:R-:W-:Y:S01]  /*15b0*/  IMAD.MOV.U32 R8, RZ, RZ, R4 ;  /* 0x000000ffff087224 */ /* 0x000fe200078e0004 */
[----:B------:R-:W-:-:S07]  /*15c0*/  MOV R9, R3 ;  /* 0x0000000300097202 */ /* 0x000fce0000000f00 */
.L_x_474:
[----:B------:R-:W2:Y:S01]  /*15d0*/  LDG.E.128 R4, desc[UR8][R22.64+-0x10] ;  /* 0xfffff00816047981 */ /* 0x000ea2000c1e1d00 */
[----:B------:R-:W-:Y:S01]  /*15e0*/  UIADD3 UR6, UPT, UPT, UR5, 0x1, URZ ;  /* 0x0000000105067890 */ /* 0x000fe2000fffe0ff */
[----:B------:R-:W-:Y:S01]  /*15f0*/  IMAD.MOV.U32 R10, RZ, RZ, 0x1 ;  /* 0x00000001ff0a7424 */ /* 0x000fe200078e00ff */
[----:B------:R-:W-:-:S07]  /*1600*/  DFMA R12, R8, -R16, R12 ;  /* 0x80000010080c722b */ /* 0x000fce000000000c */
        /* <DEDUP_REMOVED lines=12> */
[-C--:B--2---:R-:W-:Y:S02]  /*16d0*/  DMUL R10, RZ, R6.reuse ;  /* 0x00000006ff0a7228 */ /* 0x084fe40000000000 */
[----:B------:R-:W-:-:S06]  /*16e0*/  DMUL R6, R12, R6 ;  /* 0x000000060c067228 */ /* 0x000fcc0000000000 */
[-C--:B------:R-:W-:Y:S02]  /*16f0*/  DFMA R10, R12, R4.reuse, -R10 ;  /* 0x000000040c0a722b */ /* 0x080fe4000000080a */
        /* <DEDUP_REMOVED lines=10> */
[----:B------:R-:W-:Y:S01]  /*17a0*/  MOV R8, R6 ;  /* 0x0000000600087202 */ /* 0x000fe20000000f00 */
[----:B------:R-:W-:-:S07]  /*17b0*/  IMAD.MOV.U32 R9, RZ, RZ, R3 ;  /* 0x000000ffff097224 */ /* 0x000fce00078e0003 */
.L_x_475:
        /* <DEDUP_REMOVED lines=11> */
[----:B------:R-:W-:Y:S01]  /*1870*/  VIADD R11, R7, 0xfff00000 ;  /* 0xfff00000070b7836 */ /* 0x000fe20000000000 */
[----:B------:R-:W-:-:S05]  /*1880*/  MOV R10, R6 ;  /* 0x00000006000a7202 */ /* 0x000fca0000000f00 */
        /* <DEDUP_REMOVED lines=14> */
.L_x_476:
        /* <DEDUP_REMOVED lines=23> */
.L_x_477:
        /* <DEDUP_REMOVED lines=28> */
.L_x_478:
[----:B------:R-:W2:Y:S01]  /*1ca0*/  LDG.E.128 R4, desc[UR8][R22.64] ;  /* 0x0000000816047981 */ /* 0x000ea2000c1e1d00 */
[----:B------:R-:W0:Y:S01]  /*1cb0*/  I2F.F64.U32 R26, UR7 ;  /* 0x00000007001a7d12 */ /* 0x000e220008201800 */
[----:B------:R-:W-:Y:S01]  /*1cc0*/  IMAD.MOV.U32 R10, RZ, RZ, 0x1 ;  /* 0x00000001ff0a7424 */ /* 0x000fe200078e00ff */
[----:B------:R-:W-:-:S06]  /*1cd0*/  DFMA R16, R8, -R24, R16 ;  /* 0x800000180810722b */ /* 0x000fcc0000000010 */
        /* <DEDUP_REMOVED lines=26> */
.L_x_479:
        /* <DEDUP_REMOVED lines=27> */
.L_x_480:
        /* <DEDUP_REMOVED lines=23> */
.L_x_481:
        /* <DEDUP_REMOVED lines=28> */
.L_x_482:
[----:B------:R0:W2:Y:S01]  /*2360*/  LDG.E.128 R4, desc[UR8][R22.64+0x10] ;  /* 0x0000100816047981 */ /* 0x0000a2000c1e1d00 */
[----:B------:R-:W-:Y:S01]  /*2370*/  DFMA R24, -R12, R8, R24 ;  /* 0x000000080c18722b */ /* 0x000fe20000000118 */
[----:B------:R-:W-:Y:S01]  /*2380*/  UIADD3 UR4, UPT, UPT, UR4, 0x4, URZ ;  /* 0x0000000404047890 */ /* 0x000fe2000fffe0ff */
[----:B------:R-:W-:Y:S01]  /*2390*/  DADD R20, R20, 4 ;  /* 0x4010000014147429 */ /* 0x000fe20000000000 */
[----:B------:R-:W-:Y:S02]  /*23a0*/  UIADD3 UR5, UPT, UPT, UR5, 0x4, URZ ;  /* 0x0000000405057890 */ /* 0x000fe4000fffe0ff */
[----:B------:R-:W-:Y:S01]  /*23b0*/  UISETP.NE.AND UP0, UPT, UR4, URZ, UPT ;  /* 0x000000ff0400728c */ /* 0x000fe2000bf05270 */
[----:B0-----:R-:W-:-:S05]  /*23c0*/  IADD3 R22, P0, PT, R22, 0x40, RZ ;  /* 0x0000004016167810 */ /* 0x001fca0007f1e0ff */
[----:B------:R-:W-:Y:S01]  /*23d0*/  IMAD.X R23, RZ, RZ, R23, P0 ;  /* 0x000000ffff177224 */ /* 0x000fe200000e0617 */
[-C--:B--2---:R-:W-:Y:S02]  /*23e0*/  DMUL R8, RZ, R6.reuse ;  /* 0x00000006ff087228 */ /* 0x084fe40000000000 */
[----:B------:R-:W-:-:S06]  /*23f0*/  DMUL R6, R24, R6 ;  /* 0x0000000618067228 */ /* 0x000fcc0000000000 */
[-C--:B------:R-:W-:Y:S02]  /*2400*/  DFMA R8, R24, R4.reuse, -R8 ;  /* 0x000000041808722b */ /* 0x080fe40000000808 */
[----:B------:R-:W-:-:S06]  /*2410*/  DFMA R6, RZ, R4, R6 ;  /* 0x00000004ff06722b */ /* 0x000fcc0000000006 */
[----:B------:R-:W-:Y:S02]  /*2420*/  DADD R12, R30, R8 ;  /* 0x000000001e0c7229 */ /* 0x000fe40000000008 */
[----:B------:R-:W-:Y:S01]  /*2430*/  DADD R14, R28, R6 ;  /* 0x000000001c0e7229 */ /* 0x000fe20000000006 */
[----:B------:R-:W-:Y:S10]  /*2440*/  BRA.U UP0, `(.L_x_483) ;  /* 0xffffffe100f07547 */ /* 0x000ff4000b83ffff */
.L_x_465:
[----:B------:R-:W0:Y:S02]  /*2450*/  LDCU UR4, c[0x0][0x3a0] ;  /* 0x00007400ff0477ac */ /* 0x000e240008000800 */
[----:B0-----:R-:W-:-:S09]  /*2460*/  ULOP3.LUT UP0, UR4, UR4, 0x3, URZ, 0xc0, !UPT ;  /* 0x0000000304047892 */ /* 0x001fd2000f80c0ff */
[----:B------:R-:W-:Y:S05]  /*2470*/  BRA.U !UP0, `(.L_x_464) ;  /* 0x00000015088c7547 */ /* 0x000fea000b800000 */
[----:B------:R-:W-:Y:S01]  /*2480*/  UISETP.NE.AND UP0, UPT, UR4, 0x1, UPT ;  /* 0x000000010400788c */ /* 0x000fe2000bf05270 */
[----:B------:R-:W-:Y:S01]  /*2490*/  IMAD.MOV.U32 R26, RZ, RZ, R16 ;  /* 0x000000ffff1a7224 */ /* 0x000fe200078e0010 */
[----:B------:R-:W-:-:S07]  /*24a0*/  MOV R27, R17 ;  /* 0x00000011001b7202 */ /* 0x000fce0000000f00 */
[----:B------:R-:W-:Y:S05]  /*24b0*/  BRA.U !UP0, `(.L_x_484) ;  /* 0x0000000d08a47547 */ /* 0x000fea000b800000 */
[----:B------:R-:W-:-:S13]  /*24c0*/  ISETP.NE.AND P0, PT, R0, RZ, PT ;  /* 0x000000ff0000720c */ /* 0x000fda0003f05270 */
[----:B------:R-:W-:Y:S05]  /*24d0*/  @!P0 BRA `(.L_x_485) ;  /* 0x0000000400ac8947 */ /* 0x000fea0003800000 */
[----:B------:R-:W0:Y:S01]  /*24e0*/  I2F.F64.U32 R20, R0 ;  /* 0x0000000000147312 */ /* 0x000e220000201800 */
[----:B------:R-:W-:-:S07]  /*24f0*/  IMAD.MOV.U32 R4, RZ, RZ, 0x1 ;  /* 0x00000001ff047424 */ /* 0x000fce00078e00ff */
        /* <DEDUP_REMOVED lines=13> */
[----:B------:R-:W-:Y:S01]  /*25d0*/  MOV R5, 0x40000000 ;  /* 0x4000000000057802 */ /* 0x000fe20000000f00 */
[----:B------:R-:W-:Y:S01]  /*25e0*/  IMAD.MOV.U32 R6, RZ, RZ, R20 ;  /* 0x000000ffff067224 */ /* 0x000fe200078e0014 */
[----:B------:R-:W-:Y:S01]  /*25f0*/  MOV R4, 0x2620 ;  /* 0x0000262000047802 */ /* 0x000fe20000000f00 */
[----:B------:R-:W-:-:S07]  /*2600*/  IMAD.MOV.U32 R3, RZ, RZ, R21 ;  /* 0x000000ffff037224 */ /* 0x000fce00078e0015 */
[----:B------:R-:W-:Y:S05]  /*2610*/  CALL.REL.NOINC `($__internal_13_$__cuda_sm20_div_rn_f64_full) ;  /* 0x0000001400347944 */ /* 0x000fea0003c00000 */
[----:B------:R-:W-:-:S07]  /*2620*/  MOV R7, R3 ;  /* 0x0000000300077202 */ /* 0x000fce0000000f00 */
.L_x_486:
        /* <DEDUP_REMOVED lines=28> */
.L_x_487:
[----:B------:R-:W0:Y:S01]  /*27f0*/  MUFU.RCP64H R5, R21 ;  /* 0x0000001500057308 */ /* 0x000e220000001800 */
[----:B------:R-:W-:Y:S01]  /*2800*/  IMAD.MOV.U32 R4, RZ, RZ, 0x1 ;  /* 0x00000001ff047424 */ /* 0x000fe200078e00ff */
[----:B------:R-:W-:Y:S01]  /*2810*/  DMUL R8, R18, R8 ;  /* 0x0000000812087228 */ /* 0x000fe20000000000 */
[----:B------:R-:W-:-:S06]  /*2820*/  VIADD R10, R0, 0xffffffff ;  /* 0xffffffff000a7836 */ /* 0x000fcc0000000000 */
[----:B------:R-:W1:Y:S01]  /*2830*/  I2F.F64.U32 R10, R10 ;  /* 0x0000000a000a7312 */ /* 0x000e620000201800 */
[----:B0-----:R-:W-:Y:S01]  /*2840*/  DFMA R6, -R20, R4, 1 ;  /* 0x3ff000001406742b */ /* 0x001fe20000000104 */
[----:B-1----:R-:W-:-:S07]  /*2850*/  FSETP.GEU.AND P1, PT, |R11|, 6.5827683646048100446e-37, PT ;  /* 0x036000000b00780b */ /* 0x002fce0003f2e200 */
[----:B------:R-:W-:-:S08]  /*2860*/  DFMA R6, R6, R6, R6 ;  /* 0x000000060606722b */ /* 0x000fd00000000006 */
        /* <DEDUP_REMOVED lines=10> */
[----:B------:R-:W-:Y:S01]  /*2910*/  MOV R8, R10 ;  /* 0x0000000a00087202 */ /* 0x000fe20000000f00 */
[----:B------:R-:W-:Y:S01]  /*2920*/  IMAD.MOV.U32 R5, RZ, RZ, R11 ;  /* 0x000000ffff057224 */ /* 0x000fe200078e000b */
[----:B------:R-:W-:Y:S01]  /*2930*/  MOV R3, R21 ;  /* 0x0000001500037202 */ /* 0x000fe20000000f00 */
[----:B------:R-:W-:Y:S01]  /*2940*/  IMAD.MOV.U32 R6, RZ, RZ, R20 ;  /* 0x000000ffff067224 */ /* 0x000fe200078e0014 */
[----:B------:R-:W-:-:S07]  /*2950*/  MOV R4, 0x2970 ;  /* 0x0000297000047802 */ /* 0x000fce0000000f00 */
[----:B------:R-:W-:Y:S05]  /*2960*/  CALL.REL.NOINC `($__internal_13_$__cuda_sm20_div_rn_f64_full) ;  /* 0x0000001000607944 */ /* 0x000fea0003c00000 */
[----:B------:R-:W-:-:S07]  /*2970*/  IMAD.MOV.U32 R7, RZ, RZ, R3 ;  /* 0x000000ffff077224 */ /* 0x000fce00078e0003 */
.L_x_488:
        /* <DEDUP_REMOVED lines=23> */
[----:B------:R-:W-:Y:S02]  /*2af0*/  IMAD.MOV.U32 R5, RZ, RZ, R23 ;  /* 0x000000ffff057224 */ /* 0x000fe400078e0017 */
[----:B------:R-:W-:-:S07]  /*2b00*/  IMAD.MOV.U32 R3, RZ, RZ, R11 ;  /* 0x000000ffff037224 */ /* 0x000fce00078e000b */
[----:B------:R-:W-:Y:S05]  /*2b10*/  CALL.REL.NOINC `($__internal_14_$__cuda_sm20_dsqrt_rn_f64_mediumpath_v1) ;  /* 0x0000001400847944 */ /* 0x000fea0003c00000 */
[----:B------:R-:W-:Y:S01]  /*2b20*/  MOV R8, R4 ;  /* 0x0000000400087202 */ /* 0x000fe20000000f00 */
[----:B------:R-:W-:-:S07]  /*2b30*/  IMAD.MOV.U32 R9, RZ, RZ, R3 ;  /* 0x000000ffff097224 */ /* 0x000fce00078e0003 */
.L_x_489:
[----:B------:R-:W-:Y:S01]  /*2b40*/  DFMA R8, R8, -R26, R16 ;  /* 0x8000001a0808722b */ /* 0x000fe20000000010 */
[----:B------:R-:W-:Y:S01]  /*2b50*/  IMAD.MOV.U32 R26, RZ, RZ, R24 ;  /* 0x000000ffff1a7224 */ /* 0x000fe200078e0018 */
[----:B------:R-:W-:-:S08]  /*2b60*/  MOV R27, R25 ;  /* 0x00000019001b7202 */ /* 0x000fd00000000f00 */
[----:B------:R-:W-:Y:S02]  /*2b70*/  IMAD.MOV.U32 R24, RZ, RZ, R8 ;  /* 0x000000ffff187224 */ /* 0x000fe400078e0008 */
[----:B------:R-:W-:-:S07]  /*2b80*/  IMAD.MOV.U32 R25, RZ, RZ, R9 ;  /* 0x000000ffff197224 */ /* 0x000fce00078e0009 */
.L_x_485:
[----:B------:R-:W0:Y:S02]  /*2b90*/  LDC.64 R20, c[0x0][0x398] ;  /* 0x0000e600ff147b82 */ /* 0x000e240000000a00 */
[----:B0-----:R-:W-:-:S05]  /*2ba0*/  IMAD.WIDE.U32 R20, R0, 0x10, R20 ;  /* 0x0000001000147825 */ /* 0x001fca00078e0014 */
[----:B------:R-:W2:Y:S01]  /*2bb0*/  LDG.E.128 R8, desc[UR8][R20.64] ;  /* 0x0000000814087981 */ /* 0x000ea2000c1e1d00 */
[----:B------:R-:W-:Y:S01]  /*2bc0*/  IADD3 R16, PT, PT, R0, 0x1, RZ ;  /* 0x0000000100107810 */ /* 0x000fe20007ffe0ff */
[----:B------:R-:W-:-:S05]  /*2bd0*/  IMAD.MOV.U32 R4, RZ, RZ, 0x1 ;  /* 0x00000001ff047424 */ /* 0x000fca00078e00ff */
[----:B------:R-:W0:Y:S08]  /*2be0*/  I2F.F64.U32 R16, R16 ;  /* 0x0000001000107312 */ /* 0x000e300000201800 */
        /* <DEDUP_REMOVED lines=8> */
[----:B------:R-:W-:Y:S01]  /*2c70*/  DFMA R6, R6, R28, R22 ;  /* 0x0000001c0606722b */ /* 0x000fe20000000016 */
[----:B------:R-:W-:Y:S01]  /*2c80*/  IMAD.MOV.U32 R22, RZ, RZ, R24 ;  /* 0x000000ffff167224 */ /* 0x000fe200078e0018 */
[----:B------:R-:W-:-:S08]  /*2c90*/  MOV R23, R25 ;  /* 0x0000001900177202 */ /* 0x000fd00000000f00 */
        /* <DEDUP_REMOVED lines=10> */
[----:B------:R-:W-:Y:S01]  /*2d40*/  MOV R6, R16 ;  /* 0x0000001000067202 */ /* 0x000fe20000000f00 */
[----:B------:R-:W-:Y:S01]  /*2d50*/  IMAD.MOV.U32 R5, RZ, RZ, 0x40000000 ;  /* 0x40000000ff057424 */ /* 0x000fe200078e00ff */
[----:B------:R-:W-:Y:S01]  /*2d60*/  MOV R4, 0x2d90 ;  /* 0x00002d9000047802 */ /* 0x000fe20000000f00 */
[----:B------:R-:W-:-:S07]  /*2d70*/  IMAD.MOV.U32 R3, RZ, RZ, R17 ;  /* 0x000000ffff037224 */ /* 0x000fce00078e0011 */
[----:B------:R-:W-:Y:S05]  /*2d80*/  CALL.REL.NOINC `($__internal_13_$__cuda_sm20_div_rn_f64_full) ;  /* 0x0000000c00587944 */ /* 0x000fea0003c00000 */
[----:B------:R-:W-:-:S07]  /*2d90*/  IMAD.MOV.U32 R7, RZ, RZ, R3 ;  /* 0x000000ffff077224 */ /* 0x000fce00078e0003 */
.L_x_490:
        /* <DEDUP_REMOVED lines=28> */
.L_x_491:
[----:B------:R-:W0:Y:S01]  /*2f60*/  MUFU.RCP64H R5, R17 ;  /* 0x0000001100057308 */ /* 0x000e220000001800 */
[----:B------:R-:W-:Y:S01]  /*2f70*/  MOV R4, 0x1 ;  /* 0x0000000100047802 */ /* 0x000fe20000000f00 */
[----:B------:R-:W-:-:S06]  /*2f80*/  DMUL R8, R18, R8 ;  /* 0x0000000812087228 */ /* 0x000fcc0000000000 */
[----:B------:R-:W1:Y:S02]  /*2f90*/  I2F.F64.U32 R10, R0 ;  /* 0x00000000000a7312 */ /* 0x000e640000201800 */
[----:B------:R-:W-:Y:S02]  /*2fa0*/  DMUL R24, R8, R24 ;  /* 0x0000001808187228 */ /* 0x000fe40000000000 */
        /* <DEDUP_REMOVED lines=19> */
.L_x_492:
        /* <DEDUP_REMOVED lines=28> */
.L_x_493:
[----:B------:R-:W2:Y:S01]  /*32a0*/  LDG.E.128 R4, desc[UR8][R20.64+0x10] ;  /* 0x0000100814047981 */ /* 0x000ea2000c1e1d00 */
[----:B------:R-:W-:Y:S01]  /*32b0*/  DFMA R24, R8, -R26, R24 ;  /* 0x8000001a0818722b */ /* 0x000fe20000000018 */
[----:B------:R-:W-:Y:S01]  /*32c0*/  IADD3 R0, PT, PT, R0, 0x2, RZ ;  /* 0x0000000200007810 */ /* 0x000fe20007ffe0ff */
[----:B------:R-:W-:Y:S02]  /*32d0*/  IMAD.MOV.U32 R26, RZ, RZ, R22 ;  /* 0x000000ffff1a7224 */ /* 0x000fe400078e0016 */
[----:B------:R-:W-:Y:S01]  /*32e0*/  IMAD.MOV.U32 R27, RZ, RZ, R23 ;  /* 0x000000ffff1b7224 */ /* 0x000fe200078e0017 */
[----:B--2---:R-:W-:-:S03]  /*32f0*/  DMUL R8, RZ, R6 ;  /* 0x00000006ff087228 */ /* 0x004fc60000000000 */
[----:B------:R-:W-:-:S05]  /*3300*/  DMUL R6, R24, R6 ;  /* 0x0000000618067228 */ /* 0x000fca0000000000 */
[----:B------:R-:W-:-:S03]  /*3310*/  DFMA R8, R24, R4, -R8 ;  /* 0x000000041808722b */ /* 0x000fc60000000808 */
[----:B------:R-:W-:-:S05]  /*3320*/  DFMA R6, RZ, R4, R6 ;  /* 0x00000004ff06722b */ /* 0x000fca0000000006 */
[----:B------:R-:W-:-:S03]  /*3330*/  DADD R12, R12, R8 ;  /* 0x000000000c0c7229 */ /* 0x000fc60000000008 */
[----:B------:R-:W-:-:S11]  /*3340*/  DADD R14, R14, R6 ;  /* 0x000000000e0e7229 */ /* 0x000fd60000000006 */
.L_x_484:
[----:B------:R-:W0:Y:S02]  /*3350*/  LDCU UR4, c[0x0][0x3a0] ;  /* 0x00007400ff0477ac */ /* 0x000e240008000800 */
[----:B0-----:R-:W-:-:S04]  /*3360*/  ULOP3.LUT UR4, UR4, 0x1, URZ, 0xc0, !UPT ;  /* 0x0000000104047892 */ /* 0x001fc8000f8ec0ff */
[----:B------:R-:W-:-:S09]  /*3370*/  UISETP.NE.U32.AND UP0, UPT, UR4, 0x1, UPT ;  /* 0x000000010400788c */ /* 0x000fd2000bf05070 */
[----:B------:R-:W-:Y:S05]  /*3380*/  BRA.U UP0, `(.L_x_464) ;  /* 0x0000000500c87547 */ /* 0x000fea000b800000 */
[----:B------:R-:W-:-:S13]  /*3390*/  ISETP.NE.AND P0, PT, R0, RZ, PT ;  /* 0x000000ff0000720c */ /* 0x000fda0003f05270 */
[----:B------:R-:W-:Y:S05]  /*33a0*/  @!P0 BRA `(.L_x_494) ;  /* 0x00000004009c8947 */ /* 0x000fea0003800000 */
[----:B------:R-:W0:Y:S01]  /*33b0*/  I2F.F64.U32 R16, R0 ;  /* 0x0000000000107312 */ /* 0x000e220000201800 */
[----:B------:R-:W-:-:S07]  /*33c0*/  MOV R4, 0x1 ;  /* 0x0000000100047802 */ /* 0x000fce0000000f00 */
        /* <DEDUP_REMOVED lines=19> */
.L_x_495:
        /* <DEDUP_REMOVED lines=28> */
.L_x_496:
[----:B------:R-:W0:Y:S01]  /*36c0*/  MUFU.RCP64H R5, R17 ;  /* 0x0000001100057308 */ /* 0x000e220000001800 */
[----:B------:R-:W-:Y:S01]  /*36d0*/  MOV R4, 0x1 ;  /* 0x0000000100047802 */ /* 0x000fe20000000f00 */
[----:B------:R-:W-:Y:S01]  /*36e0*/  VIADD R10, R0, 0xffffffff ;  /* 0xffffffff000a7836 */ /* 0x000fe20000000000 */
[----:B------:R-:W-:-:S05]  /*36f0*/  DMUL R8, R18, R8 ;  /* 0x0000000812087228 */ /* 0x000fca0000000000 */
[----:B------:R-:W1:Y:S03]  /*3700*/  I2F.F64.U32 R10, R10 ;  /* 0x0000000a000a7312 */ /* 0x000e660000201800 */
        /* <DEDUP_REMOVED lines=20> */
.L_x_497:
        /* <DEDUP_REMOVED lines=23> */
[----:B------:R-:W-:Y:S02]  /*39c0*/  MOV R5, R19 ;  /* 0x0000001300057202 */ /* 0x000fe40000000f00 */
[----:B------:R-:W-:-:S07]  /*39d0*/  MOV R34, 0x39f0 ;  /* 0x000039f000227802 */ /* 0x000fce0000000f00 */
[----:B------:R-:W-:Y:S05]  /*39e0*/  CALL.REL.NOINC `($__internal_14_$__cuda_sm20_dsqrt_rn_f64_mediumpath_v1) ;  /* 0x0000000400d07944 */ /* 0x000fea0003c00000 */
[----:B------:R-:W-:Y:S01]  /*39f0*/  MOV R8, R4 ;  /* 0x0000000400087202 */ /* 0x000fe20000000f00 */
[----:B------:R-:W-:-:S07]  /*3a00*/  IMAD.MOV.U32 R9, RZ, RZ, R3 ;  /* 0x000000ffff097224 */ /* 0x000fce00078e0003 */
.L_x_498:
[----:B------:R-:W-:-:S11]  /*3a10*/  DFMA R24, R8, -R26, R24 ;  /* 0x8000001a0818722b */ /* 0x000fd60000000018 */
.L_x_494:
[----:B------:R-:W0:Y:S02]  /*3a20*/  LDC.64 R4, c[0x0][0x398] ;  /* 0x0000e600ff047b82 */ /* 0x000e240000000a00 */
[----:B0-----:R-:W-:-:S06]  /*3a30*/  IMAD.WIDE.U32 R4, R0, 0x10, R4 ;  /* 0x0000001000047825 */ /* 0x001fcc00078e0004 */
[----:B------:R-:W2:Y:S02]  /*3a40*/  LDG.E.128 R4, desc[UR8][R4.64] ;  /* 0x0000000804047981 */ /* 0x000ea4000c1e1d00 */
[----:B--2---:R-:W-:Y:S02]  /*3a50*/  DMUL R8, RZ, R6 ;  /* 0x00000006ff087228 */ /* 0x004fe40000000000 */
[----:B------:R-:W-:-:S06]  /*3a60*/  DMUL R6, R6, R24 ;  /* 0x0000001806067228 */ /* 0x000fcc0000000000 */
[----:B------:R-:W-:Y:S02]  /*3a70*/  DFMA R8, R4, R24, -R8 ;  /* 0x000000180408722b */ /* 0x000fe40000000808 */
[----:B------:R-:W-:-:S06]  /*3a80*/  DFMA R6, RZ, R4, R6 ;  /* 0x00000004ff06722b */ /* 0x000fcc0000000006 */
[----:B------:R-:W-:Y:S02]  /*3a90*/  DADD R12, R12, R8 ;  /* 0x000000000c0c7229 */ /* 0x000fe40000000008 */
[----:B------:R-:W-:-:S11]  /*3aa0*/  DADD R14, R14, R6 ;  /* 0x000000000e0e7229 */ /* 0x000fd60000000006 */
.L_x_464:
[----:B------:R-:W0:Y:S02]  /*3ab0*/  LDC.64 R4, c[0x0][0x380] ;  /* 0x0000e000ff047b82 */ /* 0x000e240000000a00 */
[----:B0-----:R-:W-:-:S05]  /*3ac0*/  IMAD.WIDE R2, R2, 0x10, R4 ;  /* 0x0000001002027825 */ /* 0x001fca00078e0204 */
[----:B------:R-:W-:Y:S01]  /*3ad0*/  STG.E.128 desc[UR8][R2.64], R12 ;  /* 0x0000000c02007986 */ /* 0x000fe2000c101d08 */
[----:B------:R-:W-:Y:S05]  /*3ae0*/  EXIT ;  /* 0x000000000000794d */ /* 0x000fea0003800000 */
        .weak           $__internal_13_$__cuda_sm20_div_rn_f64_full
        .type           $__internal_13_$__cuda_sm20_div_rn_f64_full,@function
        .size           $__internal_13_$__cuda_sm20_div_rn_f64_full,($__internal_14_$__cuda_sm20_dsqrt_rn_f64_mediumpath_v1 - $__internal_13_$__cuda_sm20_div_rn_f64_full)
$__internal_13_$__cuda_sm20_div_rn_f64_full:
[C---:B------:R-:W-:Y:S01]  /*3af0*/  FSETP.GEU.AND P0, PT, |R3|.reuse, 1.469367938527859385e-39, PT ;  /* 0x001000000300780b */ /* 0x040fe20003f0e200 */
[----:B------:R-:W-:Y:S01]  /*3b00*/  IMAD.MOV.U32 R11, RZ, RZ, R3 ;  /* 0x000000ffff0b7224 */ /* 0x000fe200078e0003 */
[-C--:B------:R-:W-:Y:S01]  /*3b10*/  MOV R10, R6.reuse ;  /* 0x00000006000a7202 */ /* 0x080fe20000000f00 */
[----:B------:R-:W-:Y:S01]  /*3b20*/  IMAD.MOV.U32 R37, RZ, RZ, R5 ;  /* 0x000000ffff257224 */ /* 0x000fe200078e0005 */
[----:B------:R-:W-:Y:S01]  /*3b30*/  LOP3.LUT R7, R3, 0x800fffff, RZ, 0xc0, !PT ;  /* 0x800fffff03077812 */ /* 0x000fe200078ec0ff */
[----:B------:R-:W-:Y:S01]  /*3b40*/  HFMA2 R5, -RZ, RZ, 0.0045166015625, 0 ;  /* 0x1ca00000ff057431 */ /* 0x000fe200000001ff */
[----:B------:R-:W-:Y:S01]  /*3b50*/  MOV R32, R6 ;  /* 0x0000000600207202 */ /* 0x000fe20000000f00 */
[----:B------:R-:W-:Y:S01]  /*3b60*/  IMAD.MOV.U32 R6, RZ, RZ, 0x1 ;  /* 0x00000001ff067424 */ /* 0x000fe200078e00ff */
[----:B------:R-:W-:Y:S02]  /*3b70*/  LOP3.LUT R33, R7, 0x3ff00000, RZ, 0xfc, !PT ;  /* 0x3ff0000007217812 */ /* 0x000fe400078efcff */
[----:B------:R-:W-:-:S03]  /*3b80*/  MOV R36, R8 ;  /* 0x0000000800247202 */ /* 0x000fc60000000f00 */
[----:B------:R-:W-:Y:S01]  /*3b90*/  @!P0 DMUL R32, R10, 8.98846567431157953865e+307 ;  /* 0x7fe000000a208828 */ /* 0x000fe20000000000 */
[----:B------:R-:W-:-:S05]  /*3ba0*/  MOV R34, R36 ;  /* 0x0000002400227202 */ /* 0x000fca0000000f00 */
[----:B------:R-:W0:Y:S02]  /*3bb0*/  MUFU.RCP64H R7, R33 ;  /* 0x0000002100077308 */ /* 0x000e240000001800 */
[----:B0-----:R-:W-:-:S08]  /*3bc0*/  DFMA R38, R6, -R32, 1 ;  /* 0x3ff000000626742b */ /* 0x001fd00000000820 */
[----:B------:R-:W-:-:S08]  /*3bd0*/  DFMA R38, R38, R38, R38 ;  /* 0x000000262626722b */ /* 0x000fd00000000026 */
[----:B------:R-:W-:Y:S01]  /*3be0*/  DFMA R38, R6, R38, R6 ;  /* 0x000000260626722b */ /* 0x000fe20000000006 */
[----:B------:R-:W-:Y:S02]  /*3bf0*/  LOP3.LUT R7, R3, 0x7ff00000, RZ, 0xc0, !PT ;  /* 0x7ff0000003077812 */ /* 0x000fe400078ec0ff */
[----:B------:R-:W-:-:S04]  /*3c00*/  LOP3.LUT R3, R37, 0x7ff00000, RZ, 0xc0, !PT ;  /* 0x7ff0000025037812 */ /* 0x000fc800078ec0ff */
[----:B------:R-:W-:Y:S01]  /*3c10*/  ISETP.GE.U32.AND P1, PT, R3, R7, PT ;  /* 0x000000070300720c */ /* 0x000fe20003f26070 */
[----:B------:R-:W-:-:S03]  /*3c20*/  DFMA R8, R38, -R32, 1 ;  /* 0x3ff000002608742b */ /* 0x000fc60000000820 */
[----:B------:R-:W-:Y:S02]  /*3c30*/  SEL R6, R5, 0x63400000, !P1 ;  /* 0x6340000005067807 */ /* 0x000fe40004800000 */
[----:B------:R-:W-:Y:S02]  /*3c40*/  FSETP.GEU.AND P1, PT, |R37|, 1.469367938527859385e-39, PT ;  /* 0x001000002500780b */ /* 0x000fe40003f2e200 */
[----:B------:R-:W-:Y:S01]  /*3c50*/  LOP3.LUT R35, R6, 0x800fffff, R37, 0xf8, !PT ;  /* 0x800fffff06237812 */ /* 0x000fe200078ef825 */
[----:B------:R-:W-:Y:S01]  /*3c60*/  DFMA R38, R38, R8, R38 ;  /* 0x000000082626722b */ /* 0x000fe20000000026 */
[----:B------:R-:W-:-:S09]  /*3c70*/  IMAD.MOV.U32 R6, RZ, RZ, R3 ;  /* 0x000000ffff067224 */ /* 0x000fd200078e0003 */
[----:B------:R-:W-:Y:S05]  /*3c80*/  @P1 BRA `(.L_x_499) ;  /* 0x0000000000201947 */ /* 0x000fea0003800000 */
[----:B------:R-:W-:Y:S01]  /*3c90*/  LOP3.LUT R6, R11, 0x7ff00000, RZ, 0xc0, !PT ;  /* 0x7ff000000b067812 */ /* 0x000fe200078ec0ff */
[----:B------:R-:W-:-:S03]  /*3ca0*/  IMAD.MOV.U32 R8, RZ, RZ, RZ ;  /* 0x000000ffff087224 */ /* 0x000fc600078e00ff */
[----:B------:R-:W-:-:S04]  /*3cb0*/  ISETP.GE.U32.AND P1, PT, R3, R6, PT ;  /* 0x000000060300720c */ /* 0x000fc80003f26070 */
[----:B------:R-:W-:-:S04]  /*3cc0*/  SEL R6, R5, 0x63400000, !P1 ;  /* 0x6340000005067807 */ /* 0x000fc80004800000 */
[----:B------:R-:W-:-:S04]  /*3cd0*/  LOP3.LUT R6, R6, 0x80000000, R37, 0xf8, !PT ;  /* 0x8000000006067812 */ /* 0x000fc800078ef825 */
[----:B------:R-:W-:-:S06]  /*3ce0*/  LOP3.LUT R9, R6, 0x100000, RZ, 0xfc, !PT ;  /* 0x0010000006097812 */ /* 0x000fcc00078efcff */
[----:B------:R-:W-:-:S10]  /*3cf0*/  DFMA R34, R34, 2, -R8 ;  /* 0x400000002222782b */ /* 0x000fd40000000808 */
[----:B------:R-:W-:-:S07]  /*3d00*/  LOP3.LUT R6, R35, 0x7ff00000, RZ, 0xc0, !PT ;  /* 0x7ff0000023067812 */ /* 0x000fce00078ec0ff */
.L_x_499:
[----:B------:R-:W-:Y:S01]  /*3d10*/  IADD3 R8, PT, PT, R6, -0x1, RZ ;  /* 0xffffffff06087810 */ /* 0x000fe20007ffe0ff */
[----:B------:R-:W-:Y:S01]  /*3d20*/  DMUL R40, R38, R34 ;  /* 0x0000002226287228 */ /* 0x000fe20000000000 */
[----:B------:R-:W-:Y:S02]  /*3d30*/  @!P0 LOP3.LUT R7, R33, 0x7ff00000, RZ, 0xc0, !PT ;  /* 0x7ff0000021078812 */ /* 0x000fe400078ec0ff */
[----:B------:R-:W-:-:S03]  /*3d40*/  ISETP.GT.U32.AND P0, PT, R8, 0x7feffffe, PT ;  /* 0x7feffffe0800780c */ /* 0x000fc60003f04070 */
[----:B------:R-:W-:Y:S02]  /*3d50*/  VIADD R8, R7, 0xffffffff ;  /* 0xffffffff07087836 */ /* 0x000fe40000000000 */
[----:B------:R-:W-:-:S03]  /*3d60*/  DFMA R42, R40, -R32, R34 ;  /* 0x80000020282a722b */ /* 0x000fc60000000022 */
[----:B------:R-:W-:-:S05]  /*3d70*/  ISETP.GT.U32.OR P0, PT, R8, 0x7feffffe, P0 ;  /* 0x7feffffe0800780c */ /* 0x000fca0000704470 */
[----:B------:R-:W-:-:S08]  /*3d80*/  DFMA R8, R38, R42, R40 ;  /* 0x0000002a2608722b */ /* 0x000fd00000000028 */
[----:B------:R-:W-:Y:S05]  /*3d90*/  @P0 BRA `(.L_x_500) ;  /* 0x0000000000740947 */ /* 0x000fea0003800000 */
[----:B------:R-:W-:Y:S02]  /*3da0*/  LOP3.LUT R6, R11, 0x7ff00000, RZ, 0xc0, !PT ;  /* 0x7ff000000b067812 */ /* 0x000fe400078ec0ff */
[----:B------:R-:W-:Y:S02]  /*3db0*/  MOV R36, RZ ;  /* 0x000000ff00247202 */ /* 0x000fe40000000f00 */
[CC--:B------:R-:W-:Y:S02]  /*3dc0*/  VIADDMNMX R7, R3.reuse, -R6.reuse, 0xb9600000, !PT ;  /* 0xb960000003077446 */ /* 0x0c0fe40007800906 */
[----:B------:R-:W-:Y:S02]  /*3dd0*/  ISETP.GE.U32.AND P0, PT, R3, R6, PT ;  /* 0x000000060300720c */ /* 0x000fe40003f06070 */
[----:B------:R-:W-:Y:S02]  /*3de0*/  VIMNMX R7, PT, PT, R7, 0x46a00000, PT ;  /* 0x46a0000007077848 */ /* 0x000fe40003fe0100 */
[----:B------:R-:W-:-:S04]  /*3df0*/  SEL R6, R5, 0x63400000, !P0 ;  /* 0x6340000005067807 */ /* 0x000fc80004000000 */
[----:B------:R-:W-:-:S05]  /*3e00*/  IADD3 R6, PT, PT, -R6, R7, RZ ;  /* 0x0000000706067210 */ /* 0x000fca0007ffe1ff */
        /* <DEDUP_REMOVED lines=18> */
[----:B------:R-:W-:Y:S02]  /*3f30*/  FSEL R7, R3, R39, !P0 ;  /* 0x0000002703077208 */ /* 0x000fe40004000000 */
[----:B------:R-:W-:-:S03]  /*3f40*/  MOV R38, R6 ;  /* 0x0000000600267202 */ /* 0x000fc60000000f00 */
[----:B------:R-:W-:Y:S01]  /*3f50*/  IMAD.MOV.U32 R39, RZ, RZ, R7 ;  /* 0x000000ffff277224 */ /* 0x000fe200078e0007 */
[----:B------:R-:W-:Y:S06]  /*3f60*/  BRA `(.L_x_501) ;  /* 0x0000000000607947 */ /* 0x000fec0003800000 */
.L_x_500:
[----:B------:R-:W-:-:S14]  /*3f70*/  DSETP.NAN.AND P0, PT, R36, R36, PT ;  /* 0x000000242400722a */ /* 0x000fdc0003f08000 */
[----:B------:R-:W-:Y:S05]  /*3f80*/  @P0 BRA `(.L_x_502) ;  /* 0x00000000004c0947 */ /* 0x000fea0003800000 */
[----:B------:R-:W-:-:S14]  /*3f90*/  DSETP.NAN.AND P0, PT, R10, R10, PT ;  /* 0x0000000a0a00722a */ /* 0x000fdc0003f08000 */
[----:B------:R-:W-:Y:S05]  /*3fa0*/  @P0 BRA `(.L_x_503) ;  /* 0x0000000000340947 */ /* 0x000fea0003800000 */
[----:B------:R-:W-:Y:S01]  /*3fb0*/  ISETP.NE.AND P0, PT, R6, R7, PT ;  /* 0x000000070600720c */ /* 0x000fe20003f05270 */
[----:B------:R-:W-:Y:S01]  /*3fc0*/  IMAD.MOV.U32 R39, RZ, RZ, -0x80000 ;  /* 0xfff80000ff277424 */ /* 0x000fe200078e00ff */
[----:B------:R-:W-:-:S11]  /*3fd0*/  MOV R38, 0x0 ;  /* 0x0000000000267802 */ /* 0x000fd60000000f00 */
[----:B------:R-:W-:Y:S05]  /*3fe0*/  @!P0 BRA `(.L_x_501) ;  /* 0x0000000000408947 */ /* 0x000fea0003800000 */
[----:B------:R-:W-:Y:S02]  /*3ff0*/  ISETP.NE.AND P0, PT, R6, 0x7ff00000, PT ;  /* 0x7ff000000600780c */ /* 0x000fe40003f05270 */
[----:B------:R-:W-:Y:S02]  /*4000*/  LOP3.LUT R3, R37, 0x80000000, R11, 0x48, !PT ;  /* 0x8000000025037812 */ /* 0x000fe400078e480b */
[----:B------:R-:W-:-:S13]  /*4010*/  ISETP.EQ.OR P0, PT, R7, RZ, !P0 ;  /* 0x000000ff0700720c */ /* 0x000fda0004702670 */
[----:B------:R-:W-:Y:S01]  /*4020*/  @P0 LOP3.LUT R5, R3, 0x7ff00000, RZ, 0xfc, !PT ;  /* 0x7ff0000003050812 */ /* 0x000fe200078efcff */
[----:B------:R-:W-:Y:S01]  /*4030*/  @!P0 IMAD.MOV.U32 R39, RZ, RZ, R3 ;  /* 0x000000ffff278224 */ /* 0x000fe200078e0003 */
[----:B------:R-:W-:Y:S02]  /*4040*/  @!P0 MOV R38, RZ ;  /* 0x000000ff00268202 */ /* 0x000fe40000000f00 */
[----:B------:R-:W-:Y:S01]  /*4050*/  @P0 MOV R38, RZ ;  /* 0x000000ff00260202 */ /* 0x000fe20000000f00 */
[----:B------:R-:W-:Y:S01]  /*4060*/  @P0 IMAD.MOV.U32 R39, RZ, RZ, R5 ;  /* 0x000000ffff270224 */ /* 0x000fe200078e0005 */
[----:B------:R-:W-:Y:S06]  /*4070*/  BRA `(.L_x_501) ;  /* 0x00000000001c7947 */ /* 0x000fec0003800000 */
.L_x_503:
[----:B------:R-:W-:Y:S02]  /*4080*/  LOP3.LUT R3, R11, 0x80000, RZ, 0xfc, !PT ;  /* 0x000800000b037812 */ /* 0x000fe400078efcff */
[----:B------:R-:W-:-:S03]  /*4090*/  MOV R38, R10 ;  /* 0x0000000a00267202 */ /* 0x000fc60000000f00 */
[----:B------:R-:W-:Y:S01]  /*40a0*/  IMAD.MOV.U32 R39, RZ, RZ, R3 ;  /* 0x000000ffff277224 */ /* 0x000fe200078e0003 */
[----:B------:R-:W-:Y:S06]  /*40b0*/  BRA `(.L_x_501) ;  /* 0x00000000000c7947 */ /* 0x000fec0003800000 */
.L_x_502:
[----:B------:R-:W-:Y:S02]  /*40c0*/  LOP3.LUT R3, R37, 0x80000, RZ, 0xfc, !PT ;  /* 0x0008000025037812 */ /* 0x000fe400078efcff */
[----:B------:R-:W-:-:S03]  /*40d0*/  MOV R38, R36 ;  /* 0x0000002400267202 */ /* 0x000fc60000000f00 */
[----:B------:R-:W-:-:S07]  /*40e0*/  IMAD.MOV.U32 R39, RZ, RZ, R3 ;  /* 0x000000ffff277224 */ /* 0x000fce00078e0003 */
.L_x_501:
[----:B------:R-:W-:Y:S01]  /*40f0*/  MOV R5, 0x0 ;  /* 0x0000000000057802 */ /* 0x000fe20000000f00 */
[----:B------:R-:W-:Y:S01]  /*4100*/  IMAD.MOV.U32 R3, RZ, RZ, R39 ;  /* 0x000000ffff037224 */ /* 0x000fe200078e0027 */
[----:B------:R-:W-:Y:S02]  /*4110*/  MOV R6, R38 ;  /* 0x0000002600067202 */ /* 0x000fe40000000f00 */
[----:B------:R-:W-:Y:S05]  /*4120*/  RET.REL.NODEC R4 `(_Z14kernelSetFocksP7double2idPKS_i) ;  /* 0xffffffbc04b47950 */ /* 0x000fea0003c3ffff */
        .weak           $__internal_14_$__cuda_sm20_dsqrt_rn_f64_mediumpath_v1
        .type           $__internal_14_$__cuda_sm20_dsqrt_rn_f64_mediumpath_v1,@function
        .size           $__internal_14_$__cuda_sm20_dsqrt_rn_f64_mediumpath_v1,(.L_x_591 - $__internal_14_$__cuda_sm20_dsqrt_rn_f64_mediumpath_v1)
$__internal_14_$__cuda_sm20_dsqrt_rn_f64_mediumpath_v1:
[----:B------:R-:W-:Y:S01]  /*4130*/  ISETP.GE.U32.AND P0, PT, R4, -0x3400000, PT ;  /* 0xfcc000000400780c */ /* 0x000fe20003f06070 */
[----:B------:R-:W-:Y:S01]  /*4140*/  IMAD.MOV.U32 R33, RZ, RZ, R9 ;  /* 0x000000ffff217224 */ /* 0x000fe200078e0009 */
[----:B------:R-:W-:Y:S01]  /*4150*/  MOV R9, R7 ;  /* 0x0000000700097202 */ /* 0x000fe20000000f00 */
[----:B------:R-:W-:Y:S01]  /*4160*/  IMAD.MOV.U32 R11, RZ, RZ, R3 ;  /* 0x000000ffff0b7224 */ /* 0x000fe200078e0003 */
[----:B------:R-:W-:-:S09]  /*4170*/  MOV R7, R5 ;  /* 0x0000000500077202 */ /* 0x000fd20000000f00 */
[----:B------:R-:W-:Y:S05]  /*4180*/  @!P0 BRA `(.L_x_504) ;  /* 0x0000000000208947 */ /* 0x000fea0003800000 */
[----:B------:R-:W-:-:S10]  /*4190*/  DFMA.RM R6, R8, R10, R6 ;  /* 0x0000000a0806722b */ /* 0x000fd40000004006 */
[----:B------:R-:W-:-:S05]  /*41a0*/  IADD3 R4, P0, PT, R6, 0x1, RZ ;  /* 0x0000000106047810 */ /* 0x000fca0007f1e0ff */
[----:B------:R-:W-:-:S06]  /*41b0*/  IMAD.X R5, RZ, RZ, R7, P0 ;  /* 0x000000ffff057224 */ /* 0x000fcc00000e0607 */
[----:B------:R-:W-:-:S08]  /*41c0*/  DFMA.RP R32, -R6, R4, R32 ;  /* 0x000000040620722b */ /* 0x000fd00000008120 */
[----:B------:R-:W-:-:S06]  /*41d0*/  DSETP.GT.AND P0, PT, R32, RZ, PT ;  /* 0x000000ff2000722a */ /* 0x000fcc0003f04000 */
[----:B------:R-:W-:Y:S02]  /*41e0*/  FSEL R4, R4, R6, P0 ;  /* 0x0000000604047208 */ /* 0x000fe40000000000 */
[----:B------:R-:W-:Y:S01]  /*41f0*/  FSEL R5, R5, R7, P0 ;  /* 0x0000000705057208 */ /* 0x000fe20000000000 */
[----:B------:R-:W-:Y:S06]  /*4200*/  BRA `(.L_x_505) ;  /* 0x0000000000647947 */ /* 0x000fec0003800000 */
.L_x_504:
[----:B------:R-:W-:-:S14]  /*4210*/  DSETP.NE.AND P0, PT, R32, RZ, PT ;  /* 0x000000ff2000722a */ /* 0x000fdc0003f05000 */
[----:B------:R-:W-:Y:S05]  /*4220*/  @!P0 BRA `(.L_x_506) ;  /* 0x0000000000588947 */ /* 0x000fea0003800000 */
[----:B------:R-:W-:-:S13]  /*4230*/  ISETP.GE.AND P0, PT, R33, RZ, PT ;  /* 0x000000ff2100720c */ /* 0x000fda0003f06270 */
[----:B------:R-:W-:Y:S01]  /*4240*/  @!P0 MOV R4, 0x0 ;  /* 0x0000000000048802 */ /* 0x000fe20000000f00 */
[----:B------:R-:W-:Y:S01]  /*4250*/  @!P0 IMAD.MOV.U32 R5, RZ, RZ, -0x80000 ;  /* 0xfff80000ff058424 */ /* 0x000fe200078e00ff */
[----:B------:R-:W-:Y:S06]  /*4260*/  @!P0 BRA `(.L_x_505) ;  /* 0x00000000004c8947 */ /* 0x000fec0003800000 */
[----:B------:R-:W-:-:S13]  /*4270*/  ISETP.GT.AND P0, PT, R33, 0x7fefffff, PT ;  /* 0x7fefffff2100780c */ /* 0x000fda0003f04270 */
[----:B------:R-:W-:Y:S05]  /*4280*/  @P0 BRA `(.L_x_506) ;  /* 0x0000000000400947 */ /* 0x000fea0003800000 */
[----:B------:R-:W-:Y:S01]  /*4290*/  DMUL R32, R32, 8.11296384146066816958e+31 ;  /* 0x4690000020207828 */ /* 0x000fe20000000000 */
[----:B------:R-:W-:Y:S01]  /*42a0*/  MOV R8, RZ ;  /* 0x000000ff00087202 */ /* 0x000fe20000000f00 */
[----:B------:R-:W-:Y:S01]  /*42b0*/  IMAD.MOV.U32 R4, RZ, RZ, 0x0 ;  /* 0x00000000ff047424 */ /* 0x000fe200078e00ff */
[----:B------:R-:W-:-:S03]  /*42c0*/  MOV R5, 0x3fd80000 ;  /* 0x3fd8000000057802 */ /* 0x000fc60000000f00 */
[----:B------:R-:W0:Y:S02]  /*42d0*/  MUFU.RSQ64H R9, R33 ;  /* 0x0000002100097308 */ /* 0x000e240000001c00 */
        /* <DEDUP_REMOVED lines=9> */
[----:B------:R-:W-:Y:S01]  /*4370*/  IADD3 R5, PT, PT, R5, -0x3500000, RZ ;  /* 0xfcb0000005057810 */ /* 0x000fe20007ffe0ff */
[----:B------:R-:W-:Y:S06]  /*4380*/  BRA `(.L_x_505) ;  /* 0x0000000000047947 */ /* 0x000fec0003800000 */
.L_x_506:
[----:B------:R-:W-:-:S11]  /*4390*/  DADD R4, R32, R32 ;  /* 0x0000000020047229 */ /* 0x000fd60000000020 */
.L_x_505:
[----:B------:R-:W-:Y:S01]  /*43a0*/  MOV R35, 0x0 ;  /* 0x0000000000237802 */ /* 0x000fe20000000f00 */
[----:B------:R-:W-:-:S03]  /*43b0*/  IMAD.MOV.U32 R3, RZ, RZ, R5 ;  /* 0x000000ffff037224 */ /* 0x000fc600078e0005 */
[----:B------:R-:W-:Y:S05]  /*43c0*/  RET.REL.NODEC R34 `(_Z14kernelSetFocksP7double2idPKS_i) ;  /* 0xffffffbc220c7950 */ /* 0x000fea0003c3ffff */
.L_x_507:
        /* <DEDUP_REMOVED lines=11> */
.L_x_591:


//--------------------- .text._Z13kernelSetFockP7double2idi --------------------------
	.section	.text._Z13kernelSetFockP7double2idi,"ax",@progbits
	.align	128
        .global         _Z13kernelSetFockP7double2idi
        .type           _Z13kernelSetFockP7double2idi,@function
        .size           _Z13kernelSetFockP7double2idi,(.L_x_593 - _Z13kernelSetFockP7double2idi)
        .other          _Z13kernelSetFockP7double2idi,@"STO_CUDA_ENTRY STV_DEFAULT"
_Z13kernelSetFockP7double2idi:
.text._Z13kernelSetFockP7double2idi:
        /* <DEDUP_REMOVED lines=74> */
.L_x_509:
[----:B------:R-:W-:Y:S05]  /*04a0*/  BSYNC.RECONVERGENT B0 ;  /* 0x0000000000007941 */ /* 0x000fea0003800200 */
.L_x_508:
        /* <DEDUP_REMOVED lines=23> */
[----:B------:R-:W-:Y:S01]  /*0620*/  IMAD.U32 R2, RZ, RZ, UR4 ;  /* 0x00000004ff027e24 */ /* 0x000fe2000f8e00ff */
[----:B------:R-:W-:-:S05]  /*0630*/  MOV R14, 0x660 ;  /* 0x00000660000e7802 */ /* 0x000fca0000000f00 */
[----:B------:R-:W1:Y:S02]  /*0640*/  LDC R11, c[0x0][0x394] ;  /* 0x0000e500ff0b7b82 */ /* 0x000e640000000800 */
[----:B01----:R-:W-:Y:S05]  /*0650*/  CALL.REL.NOINC `($__internal_16_$__cuda_sm20_dsqrt_rn_f64_mediumpath_v1) ;  /* 0x0000002400f87944 */ /* 0x003fea0003c00000 */
.L_x_510:
[----:B------:R-:W0:Y:S01]  /*0660*/  LDCU UR5, c[0x0][0x398] ;  /* 0x00007300ff0577ac */ /* 0x000e220008000800 */
[----:B------:R-:W-:Y:S01]  /*0670*/  DMUL R8, R8, R2 ;  /* 0x0000000208087228 */ /* 0x000fe20000000000 */
[----:B------:R-:W1:Y:S01]  /*0680*/  LDCU.64 UR8, c[0x0][0x358] ;  /* 0x00006b00ff0877ac */ /* 0x000e620008000a00 */
[----:B0-----:R-:W-:-:S09]  /*0690*/  UISETP.GE.AND UP0, UPT, UR5, 0x1, UPT ;  /* 0x000000010500788c */ /* 0x001fd2000bf06270 */
[----:B-1----:R-:W-:Y:S05]  /*06a0*/  BRA.U !UP0, `(.L_x_511) ;  /* 0x0000002108447547 */ /* 0x002fea000b800000 */
[----:B------:R-:W-:Y:S01]  /*06b0*/  UISETP.GE.U32.AND UP0, UPT, UR5, 0x4, UPT ;  /* 0x000000040500788c */ /* 0x000fe2000bf06070 */
[----:B------:R-:W-:Y:S01]  /*06c0*/  CS2R R16, SRZ ;  /* 0x0000000000107805 */ /* 0x000fe2000001ff00 */
[----:B------:R-:W-:Y:S01]  /*06d0*/  ULOP3.LUT UR6, UR5, 0x3, URZ, 0xc0, !UPT ;  /* 0x0000000305067892 */ /* 0x000fe2000f8ec0ff */
[----:B------:R-:W-:-:S06]  /*06e0*/  UMOV UR4, 0x1 ;  /* 0x0000000100047882 */ /* 0x000fcc0000000000 */
[----:B------:R-:W-:Y:S05]  /*06f0*/  BRA.U !UP0, `(.L_x_512) ;  /* 0x0000001908707547 */ /* 0x000fea000b800000 */
[----:B------:R-:W-:Y:S01]  /*0700*/  CS2R R16, SRZ ;  /* 0x0000000000107805 */ /* 0x000fe2000001ff00 */
[----:B------:R-:W-:Y:S01]  /*0710*/  IMAD.MOV.U32 R18, RZ, RZ, 0x0 ;  /* 0x00000000ff127424 */ /* 0x000fe200078e00ff */
[----:B------:R-:W-:Y:S01]  /*0720*/  MOV R19, 0x3ff00000 ;  /* 0x3ff0000000137802 */ /* 0x000fe20000000f00 */
[----:B------:R-:W-:Y:S01]  /*0730*/  ULOP3.LUT UR5, UR5, 0x7ffffffc, URZ, 0xc0, !UPT ;  /* 0x7ffffffc05057892 */ /* 0x000fe2000f8ec0ff */
[----:B------:R-:W-:-:S11]  /*0740*/  UMOV UR4, URZ ;  /* 0x000000ff00047c82 */ /* 0x000fd60008000000 */
.L_x_529:
[----:B------:R-:W-:Y:S01]  /*0750*/  UIADD3 UR7, UPT, UPT, UR4, 0x1, URZ ;  /* 0x0000000104077890 */ /* 0x000fe2000fffe0ff */
[----:B------:R-:W-:-:S08]  /*0760*/  IMAD.MOV.U32 R2, RZ, RZ, 0x1 ;  /* 0x00000001ff027424 */ /* 0x000fd000078e00ff */
        /* <DEDUP_REMOVED lines=18> */
[----:B------:R-:W-:Y:S05]  /*0890*/  CALL.REL.NOINC `($__internal_15_$__cuda_sm20_div_rn_f64_full) ;  /* 0x0000001c00dc7944 */ /* 0x000fea0003c00000 */
[----:B------:R-:W-:-:S07]  /*08a0*/  MOV R5, R3 ;  /* 0x0000000300057202 */ /* 0x000fce0000000f00 */
.L_x_513:
        /* <DEDUP_REMOVED lines=24> */
[----:B------:R-:W-:Y:S05]  /*0a30*/  CALL.REL.NOINC `($__internal_16_$__cuda_sm20_dsqrt_rn_f64_mediumpath_v1) ;  /* 0x0000002400007944 */ /* 0x000fea0003c00000 */
[----:B------:R-:W-:Y:S02]  /*0a40*/  IMAD.MOV.U32 R6, RZ, RZ, R2 ;  /* 0x000000ffff067224 */ /* 0x000fe400078e0002 */
[----:B------:R-:W-:-:S07]  /*0a50*/  IMAD.MOV.U32 R7, RZ, RZ, R3 ;  /* 0x000000ffff077224 */ /* 0x000fce00078e0003 */
.L_x_514:
[----:B------:R-:W0:Y:S01]  /*0a60*/  MUFU.RCP64H R3, R23 ;  /* 0x0000001700037308 */ /* 0x000e220000001800 */
[----:B------:R-:W-:Y:S01]  /*0a70*/  MOV R2, 0x1 ;  /* 0x0000000100027802 */ /* 0x000fe20000000f00 */
[----:B------:R-:W-:-:S06]  /*0a80*/  DMUL R6, R20, R6 ;  /* 0x0000000614067228 */ /* 0x000fcc0000000000 */
[----:B------:R-:W1:Y:S02]  /*0a90*/  I2F.F64 R10, UR4 ;  /* 0x00000004000a7d12 */ /* 0x000e640008201c00 */
        /* <DEDUP_REMOVED lines=18> */
[----:B------:R-:W-:Y:S05]  /*0bc0*/  CALL.REL.NOINC `($__internal_15_$__cuda_sm20_div_rn_f64_full) ;  /* 0x0000001c00107944 */ /* 0x000fea0003c00000 */
[----:B------:R-:W-:-:S07]  /*0bd0*/  IMAD.MOV.U32 R5, RZ, RZ, R3 ;  /* 0x000000ffff057224 */ /* 0x000fce00078e0003 */
.L_x_515:
        /* <DEDUP_REMOVED lines=24> */
[----:B------:R-:W-:Y:S05]  /*0d60*/  CALL.REL.NOINC `($__internal_16_$__cuda_sm20_dsqrt_rn_f64_mediumpath_v1) ;  /* 0x0000002000347944 */ /* 0x000fea0003c00000 */
[----:B------:R-:W-:Y:S01]  /*0d70*/  MOV R6, R2 ;  /* 0x0000000200067202 */ /* 0x000fe20000000f00 */
[----:B------:R-:W-:-:S07]  /*0d80*/  IMAD.MOV.U32 R7, RZ, RZ, R3 ;  /* 0x000000ffff077224 */ /* 0x000fce00078e0003 */
.L_x_516:
        /* <DEDUP_REMOVED lines=16> */
[----:B------:R-:W-:Y:S01]  /*0e90*/  MOV R6, RZ ;  /* 0x000000ff00067202 */ /* 0x000fe20000000f00 */
[----:B------:R-:W-:Y:S01]  /*0ea0*/  IMAD.MOV.U32 R3, RZ, RZ, 0x40000000 ;  /* 0x40000000ff037424 */ /* 0x000fe200078e00ff */
[----:B------:R-:W-:Y:S01]  /*0eb0*/  MOV R5, R23 ;  /* 0x0000001700057202 */ /* 0x000fe20000000f00 */
[----:B------:R-:W-:Y:S01]  /*0ec0*/  IMAD.MOV.U32 R4, RZ, RZ, R22 ;  /* 0x000000ffff047224 */ /* 0x000fe200078e0016 */
[----:B------:R-:W-:-:S07]  /*0ed0*/  MOV R2, 0xef0 ;  /* 0x00000ef000027802 */ /* 0x000fce0000000f00 */
[----:B------:R-:W-:Y:S05]  /*0ee0*/  CALL.REL.NOINC `($__internal_15_$__cuda_sm20_div_rn_f64_full) ;  /* 0x0000001800487944 */ /* 0x000fea0003c00000 */
[----:B------:R-:W-:-:S07]  /*0ef0*/  IMAD.MOV.U32 R5, RZ, RZ, R3 ;  /* 0x000000ffff057224 */ /* 0x000fce00078e0003 */
.L_x_517:
        /* <DEDUP_REMOVED lines=25> */
[----:B------:R-:W-:Y:S01]  /*1090*/  IMAD.MOV.U32 R6, RZ, RZ, R2 ;  /* 0x000000ffff067224 */ /* 0x000fe200078e0002 */
[----:B------:R-:W-:-:S07]  /*10a0*/  MOV R7, R3 ;  /* 0x0000000300077202 */ /* 0x000fce0000000f00 */
.L_x_518:
        /* <DEDUP_REMOVED lines=22> */
[----:B------:R-:W-:-:S07]  /*1210*/  MOV R5, R3 ;  /* 0x0000000300057202 */ /* 0x000fce0000000f00 */
.L_x_519:
        /* <DEDUP_REMOVED lines=27> */
.L_x_520:
[----:B------:R-:W-:Y:S01]  /*13d0*/  UIADD3 UR10, UPT, UPT, UR4, 0x3, URZ ;  /* 0x00000003040a7890 */ /* 0x000fe2000fffe0ff */
[----:B------:R-:W-:Y:S01]  /*13e0*/  MOV R2, 0x1 ;  /* 0x0000000100027802 */ /* 0x000fe20000000f00 */
        /* <DEDUP_REMOVED lines=19> */
[----:B------:R-:W-:Y:S05]  /*1520*/  CALL.REL.NOINC `($__internal_15_$__cuda_sm20_div_rn_f64_full) ;  /* 0x0000001000b87944 */ /* 0x000fea0003c00000 */
[----:B------:R-:W-:-:S07]  /*1530*/  IMAD.MOV.U32 R5, RZ, RZ, R3 ;  /* 0x000000ffff057224 */ /* 0x000fce00078e0003 */
.L_x_521:
        /* <DEDUP_REMOVED lines=27> */
.L_x_522:
[----:B------:R-:W0:Y:S01]  /*16f0*/  MUFU.RCP64H R3, R23 ;  /* 0x0000001700037308 */ /* 0x000e220000001800 */
[----:B------:R-:W-:Y:S01]  /*1700*/  IMAD.MOV.U32 R2, RZ, RZ, 0x1 ;  /* 0x00000001ff027424 */ /* 0x000fe200078e00ff */
        /* <DEDUP_REMOVED lines=20> */
[----:B------:R-:W-:Y:S05]  /*1850*/  CALL.REL.NOINC `($__internal_15_$__cuda_sm20_div_rn_f64_full) ;  /* 0x0000000c00ec7944 */ /* 0x000fea0003c00000 */
[----:B------:R-:W-:-:S07]  /*1860*/  IMAD.MOV.U32 R5, RZ, RZ, R3 ;  /* 0x000000ffff057224 */ /* 0x000fce00078e0003 */
.L_x_523:
        /* <DEDUP_REMOVED lines=27> */
.L_x_524:
[----:B------:R-:W-:Y:S01]  /*1a20*/  UIADD3 UR4, UPT, UPT, UR4, 0x4, URZ ;  /* 0x0000000404047890 */ /* 0x000fe2000fffe0ff */
[----:B------:R-:W-:Y:S01]  /*1a30*/  IMAD.MOV.U32 R2, RZ, RZ, 0x1 ;  /* 0x00000001ff027424 */ /* 0x000fe200078e00ff */
[----:B------:R-:W-:-:S07]  /*1a40*/  DFMA R16, -R16, R6, R24 ;  /* 0x000000061010722b */ /* 0x000fce0000000118 */
        /* <DEDUP_REMOVED lines=20> */
.L_x_525:
        /* <DEDUP_REMOVED lines=27> */
.L_x_526:
        /* <DEDUP_REMOVED lines=24> */
.L_x_527:
        /* <DEDUP_REMOVED lines=27> */
.L_x_528:
[----:B------:R-:W-:Y:S01]  /*2070*/  UISETP.NE.AND UP0, UPT, UR4, UR5, UPT ;  /* 0x000000050400728c */ /* 0x000fe2000bf05270 */
[----:B------:R-:W-:Y:S02]  /*2080*/  DFMA R8, -R8, R6, R24 ;  /* 0x000000060808722b */ /* 0x000fe40000000118 */
[----:B------:R-:W-:-:S06]  /*2090*/  DADD R18, R18, 4 ;  /* 0x4010000012127429 */ /* 0x000fcc0000000000 */
[----:B------:R-:W-:Y:S05]  /*20a0*/  BRA.U UP0, `(.L_x_529) ;  /* 0xffffffe500a87547 */ /* 0x000fea000b83ffff */
[----:B------:R-:W-:-:S12]  /*20b0*/  UIADD3 UR4, UPT, UPT, UR4, 0x1, URZ ;  /* 0x0000000104047890 */ /* 0x000fd8000fffe0ff */
.L_x_512:
[----:B------:R-:W-:-:S09]  /*20c0*/  UISETP.NE.AND UP0, UPT, UR6, URZ, UPT ;  /* 0x000000ff0600728c */ /* 0x000fd2000bf05270 */
[----:B------:R-:W-:Y:S05]  /*20d0*/  BRA.U !UP0, `(.L_x_511) ;  /* 0x0000000508b87547 */ /* 0x000fea000b800000 */
[----:B------:R-:W-:-:S12]  /*20e0*/  UIADD3 UR5, UPT, UPT, -UR6, URZ, URZ ;  /* 0x000000ff06057290 */ /* 0x000fd8000fffe1ff */
.L_x_534:
[----:B------:R-:W0:Y:S01]  /*20f0*/  I2F.F64.U32 R22, UR4 ;  /* 0x0000000400167d12 */ /* 0x000e220008201800 */
[----:B------:R-:W-:Y:S01]  /*2100*/  IMAD.MOV.U32 R2, RZ, RZ, 0x1 ;  /* 0x00000001ff027424 */ /* 0x000fe200078e00ff */
[----:B------:R-:W-:Y:S01]  /*2110*/  UIADD3 UR5, UPT, UPT, UR5, 0x1, URZ ;  /* 0x0000000105057890 */ /* 0x000fe2000fffe0ff */
[----:B------:R-:W-:Y:S01]  /*2120*/  MOV R18, R8 ;  /* 0x0000000800127202 */ /* 0x000fe20000000f00 */
[----:B------:R-:W-:Y:S02]  /*2130*/  IMAD.MOV.U32 R19, RZ, RZ, R9 ;  /* 0x000000ffff137224 */ /* 0x000fe400078e0009 */
[----:B------:R-:W-:Y:S02]  /*2140*/  UISETP.NE.AND UP0, UPT, UR5, URZ, UPT ;  /* 0x000000ff0500728c */ /* 0x000fe4000bf05270 */
        /* <DEDUP_REMOVED lines=19> */
.L_x_530:
        /* <DEDUP_REMOVED lines=27> */
.L_x_531:
[----:B------:R-:W0:Y:S01]  /*2430*/  MUFU.RCP64H R3, R23 ;  /* 0x0000001700037308 */ /* 0x000e220000001800 */
[----:B------:R-:W-:Y:S01]  /*2440*/  MOV R2, 0x1 ;  /* 0x0000000100027802 */ /* 0x000fe20000000f00 */
[----:B------:R-:W-:Y:S01]  /*2450*/  UIADD3 UR7, UPT, UPT, UR4, -0x1, URZ ;  /* 0xffffffff04077890 */ /* 0x000fe2000fffe0ff */
[----:B------:R-:W-:-:S08]  /*2460*/  DMUL R6, R20, R6 ;  /* 0x0000000614067228 */ /* 0x000fd00000000000 */
[----:B------:R-:W1:Y:S01]  /*2470*/  I2F.F64 R10, UR7 ;  /* 0x00000007000a7d12 */ /* 0x000e620008201c00 */
[----:B------:R-:W-:Y:S02]  /*2480*/  DMUL R8, R6, R8 ;  /* 0x0000000806087228 */ /* 0x000fe40000000000 */
        /* <DEDUP_REMOVED lines=19> */
.L_x_532:
        /* <DEDUP_REMOVED lines=27> */
.L_x_533:
[----:B------:R-:W-:Y:S01]  /*2770*/  DFMA R8, R6, -R16, R8 ;  /* 0x800000100608722b */ /* 0x000fe20000000008 */
[----:B------:R-:W-:Y:S01]  /*2780*/  UIADD3 UR4, UPT, UPT, UR4, 0x1, URZ ;  /* 0x0000000104047890 */ /* 0x000fe2000fffe0ff */
[----:B------:R-:W-:Y:S01]  /*2790*/  IMAD.MOV.U32 R16, RZ, RZ, R18 ;  /* 0x000000ffff107224 */ /* 0x000fe200078e0012 */
[----:B------:R-:W-:Y:S01]  /*27a0*/  MOV R17, R19 ;  /* 0x0000001300117202 */ /* 0x000fe20000000f00 */
[----:B------:R-:W-:Y:S09]  /*27b0*/  BRA.U UP0, `(.L_x_534) ;  /* 0xfffffff9004c7547 */ /* 0x000ff2000b83ffff */
.L_x_511:
[----:B------:R-:W0:Y:S01]  /*27c0*/  LDC.64 R2, c[0x0][0x380] ;  /* 0x0000e000ff027b82 */ /* 0x000e220000000a00 */
[----:B------:R-:W-:Y:S01]  /*27d0*/  CS2R R10, SRZ ;  /* 0x00000000000a7805 */ /* 0x000fe2000001ff00 */
[----:B0-----:R-:W-:-:S05]  /*27e0*/  IMAD.WIDE R2, R0, 0x10, R2 ;  /* 0x0000001000027825 */ /* 0x001fca00078e0202 */
[----:B------:R-:W-:Y:S01]  /*27f0*/  STG.E.128 desc[UR8][R2.64], R8 ;  /* 0x0000000802007986 */ /* 0x000fe2000c101d08 */
[----:B------:R-:W-:Y:S05]  /*2800*/  EXIT ;  /* 0x000000000000794d */ /* 0x000fea0003800000 */
        .weak           $__internal_15_$__cuda_sm20_div_rn_f64_full
        .type           $__internal_15_$__cuda_sm20_div_rn_f64_full,@function
        .size           $__internal_15_$__cuda_sm20_div_rn_f64_full,($__internal_16_$__cuda_sm20_dsqrt_rn_f64_mediumpath_v1 - $__internal_15_$__cuda_sm20_div_rn_f64_full)
$__internal_15_$__cuda_sm20_div_rn_f64_full:
[C---:B------:R-:W-:Y:S01]  /*2810*/  FSETP.GEU.AND P0, PT, |R5|.reuse, 1.469367938527859385e-39, PT ;  /* 0x001000000500780b */ /* 0x040fe20003f0e200 */
[----:B------:R-:W-:Y:S01]  /*2820*/  IMAD.MOV.U32 R10, RZ, RZ, 0x1 ;  /* 0x00000001ff0a7424 */ /* 0x000fe200078e00ff */
[----:B------:R-:W-:Y:S01]  /*2830*/  LOP3.LUT R14, R5, 0x800fffff, RZ, 0xc0, !PT ;  /* 0x800fffff050e7812 */ /* 0x000fe200078ec0ff */
[----:B------:R-:W-:Y:S01]  /*2840*/  IMAD.MOV.U32 R29, RZ, RZ, R3 ;  /* 0x000000ffff1d7224 */ /* 0x000fe200078e0003 */
[----:B------:R-:W-:Y:S01]  /*2850*/  MOV R28, R6 ;  /* 0x00000006001c7202 */ /* 0x000fe20000000f00 */
[----:B------:R-:W-:Y:S01]  /*2860*/  IMAD.MOV.U32 R6, RZ, RZ, 0x1ca00000 ;  /* 0x1ca00000ff067424 */ /* 0x000fe200078e00ff */
[----:B------:R-:W-:Y:S01]  /*2870*/  LOP3.LUT R15, R14, 0x3ff00000, RZ, 0xfc, !PT ;  /* 0x3ff000000e0f7812 */ /* 0x000fe200078efcff */
[----:B------:R-:W-:Y:S01]  /*2880*/  IMAD.MOV.U32 R14, RZ, RZ, R4 ;  /* 0x000000ffff0e7224 */ /* 0x000fe200078e0004 */
[----:B------:R-:W-:Y:S01]  /*2890*/  LOP3.LUT R3, R29, 0x7ff00000, RZ, 0xc0, !PT ;  /* 0x7ff000001d037812 */ /* 0x000fe200078ec0ff */
[----:B------:R-:W-:-:S04]  /*28a0*/  IMAD.MOV.U32 R26, RZ, RZ, R28 ;  /* 0x000000ffff1a7224 */ /* 0x000fc800078e001c */
[----:B------:R-:W-:-:S06]  /*28b0*/  @!P0 DMUL R14, R4, 8.98846567431157953865e+307 ;  /* 0x7fe00000040e8828 */ /* 0x000fcc0000000000 */
[----:B------:R-:W0:Y:S02]  /*28c0*/  MUFU.RCP64H R11, R15 ;  /* 0x0000000f000b7308 */ /* 0x000e240000001800 */
[----:B0-----:R-:W-:-:S08]  /*28d0*/  DFMA R30, R10, -R14, 1 ;  /* 0x3ff000000a1e742b */ /* 0x001fd0000000080e */
[----:B------:R-:W-:-:S08]  /*28e0*/  DFMA R30, R30, R30, R30 ;  /* 0x0000001e1e1e722b */ /* 0x000fd0000000001e */
[----:B------:R-:W-:Y:S01]  /*28f0*/  DFMA R30, R10, R30, R10 ;  /* 0x0000001e0a1e722b */ /* 0x000fe2000000000a */
[----:B------:R-:W-:-:S04]  /*2900*/  LOP3.LUT R10, R5, 0x7ff00000, RZ, 0xc0, !PT ;  /* 0x7ff00000050a7812 */ /* 0x000fc800078ec0ff */
[----:B------:R-:W-:-:S03]  /*2910*/  ISETP.GE.U32.AND P1, PT, R3, R10, PT ;  /* 0x0000000a0300720c */ /* 0x000fc60003f26070 */
[----:B------:R-:W-:Y:S01]  /*2920*/  DFMA R12, R30, -R14, 1 ;  /* 0x3ff000001e0c742b */ /* 0x000fe2000000080e */
[----:B------:R-:W-:Y:S02]  /*2930*/  SEL R7, R6, 0x63400000, !P1 ;  /* 0x6340000006077807 */ /* 0x000fe40004800000 */
[----:B------:R-:W-:Y:S02]  /*2940*/  FSETP.GEU.AND P1, PT, |R29|, 1.469367938527859385e-39, PT ;  /* 0x001000001d00780b */ /* 0x000fe40003f2e200 */
[----:B------:R-:W-:-:S03]  /*2950*/  LOP3.LUT R27, R7, 0x800fffff, R29, 0xf8, !PT ;  /* 0x800fffff071b7812 */ /* 0x000fc600078ef81d */
[----:B------:R-:W-:Y:S01]  /*2960*/  DFMA R30, R30, R12, R30 ;  /* 0x0000000c1e1e722b */ /* 0x000fe2000000001e */
[----:B------:R-:W-:-:S07]  /*2970*/  MOV R7, R3 ;  /* 0x0000000300077202 */ /* 0x000fce0000000f00 */
[----:B------:R-:W-:Y:S05]  /*2980*/  @P1 BRA `(.L_x_535) ;  /* 0x0000000000201947 */ /* 0x000fea0003800000 */
[----:B------:R-:W-:-:S04]  /*2990*/  LOP3.LUT R12, R5, 0x7ff00000, RZ, 0xc0, !PT ;  /* 0x7ff00000050c7812 */ /* 0x000fc800078ec0ff */
[----:B------:R-:W-:Y:S01]  /*29a0*/  ISETP.GE.U32.AND P1, PT, R3, R12, PT ;  /* 0x0000000c0300720c */ /* 0x000fe20003f26070 */
[----:B------:R-:W-:-:S03]  /*29b0*/  IMAD.MOV.U32 R12, RZ, RZ, RZ ;  /* 0x000000ffff0c7224 */ /* 0x000fc600078e00ff */
[----:B------:R-:W-:-:S04]  /*29c0*/  SEL R7, R6, 0x63400000, !P1 ;  /* 0x6340000006077807 */ /* 0x000fc80004800000 */
[----:B------:R-:W-:-:S04]  /*29d0*/  LOP3.LUT R7, R7, 0x80000000, R29, 0xf8, !PT ;  /* 0x8000000007077812 */ /* 0x000fc800078ef81d */
[----:B------:R-:W-:-:S06]  /*29e0*/  LOP3.LUT R13, R7, 0x100000, RZ, 0xfc, !PT ;  /* 0x00100000070d7812 */ /* 0x000fcc00078efcff */
[----:B------:R-:W-:-:S10]  /*29f0*/  DFMA R26, R26, 2, -R12 ;  /* 0x400000001a1a782b */ /* 0x000fd4000000080c */
[----:B------:R-:W-:-:S07]  /*2a00*/  LOP3.LUT R7, R27, 0x7ff00000, RZ, 0xc0, !PT ;  /* 0x7ff000001b077812 */ /* 0x000fce00078ec0ff */
.L_x_535:
[----:B------:R-:W-:Y:S01]  /*2a10*/  @!P0 LOP3.LUT R10, R15, 0x7ff00000, RZ, 0xc0, !PT ;  /* 0x7ff000000f0a8812 */ /* 0x000fe200078ec0ff */
[----:B------:R-:W-:Y:S01]  /*2a20*/  DMUL R32, R30, R26 ;  /* 0x0000001a1e207228 */ /* 0x000fe20000000000 */
[----:B------:R-:W-:-:S04]  /*2a30*/  IADD3 R11, PT, PT, R7, -0x1, RZ ;  /* 0xffffffff070b7810 */ /* 0x000fc80007ffe0ff */
[----:B------:R-:W-:Y:S01]  /*2a40*/  ISETP.GT.U32.AND P0, PT, R11, 0x7feffffe, PT ;  /* 0x7feffffe0b00780c */ /* 0x000fe20003f04070 */
[----:B------:R-:W-:Y:S02]  /*2a50*/  VIADD R11, R10, 0xffffffff ;  /* 0xffffffff0a0b7836 */ /* 0x000fe40000000000 */
        /* <DEDUP_REMOVED lines=10> */
[----:B------:R-:W-:-:S05]  /*2b00*/  IMAD.IADD R6, R7, 0x1, -R6 ;  /* 0x0000000107067824 */ /* 0x000fca00078e0a06 */
[----:B------:R-:W-:-:S06]  /*2b10*/  IADD3 R11, PT, PT, R6, 0x7fe00000, RZ ;  /* 0x7fe00000060b7810 */ /* 0x000fcc0007ffe0ff */
        /* <DEDUP_REMOVED lines=11> */
[----:B------:R-:W-:Y:S01]  /*2bd0*/  DMUL.RP R4, R12, R4 ;  /* 0x000000040c047228 */ /* 0x000fe20000008000 */
[----:B------:R-:W-:-:S04]  /*2be0*/  IADD3 R6, PT, PT, -R6, -0x43300000, RZ ;  /* 0xbcd0000006067810 */ /* 0x000fc80007ffe1ff */
[----:B------:R-:W-:-:S05]  /*2bf0*/  DFMA R10, R30, -R10, R12 ;  /* 0x8000000a1e0a722b */ /* 0x000fca000000000c */
[----:B------:R-:W-:-:S05]  /*2c00*/  LOP3.LUT R3, R5, R3, RZ, 0x3c, !PT ;  /* 0x0000000305037212 */ /* 0x000fca00078e3cff */
[----:B------:R-:W-:-:S04]  /*2c10*/  FSETP.NEU.AND P0, PT, |R11|, R6, PT ;  /* 0x000000060b00720b */ /* 0x000fc80003f0d200 */
[----:B------:R-:W-:Y:S02]  /*2c20*/  FSEL R4, R4, R30, !P0 ;  /* 0x0000001e04047208 */ /* 0x000fe40004000000 */
[----:B------:R-:W-:-:S03]  /*2c30*/  FSEL R5, R3, R31, !P0 ;  /* 0x0000001f03057208 */ /* 0x000fc60004000000 */
[----:B------:R-:W-:Y:S01]  /*2c40*/  IMAD.MOV.U32 R30, RZ, RZ, R4 ;  /* 0x000000ffff1e7224 */ /* 0x000fe200078e0004 */
[----:B------:R-:W-:Y:S01]  /*2c50*/  MOV R31, R5 ;  /* 0x00000005001f7202 */ /* 0x000fe20000000f00 */
[----:B------:R-:W-:Y:S06]  /*2c60*/  BRA `(.L_x_537) ;  /* 0x0000000000607947 */ /* 0x000fec0003800000 */
.L_x_536:
        /* <DEDUP_REMOVED lines=12> */
[----:B------:R-:W-:Y:S01]  /*2d30*/  @!P0 IMAD.MOV.U32 R31, RZ, RZ, R5 ;  /* 0x000000ffff1f8224 */ /* 0x000fe200078e0005 */
[----:B------:R-:W-:Y:S01]  /*2d40*/  @!P0 MOV R30, RZ ;  /* 0x000000ff001e8202 */ /* 0x000fe20000000f00 */
[----:B------:R-:W-:Y:S01]  /*2d50*/  @P0 IMAD.MOV.U32 R30, RZ, RZ, RZ ;  /* 0x000000ffff1e0224 */ /* 0x000fe200078e00ff */
[----:B------:R-:W-:Y:S01]  /*2d60*/  @P0 MOV R31, R3 ;  /* 0x00000003001f0202 */ /* 0x000fe20000000f00 */
[----:B------:R-:W-:Y:S06]  /*2d70*/  BRA `(.L_x_537) ;  /* 0x00000000001c7947 */ /* 0x000fec0003800000 */
.L_x_539:
[----:B------:R-:W-:Y:S01]  /*2d80*/  LOP3.LUT R3, R5, 0x80000, RZ, 0xfc, !PT ;  /* 0x0008000005037812 */ /* 0x000fe200078efcff */
[----:B------:R-:W-:-:S04]  /*2d90*/  IMAD.MOV.U32 R30, RZ, RZ, R4 ;  /* 0x000000ffff1e7224 */ /* 0x000fc800078e0004 */
[----:B------:R-:W-:Y:S01]  /*2da0*/  IMAD.MOV.U32 R31, RZ, RZ, R3 ;  /* 0x000000ffff1f7224 */ /* 0x000fe200078e0003 */
[----:B------:R-:W-:Y:S06]  /*2db0*/  BRA `(.L_x_537) ;  /* 0x00000000000c7947 */ /* 0x000fec0003800000 */
.L_x_538:
[----:B------:R-:W-:Y:S02]  /*2dc0*/  LOP3.LUT R3, R29, 0x80000, RZ, 0xfc, !PT ;  /* 0x000800001d037812 */ /* 0x000fe400078efcff */
[----:B------:R-:W-:-:S03]  /*2dd0*/  MOV R30, R28 ;  /* 0x0000001c001e7202 */ /* 0x000fc60000000f00 */
[----:B------:R-:W-:-:S07]  /*2de0*/  IMAD.MOV.U32 R31, RZ, RZ, R3 ;  /* 0x000000ffff1f7224 */ /* 0x000fce00078e0003 */
.L_x_537:
[----:B------:R-:W-:Y:S01]  /*2df0*/  IMAD.MOV.U32 R6, RZ, RZ, R2 ;  /* 0x000000ffff067224 */ /* 0x000fe200078e0002 */
[----:B------:R-:W-:Y:S01]  /*2e00*/  MOV R3, R31 ;  /* 0x0000001f00037202 */ /* 0x000fe20000000f00 */
[----:B------:R-:W-:Y:S02]  /*2e10*/  IMAD.MOV.U32 R7, RZ, RZ, 0x0 ;  /* 0x00000000ff077424 */ /* 0x000fe400078e00ff */
[----:B------:R-:W-:Y:S02]  /*2e20*/  IMAD.MOV.U32 R4, RZ, RZ, R30 ;  /* 0x000000ffff047224 */ /* 0x000fe400078e001e */
[----:B------:R-:W-:Y:S05]  /*2e30*/  RET.REL.NODEC R6 `(_Z13kernelSetFockP7double2idi) ;  /* 0xffffffd006707950 */ /* 0x000fea0003c3ffff */
        .weak           $__internal_16_$__cuda_sm20_dsqrt_rn_f64_mediumpath_v1
        .type           $__internal_16_$__cuda_sm20_dsqrt_rn_f64_mediumpath_v1,@function
        .size           $__internal_16_$__cuda_sm20_dsqrt_rn_f64_mediumpath_v1,(.L_x_593 - $__internal_16_$__cuda_sm20_dsqrt_rn_f64_mediumpath_v1)
$__internal_16_$__cuda_sm20_dsqrt_rn_f64_mediumpath_v1:
[----:B------:R-:W-:Y:S02]  /*2e40*/  ISETP.GE.U32.AND P0, PT, R2, -0x3400000, PT ;  /* 0xfcc000000200780c */ /* 0x000fe40003f06070 */
[----:B------:R-:W-:Y:S01]  /*2e50*/  MOV R13, R11 ;  /* 0x0000000b000d7202 */ /* 0x000fe20000000f00 */
[----:B------:R-:W-:-:S10]  /*2e60*/  IMAD.MOV.U32 R11, RZ, RZ, R3 ;  /* 0x000000ffff0b7224 */ /* 0x000fd400078e0003 */
        /* <DEDUP_REMOVED lines=9> */
.L_x_540:
        /* <DEDUP_REMOVED lines=9> */
[----:B------:R-:W-:Y:S01]  /*2f90*/  IMAD.MOV.U32 R6, RZ, RZ, RZ ;  /* 0x000000ffff067224 */ /* 0x000fe200078e00ff */
[----:B------:R-:W-:Y:S01]  /*2fa0*/  MOV R2, 0x0 ;  /* 0x0000000000027802 */ /* 0x000fe20000000f00 */
[----:B------:R-:W-:-:S03]  /*2fb0*/  IMAD.MOV.U32 R3, RZ, RZ, 0x3fd80000 ;  /* 0x3fd80000ff037424 */ /* 0x000fc600078e00ff */
[----:B------:R-:W0:Y:S02]  /*2fc0*/  MUFU.RSQ64H R7, R13 ;  /* 0x0000000d00077308 */ /* 0x000e240000001c00 */
[----:B0-----:R-:W-:-:S08]  /*2fd0*/  DMUL R4, R6, R6 ;  /* 0x0000000606047228 */ /* 0x001fd00000000000 */
[----:B------:R-:W-:-:S08]  /*2fe0*/  DFMA R4, R12, -R4, 1 ;  /* 0x3ff000000c04742b */ /* 0x000fd00000000804 */
[----:B------:R-:W-:Y:S02]  /*2ff0*/  DFMA R2, R4, R2, 0.5 ;  /* 0x3fe000000402742b */ /* 0x000fe40000000002 */
[----:B------:R-:W-:-:S08]  /*3000*/  DMUL R4, R6, R4 ;  /* 0x0000000406047228 */ /* 0x000fd00000000000 */
[----:B------:R-:W-:-:S08]  /*3010*/  DFMA R4, R2, R4, R6 ;  /* 0x000000040204722b */ /* 0x000fd00000000006 */
[----:B------:R-:W-:Y:S02]  /*3020*/  DMUL R2, R12, R4 ;  /* 0x000000040c027228 */ /* 0x000fe40000000000 */
[----:B------:R-:W-:-:S06]  /*3030*/  IADD3 R5, PT, PT, R5, -0x100000, RZ ;  /* 0xfff0000005057810 */ /* 0x000fcc0007ffe0ff */
[----:B------:R-:W-:-:S08]  /*3040*/  DFMA R6, R2, -R2, R12 ;  /* 0x800000020206722b */ /* 0x000fd0000000000c */
[----:B------:R-:W-:-:S10]  /*3050*/  DFMA R2, R4, R6, R2 ;  /* 0x000000060402722b */ /* 0x000fd40000000002 */
[----:B------:R-:W-:Y:S01]  /*3060*/  VIADD R3, R3, 0xfcb00000 ;  /* 0xfcb0000003037836 */ /* 0x000fe20000000000 */
[----:B------:R-:W-:Y:S06]  /*3070*/  BRA `(.L_x_541) ;  /* 0x0000000000047947 */ /* 0x000fec0003800000 */
.L_x_542:
[----:B------:R-:W-:-:S11]  /*3080*/  DADD R2, R12, R12 ;  /* 0x000000000c027229 */ /* 0x000fd6000000000c */
.L_x_541:
[----:B------:R-:W-:-:S04]  /*3090*/  MOV R15, 0x0 ;  /* 0x00000000000f7802 */ /* 0x000fc80000000f00 */
[----:B------:R-:W-:Y:S05]  /*30a0*/  RET.REL.NODEC R14 `(_Z13kernelSetFockP7double2idi) ;  /* 0xffffffcc0ed47950 */ /* 0x000fea0003c3ffff */
.L_x_543:
        /* <DEDUP_REMOVED lines=13> */
.L_x_593:


//--------------------- .text._Z17kernelSetCoherentP7double2iddd --------------------------
	.section	.text._Z17kernelSetCoherentP7double2iddd,"ax",@progbits
	.align	128
        .global         _Z17kernelSetCoherentP7double2iddd
        .type           _Z17kernelSetCoherentP7double2iddd,@function
        .size           _Z17kernelSetCoherentP7double2iddd,(.L_x_595 - _Z17kernelSetCoherentP7double2iddd)
        .other          _Z17kernelSetCoherentP7double2iddd,@"STO_CUDA_ENTRY STV_DEFAULT"
_Z17kernelSetCoherentP7double2iddd:
.text._Z17kernelSetCoherentP7double2iddd:
        /* <DEDUP_REMOVED lines=9> */
[----:B------:R-:W-:Y:S01]  /*0090*/  UIADD3 UR4, UPT, UPT, UR4, -0x1, URZ ;  /* 0xffffffff04047890 */ /* 0x000fe2000fffe0ff */
[----:B------:R-:W-:Y:S01]  /*00a0*/  I2F.F64 R2, R18 ;  /* 0x0000001200027312 */ /* 0x000fe20000201c00 */
[----:B------:R-:W-:Y:S01]  /*00b0*/  IMAD.MOV.U32 R12, RZ, RZ, 0x652b82fe ;  /* 0x652b82feff0c7424 */ /* 0x000fe200078e00ff */
[----:B------:R-:W-:Y:S01]  /*00c0*/  BSSY.RECONVERGENT B0, `(.L_x_544) ;  /* 0x0000043000007945 */ /* 0x000fe20003800200 */
[----:B------:R-:W-:-:S05]  /*00d0*/  IMAD.MOV.U32 R13, RZ, RZ, 0x3ff71547 ;  /* 0x3ff71547ff0d7424 */ /* 0x000fca00078e00ff */
[----:B------:R-:W0:Y:S02]  /*00e0*/  I2F.F64 R4, UR4 ;  /* 0x0000000400047d12 */ /* 0x000e240008201c00 */
[----:B------:R-:W1:Y:S01]  /*00f0*/  LDCU.128 UR4, c[0x0][0x390] ;  /* 0x00007200ff0477ac */ /* 0x000e620008000c00 */
[----:B0-----:R-:W-:Y:S01]  /*0100*/  DFMA R4, R4, -0.5, R2 ;  /* 0xbfe000000404782b */ /* 0x001fe20000000002 */
[----:B------:R-:W-:Y:S02]  /*0110*/  IMAD.MOV.U32 R2, RZ, RZ, 0x667f3bcd ;  /* 0x667f3bcdff027424 */ /* 0x000fe400078e00ff */
[----:B------:R-:W-:-:S05]  /*0120*/  IMAD.MOV.U32 R3, RZ, RZ, 0x3ff6a09e ;  /* 0x3ff6a09eff037424 */ /* 0x000fca00078e00ff */
[----:B-1----:R-:W-:Y:S01]  /*0130*/  DMUL R8, R4, UR4 ;  /* 0x0000000404087c28 */ /* 0x002fe20008000000 */
[----:B------:R-:W-:Y:S01]  /*0140*/  UMOV UR4, 0xfefa39ef ;  /* 0xfefa39ef00047882 */ /* 0x000fe20000000000 */
[----:B------:R-:W-:Y:S01]  /*0150*/  DMUL R6, R2, UR6 ;  /* 0x0000000602067c28 */ /* 0x000fe20008000000 */
[----:B------:R-:W-:-:S07]  /*0160*/  UMOV UR5, 0x3fe62e42 ;  /* 0x3fe62e4200057882 */ /* 0x000fce0000000000 */
[----:B------:R-:W-:-:S08]  /*0170*/  DADD R10, R8, -R6 ;  /* 0x00000000080a7229 */ /* 0x000fd00000000806 */
        /* <DEDUP_REMOVED lines=52> */
[----:B------:R-:W-:Y:S01]  /*04c0*/  @!P1 LEA R11, R10, 0x3ff00000, 0x14 ;  /* 0x3ff000000a0b9811 */ /* 0x000fe200078ea0ff */
[----:B------:R-:W-:-:S06]  /*04d0*/  @!P1 IMAD.MOV.U32 R10, RZ, RZ, RZ ;  /* 0x000000ffff0a9224 */ /* 0x000fcc00078e00ff */
[----:B------:R-:W-:-:S11]  /*04e0*/  @!P1 DMUL R4, R14, R10 ;  /* 0x0000000a0e049228 */ /* 0x000fd60000000000 */
.L_x_545:
[----:B------:R-:W-:Y:S05]  /*04f0*/  BSYNC.RECONVERGENT B0 ;  /* 0x0000000000007941 */ /* 0x000fea0003800200 */
.L_x_544:
[----:B------:R-:W0:Y:S01]  /*0500*/  LDCU.64 UR4, c[0x0][0x3a0] ;  /* 0x00007400ff0477ac */ /* 0x000e220008000a00 */
[----:B------:R-:W-:Y:S01]  /*0510*/  BSSY.RECONVERGENT B0, `(.L_x_546) ;  /* 0x0000023000007945 */ /* 0x000fe20003800200 */
[----:B------:R-:W1:Y:S01]  /*0520*/  LDCU.64 UR6, c[0x0][0x358] ;  /* 0x00006b00ff0677ac */ /* 0x000e620008000a00 */
[----:B0-----:R-:W-:-:S08]  /*0530*/  DMUL R2, R2, UR4 ;  /* 0x0000000402027c28 */ /* 0x001fd00008000000 */
[----:B------:R-:W-:-:S08]  /*0540*/  DMUL R6, R6, R2 ;  /* 0x0000000206067228 */ /* 0x000fd00000000000 */
[----:B------:R-:W-:-:S08]  /*0550*/  DMUL R6, R6, -0.5 ;  /* 0xbfe0000006067828 */ /* 0x000fd00000000000 */
[----:B------:R-:W-:-:S08]  /*0560*/  DFMA R2, R8, R2, R6 ;  /* 0x000000020802722b */ /* 0x000fd00000000006 */
        /* <DEDUP_REMOVED lines=24> */
[----:B------:R-:W-:Y:S05]  /*06f0*/  CALL.REL.NOINC `($_Z17kernelSetCoherentP7double2iddd$__internal_trig_reduction_slowpathd) ;  /* 0x0000000800a07944 */ /* 0x000fea0003c00000 */
[----:B------:R-:W-:Y:S02]  /*0700*/  IMAD.MOV.U32 R6, RZ, RZ, R10 ;  /* 0x000000ffff067224 */ /* 0x000fe400078e000a */
[----:B------:R-:W-:-:S07]  /*0710*/  IMAD.MOV.U32 R7, RZ, RZ, R11 ;  /* 0x000000ffff077224 */ /* 0x000fce00078e000b */
.L_x_549:
[----:B------:R-:W-:Y:S05]  /*0720*/  BSYNC.RECONVERGENT B1 ;  /* 0x0000000000017941 */ /* 0x000fea0003800200 */
.L_x_548:
[----:B------:R-:W-:-:S07]  /*0730*/  VIADD R0, R0, 0x1 ;  /* 0x0000000100007836 */ /* 0x000fce0000000000 */
.L_x_547:
[----:B------:R-:W-:Y:S05]  /*0740*/  BSYNC.RECONVERGENT B0 ;  /* 0x0000000000007941 */ /* 0x000fea0003800200 */
.L_x_546:
        /* <DEDUP_REMOVED lines=54> */
[----:B------:R-:W-:Y:S05]  /*0ab0*/  CALL.REL.NOINC `($_Z17kernelSetCoherentP7double2iddd$__internal_trig_reduction_slowpathd) ;  /* 0x0000000400b07944 */ /* 0x000fea0003c00000 */
[----:B------:R-:W-:Y:S05]  /*0ac0*/  BSYNC.RECONVERGENT B1 ;  /* 0x0000000000017941 */ /* 0x000fea0003800200 */
.L_x_552:
[----:B------:R-:W-:Y:S02]  /*0ad0*/  IMAD.MOV.U32 R16, RZ, RZ, R10 ;  /* 0x000000ffff107224 */ /* 0x000fe400078e000a */
[----:B------:R-:W-:-:S07]  /*0ae0*/  IMAD.MOV.U32 R17, RZ, RZ, R11 ;  /* 0x000000ffff117224 */ /* 0x000fce00078e000b */
.L_x_551:
[----:B------:R-:W-:Y:S05]  /*0af0*/  BSYNC.RECONVERGENT B0 ;  /* 0x0000000000007941 */ /* 0x000fea0003800200 */
.L_x_550:
[----:B------:R-:W0:Y:S01]  /*0b00*/  LDCU.64 UR4, c[0x4][0x8] ;  /* 0x01000100ff0477ac */ /* 0x000e220008000a00 */
[----:B------:R-:W-:-:S05]  /*0b10*/  IMAD.SHL.U32 R2, R0, 0x40, RZ ;  /* 0x0000004000027824 */ /* 0x000fca00078e00ff */
[----:B------:R-:W-:-:S04]  /*0b20*/  LOP3.LUT R2, R2, 0x40, RZ, 0xc0, !PT ;  /* 0x0000004002027812 */ /* 0x000fc800078ec0ff */
[----:B0-----:R-:W-:Y:S01]  /*0b30*/  IADD3 R24, P0, PT, R2, UR4, RZ ;  /* 0x0000000402187c10 */ /* 0x001fe2000ff1e0ff */
[----:B------:R-:W-:Y:S01]  /*0b40*/  IMAD.MOV.U32 R26, RZ, RZ, 0x20fd8164 ;  /* 0x20fd8164ff1a7424 */ /* 0x000fe200078e00ff */
[----:B------:R-:W-:Y:S01]  /*0b50*/  LOP3.LUT R2, R0, 0x1, RZ, 0xc0, !PT ;  /* 0x0000000100027812 */ /* 0x000fe200078ec0ff */
[----:B------:R-:W-:Y:S01]  /*0b60*/  IMAD.MOV.U32 R19, RZ, RZ, 0x3da8ff83 ;  /* 0x3da8ff83ff137424 */ /* 0x000fe200078e00ff */
[----:B------:R-:W0:Y:S01]  /*0b70*/  LDCU UR4, c[0x0][0x394] ;  /* 0x00007280ff0477ac */ /* 0x000e220008000800 */
[----:B------:R-:W-:-:S05]  /*0b80*/  IMAD.X R25, RZ, RZ, UR5, P0 ;  /* 0x00000005ff197e24 */ /* 0x000fca00080e06ff */
[----:B------:R-:W2:Y:S04]  /*0b90*/  LDG.E.128.CONSTANT R8, desc[UR6][R24.64] ;  /* 0x0000000618087981 */ /* 0x000ea8000c1e9d00 */
[----:B------:R-:W3:Y:S04]  /*0ba0*/  LDG.E.128.CONSTANT R12, desc[UR6][R24.64+0x10] ;  /* 0x00001006180c7981 */ /* 0x000ee8000c1e9d00 */
[----:B------:R1:W4:Y:S01]  /*0bb0*/  LDG.E.128.CONSTANT R20, desc[UR6][R24.64+0x20] ;  /* 0x0000200618147981 */ /* 0x000322000c1e9d00 */
[----:B------:R-:W-:Y:S01]  /*0bc0*/  ISETP.NE.U32.AND P0, PT, R2, 0x1, PT ;  /* 0x000000010200780c */ /* 0x000fe20003f05070 */
[----:B------:R-:W-:Y:S01]  /*0bd0*/  DMUL R2, R16, R16 ;  /* 0x0000001010027228 */ /* 0x000fe20000000000 */
[----:B------:R-:W-:Y:S01]  /*0be0*/  UMOV UR8, 0x70155910 ;  /* 0x7015591000087882 */ /* 0x000fe20000000000 */
[----:B------:R-:W-:Y:S01]  /*0bf0*/  UMOV UR9, 0x3fe80938 ;  /* 0x3fe8093800097882 */ /* 0x000fe20000000000 */
[----:B------:R-:W-:-:S02]  /*0c00*/  FSEL R26, R26, -8.06006814911005101289e+34, !P0 ;  /* 0xf9785eba1a1a7808 */ /* 0x000fc40004000000 */
[----:B------:R-:W-:-:S06]  /*0c10*/  FSEL R27, -R19, 0.11223486810922622681, !P0 ;  /* 0x3de5db65131b7808 */ /* 0x000fcc0004000100 */
[----:B--2---:R-:W-:-:S08]  /*0c20*/  DFMA R8, R2, R26, R8 ;  /* 0x0000001a0208722b */ /* 0x004fd00000000008 */
[----:B------:R-:W-:Y:S01]  /*0c30*/  DFMA R26, R2, R8, R10 ;  /* 0x00000008021a722b */ /* 0x000fe2000000000a */
[----:B0-----:R-:W1:Y:S01]  /*0c40*/  MUFU.RSQ64H R11, UR4 ;  /* 0x00000004000b7d08 */ /* 0x001e620008001c00 */
[----:B------:R-:W0:Y:S01]  /*0c50*/  LDC.64 R8, c[0x0][0x390] ;  /* 0x0000e400ff087b82 */ /* 0x000e220000000a00 */
[----:B------:R-:W-:-:S05]  /*0c60*/  UIADD3 UR4, UPT, UPT, UR4, -0x3500000, URZ ;  /* 0xfcb0000004047890 */ /* 0x000fca000fffe0ff */
[----:B---3--:R-:W-:Y:S01]  /*0c70*/  DFMA R12, R2, R26, R12 ;  /* 0x0000001a020c722b */ /* 0x008fe2000000000c */
[----:B------:R-:W-:Y:S02]  /*0c80*/  UISETP.GE.U32.AND UP0, UPT, UR4, 0x7ca00000, UPT ;  /* 0x7ca000000400788c */ /* 0x000fe4000bf06070 */
[----:B------:R-:W-:-:S05]  /*0c90*/  IMAD.U32 R10, RZ, RZ, UR4 ;  /* 0x00000004ff0a7e24 */ /* 0x000fca000f8e00ff */
[----:B------:R-:W-:Y:S02]  /*0ca0*/  DFMA R14, R2, R12, R14 ;  /* 0x0000000c020e722b */ /* 0x000fe4000000000e */
[----:B-1----:R-:W-:-:S06]  /*0cb0*/  DMUL R24, R10, R10 ;  /* 0x0000000a0a187228 */ /* 0x002fcc0000000000 */
[----:B----4-:R-:W-:Y:S02]  /*0cc0*/  DFMA R14, R2, R14, R20 ;  /* 0x0000000e020e722b */ /* 0x010fe40000000014 */
[----:B0-----:R-:W-:Y:S01]  /*0cd0*/  DFMA R12, -R24, R8, 1 ;  /* 0x3ff00000180c742b */ /* 0x001fe20000000108 */
[----:B------:R-:W-:Y:S02]  /*0ce0*/  IMAD.MOV.U32 R24, RZ, RZ, 0x0 ;  /* 0x00000000ff187424 */ /* 0x000fe400078e00ff */
[----:B------:R-:W-:-:S03]  /*0cf0*/  IMAD.MOV.U32 R25, RZ, RZ, 0x3fd80000 ;  /* 0x3fd80000ff197424 */ /* 0x000fc600078e00ff */
[----:B------:R-:W-:-:S03]  /*0d00*/  DFMA R14, R2, R14, R22 ;  /* 0x0000000e020e722b */ /* 0x000fc60000000016 */
[----:B------:R-:W-:Y:S02]  /*0d10*/  DFMA R20, R12, R24, 0.5 ;  /* 0x3fe000000c14742b */ /* 0x000fe40000000018 */
[----:B------:R-:W-:-:S03]  /*0d20*/  DMUL R12, R10, R12 ;  /* 0x0000000c0a0c7228 */ /* 0x000fc60000000000 */
[----:B------:R-:W-:Y:S02]  /*0d30*/  DFMA R16, R14, R16, R16 ;  /* 0x000000100e10722b */ /* 0x000fe40000000010 */
[----:B------:R-:W-:-:S03]  /*0d40*/  DFMA R14, R2, R14, 1 ;  /* 0x3ff00000020e742b */ /* 0x000fc6000000000e */
[----:B------:R-:W-:-:S07]  /*0d50*/  DFMA R10, R20, R12, R10 ;  /* 0x0000000c140a722b */ /* 0x000fce000000000a */
[----:B------:R-:W-:Y:S01]  /*0d60*/  FSEL R20, R14, R16, !P0 ;  /* 0x000000100e147208 */ /* 0x000fe20004000000 */
[----:B------:R-:W-:Y:S01]  /*0d70*/  DMUL R2, R10, R8 ;  /* 0x000000080a027228 */ /* 0x000fe20000000000 */
[----:B------:R-:W-:Y:S01]  /*0d80*/  FSEL R21, R15, R17, !P0 ;  /* 0x000000110f157208 */ /* 0x000fe20004000000 */
[----:B------:R-:W-:Y:S01]  /*0d90*/  VIADD R23, R11, 0xfff00000 ;  /* 0xfff000000b177836 */ /* 0x000fe20000000000 */
[----:B------:R-:W-:Y:S01]  /*0da0*/  LOP3.LUT P0, RZ, R0, 0x2, RZ, 0xc0, !PT ;  /* 0x0000000200ff7812 */ /* 0x000fe2000780c0ff */
[----:B------:R-:W-:-:S03]  /*0db0*/  IMAD.MOV.U32 R22, RZ, RZ, R10 ;  /* 0x000000ffff167224 */ /* 0x000fc600078e000a */
[----:B------:R-:W-:Y:S02]  /*0dc0*/  DADD R14, RZ, -R20 ;  /* 0x00000000ff0e7229 */ /* 0x000fe40000000814 */
[----:B------:R-:W-:Y:S02]  /*0dd0*/  DFMA R12, R2, -R2, R8 ;  /* 0x80000002020c722b */ /* 0x000fe40000000008 */
[----:B------:R-:W-:-:S06]  /*0de0*/  DMUL R8, R4, UR8 ;  /* 0x0000000804087c28 */ /* 0x000fcc0008000000 */
[----:B------:R-:W-:Y:S01]  /*0df0*/  DFMA R16, R12, R22, R2 ;  /* 0x000000160c10722b */ /* 0x000fe20000000002 */
[----:B------:R-:W-:Y:S02]  /*0e00*/  FSEL R4, R20, R14, !P0 ;  /* 0x0000000e14047208 */ /* 0x000fe40004000000 */
[----:B------:R-:W-:Y:S01]  /*0e10*/  FSEL R5, R21, R15, !P0 ;  /* 0x0000000f15057208 */ /* 0x000fe20004000000 */
[----:B------:R-:W-:Y:S07]  /*0e20*/  BRA.U !UP0, `(.L_x_553) ;  /* 0x0000000108087547 */ /* 0x000fee000b800000 */
[----:B------:R-:W-:-:S07]  /*0e30*/  MOV R0, 0xe50 ;  /* 0x00000e5000007802 */ /* 0x000fce0000000f00 */
[----:B------:R-:W-:Y:S05]  /*0e40*/  CALL.REL.NOINC `($__internal_17_$__cuda_sm20_dsqrt_rn_f64_mediumpath_v1) ;  /* 0x00000000001c7944 */ /* 0x000fea0003c00000 */
.L_x_553:
[----:B------:R-:W0:Y:S01]  /*0e50*/  LDC.64 R2, c[0x0][0x380] ;  /* 0x0000e000ff027b82 */ /* 0x000e220000000a00 */
[----:B------:R-:W-:-:S08]  /*0e60*/  DMUL R8, R8, R16 ;  /* 0x0000001008087228 */ /* 0x000fd00000000000 */
[C---:B------:R-:W-:Y:S02]  /*0e70*/  DMUL R12, R8.reuse, R6 ;  /* 0x00000006080c7228 */ /* 0x040fe40000000000 */
[----:B------:R-:W-:Y:S01]  /*0e80*/  DMUL R14, R8, R4 ;  /* 0x00000004080e7228 */ /* 0x000fe20000000000 */
[----:B0-----:R-:W-:-:S06]  /*0e90*/  IMAD.WIDE R18, R18, 0x10, R2 ;  /* 0x0000001012127825 */ /* 0x001fcc00078e0202 */
[----:B------:R-:W-:Y:S01]  /*0ea0*/  STG.E.128 desc[UR6][R18.64], R12 ;  /* 0x0000000c12007986 */ /* 0x000fe2000c101d06 */
[----:B------:R-:W-:Y:S05]  /*0eb0*/  EXIT ;  /* 0x000000000000794d */ /* 0x000fea0003800000 */
        .weak           $__internal_17_$__cuda_sm20_dsqrt_rn_f64_mediumpath_v1
        .type           $__internal_17_$__cuda_sm20_dsqrt_rn_f64_mediumpath_v1,@function
        .size           $__internal_17_$__cuda_sm20_dsqrt_rn_f64_mediumpath_v1,($_Z17kernelSetCoherentP7double2iddd$__internal_trig_reduction_slowpathd - $__internal_17_$__cuda_sm20_dsqrt_rn_f64_mediumpath_v1)
$__internal_17_$__cuda_sm20_dsqrt_rn_f64_mediumpath_v1:
        /* <DEDUP_REMOVED lines=12> */
.L_x_554:
        /* <DEDUP_REMOVED lines=26> */
.L_x_556:
[----:B------:R-:W-:-:S11]  /*1120*/  DADD R2, R10, R10 ;  /* 0x000000000a027229 */ /* 0x000fd6000000000a */
.L_x_555:
[----:B------:R-:W-:Y:S02]  /*1130*/  IMAD.MOV.U32 R16, RZ, RZ, R2 ;  /* 0x000000ffff107224 */ /* 0x000fe400078e0002 */
[----:B------:R-:W-:Y:S02]  /*1140*/  IMAD.MOV.U32 R17, RZ, RZ, R3 ;  /* 0x000000ffff117224 */ /* 0x000fe400078e0003 */
[----:B------:R-:W-:Y:S02]  /*1150*/  IMAD.MOV.U32 R2, RZ, RZ, R0 ;  /* 0x000000ffff027224 */ /* 0x000fe400078e0000 */
[----:B------:R-:W-:-:S04]  /*1160*/  IMAD.MOV.U32 R3, RZ, RZ, 0x0 ;  /* 0x00000000ff037424 */ /* 0x000fc800078e00ff */
[----:B------:R-:W-:Y:S05]  /*1170*/  RET.REL.NODEC R2 `(_Z17kernelSetCoherentP7double2iddd) ;  /* 0xffffffec02a07950 */ /* 0x000fea0003c3ffff */
        .type           $_Z17kernelSetCoherentP7double2iddd$__internal_trig_reduction_slowpathd,@function
        .size           $_Z17kernelSetCoherentP7double2iddd$__internal_trig_reduction_slowpathd,(.L_x_595 - $_Z17kernelSetCoherentP7double2iddd$__internal_trig_reduction_slowpathd)
$_Z17kernelSetCoherentP7double2iddd$__internal_trig_reduction_slowpathd:
        /* <DEDUP_REMOVED lines=24> */
.L_x_561:
        /* <DEDUP_REMOVED lines=8> */
[C---:B------:R-:W-:Y:S02]  /*1380*/  IMAD R25, R10.reuse, R23, RZ ;  /* 0x000000170a197224 */ /* 0x040fe400078e02ff */
[----:B------:R-:W-:Y:S02]  /*1390*/  IMAD R24, R11, R17, RZ ;  /* 0x000000110b187224 */ /* 0x000fe400078e02ff */
[----:B------:R-:W-:Y:S01]  /*13a0*/  IMAD.HI.U32 R27, R10, R23, RZ ;  /* 0x000000170a1b7227 */ /* 0x000fe200078e00ff */
[----:B------:R-:W-:-:S03]  /*13b0*/  IADD3 R13, P0, PT, R25, R13, RZ ;  /* 0x0000000d190d7210 */ /* 0x000fc60007f1e0ff */
[----:B------:R-:W-:Y:S01]  /*13c0*/  IMAD.X R27, RZ, RZ, R27, P2 ;  /* 0x000000ffff1b7224 */ /* 0x000fe200010e061b */
[----:B------:R-:W-:Y:S01]  /*13d0*/  IADD3 R13, P1, PT, R24, R13, RZ ;  /* 0x0000000d180d7210 */ /* 0x000fe20007f3e0ff */
[----:B------:R-:W-:-:S04]  /*13e0*/  IMAD.HI.U32 R24, R11, R17, RZ ;  /* 0x000000110b187227 */ /* 0x000fc800078e00ff */
[----:B------:R-:W-:Y:S01]  /*13f0*/  IMAD.HI.U32 R10, R11, R23, RZ ;  /* 0x000000170b0a7227 */ /* 0x000fe200078e00ff */
[----:B------:R-:W-:-:S03]  /*1400*/  IADD3.X R24, P0, PT, R24, R27, RZ, P0, !PT ;  /* 0x0000001b18187210 */ /* 0x000fc6000071e4ff */
[----:B------:R-:W-:Y:S02]  /*1410*/  IMAD R11, R11, R23, RZ ;  /* 0x000000170b0b7224 */ /* 0x000fe400078e02ff */
[----:B------:R-:W-:Y:S01]  /*1420*/  IMAD.X R10, RZ, RZ, R10, P0 ;  /* 0x000000ffff0a7224 */ /* 0x000fe200000e060a */
[----:B------:R-:W-:Y:S01]  /*1430*/  ISETP.NE.AND P0, PT, R21, -0xf, PT ;  /* 0xfffffff11500780c */ /* 0x000fe20003f05270 */
[C---:B------:R-:W-:Y:S01]  /*1440*/  IMAD R25, R22.reuse, 0x8, R1 ;  /* 0x0000000816197824 */ /* 0x040fe200078e0201 */
[----:B------:R-:W-:Y:S01]  /*1450*/  IADD3.X R24, P1, PT, R11, R24, RZ, P1, !PT ;  /* 0x000000180b187210 */ /* 0x000fe20000f3e4ff */
[----:B------:R-:W-:-:S03]  /*1460*/  VIADD R22, R22, 0x1 ;  /* 0x0000000116167836 */ /* 0x000fc60000000000 */
[----:B------:R0:W-:Y:S01]  /*1470*/  STL.64 [R25], R12 ;  /* 0x0000000c19007387 */ /* 0x0001e20000100a00 */
[----:B------:R-:W-:Y:S02]  /*1480*/  IMAD.X R11, RZ, RZ, R10, P1 ;  /* 0x000000ffff0b7224 */ /* 0x000fe400008e060a */
[----:B0-----:R-:W-:Y:S02]  /*1490*/  IMAD.MOV.U32 R12, RZ, RZ, R24 ;  /* 0x000000ffff0c7224 */ /* 0x001fe400078e0018 */
[----:B------:R-:W-:Y:S02]  /*14a0*/  IMAD.MOV.U32 R13, RZ, RZ, R11 ;  /* 0x000000ffff0d7224 */ /* 0x000fe400078e000b */
[----:B------:R-:W-:Y:S05]  /*14b0*/  @P0 BRA `(.L_x_561) ;  /* 0xfffffffc00900947 */ /* 0x000fea000383ffff */
[----:B------:R-:W-:Y:S05]  /*14c0*/  BSYNC.RECONVERGENT B3 ;  /* 0x0000000000037941 */ /* 0x000fea0003800200 */
.L_x_560:
[----:B------:R-:W-:-:S07]  /*14d0*/  IMAD.MOV.U32 R15, RZ, RZ, R0 ;  /* 0x000000ffff0f7224 */ /* 0x000fce00078e0000 */
.L_x_559:
[----:B------:R-:W-:Y:S05]  /*14e0*/  BSYNC.RECONVERGENT B2 ;  /* 0x0000000000027941 */ /* 0x000fea0003800200 */
.L_x_558:
        /* <DEDUP_REMOVED lines=60> */
.L_x_563:
[----:B------:R-:W-:Y:S05]  /*18b0*/  BSYNC.RECONVERGENT B2 ;  /* 0x0000000000027941 */ /* 0x000fea0003800200 */
.L_x_562:
        /* <DEDUP_REMOVED lines=24> */
[----:B------:R-:W-:-:S04]  /*1a40*/  SHF.R.U64 R11, R11, 0xa, R12 ;  /* 0x0000000a0b0b7819 */ /* 0x000fc8000000120c */
[----:B------:R-:W-:-:S04]  /*1a50*/  IADD3 R11, P2, PT, R11, 0x1, RZ ;  /* 0x000000010b0b7810 */ /* 0x000fc80007f5e0ff */
[----:B------:R-:W-:-:S04]  /*1a60*/  LEA.HI.X R12, R12, RZ, RZ, 0x16, P2 ;  /* 0x000000ff0c0c7211 */ /* 0x000fc800010fb4ff */
[--C-:B------:R-:W-:Y:S02]  /*1a70*/  SHF.R.U64 R10, R11, 0x1, R12.reuse ;  /* 0x000000010b0a7819 */ /* 0x100fe4000000120c */
[----:B------:R-:W-:Y:S01]  /*1a80*/  SHF.R.U32.HI R11, RZ, 0x1e, R9 ;  /* 0x0000001eff0b7819 */ /* 0x000fe20000011609 */
[----:B------:R-:W-:Y:S01]  /*1a90*/  IMAD.SHL.U32 R9, R13, 0x100000, RZ ;  /* 0x001000000d097824 */ /* 0x000fe200078e00ff */
[----:B------:R-:W-:Y:S02]  /*1aa0*/  SHF.R.U32.HI R12, RZ, 0x1, R12 ;  /* 0x00000001ff0c7819 */ /* 0x000fe4000001160c */
[----:B------:R-:W-:Y:S02]  /*1ab0*/  IADD3 R10, P2, P3, RZ, RZ, R10 ;  /* 0x000000ffff0a7210 */ /* 0x000fe40007b5e00a */
[----:B------:R-:W-:Y:S02]  /*1ac0*/  LEA.HI R8, R8, R11, RZ, 0x1 ;  /* 0x0000000b08087211 */ /* 0x000fe400078f08ff */
[----:B------:R-:W-:-:S03]  /*1ad0*/  IADD3.X R9, PT, PT, R9, 0x3fe00000, R12, P2, P3 ;  /* 0x3fe0000009097810 */ /* 0x000fc600017e640c */
[----:B------:R-:W-:Y:S01]  /*1ae0*/  @P1 IMAD.MOV R8, RZ, RZ, -R8 ;  /* 0x000000ffff081224 */ /* 0x000fe200078e0a08 */
[----:B------:R-:W-:-:S07]  /*1af0*/  LOP3.LUT R11, R9, R0, RZ, 0xfc, !PT ;  /* 0x00000000090b7212 */ /* 0x000fce00078efcff */
.L_x_557:
[----:B------:R-:W-:Y:S02]  /*1b00*/  IMAD.MOV.U32 R21, RZ, RZ, 0x0 ;  /* 0x00000000ff157424 */ /* 0x000fe400078e00ff */
[----:B------:R-:W-:Y:S02]  /*1b10*/  IMAD.MOV.U32 R0, RZ, RZ, R8 ;  /* 0x000000ffff007224 */ /* 0x000fe400078e0008 */
[----:B------:R-:W-:Y:S05]  /*1b20*/  RET.REL.NODEC R20 `(_Z17kernelSetCoherentP7double2iddd) ;  /* 0xffffffe414347950 */ /* 0x000fea0003c3ffff */
.L_x_564:
        /* <DEDUP_REMOVED lines=13> */
.L_x_595:


//--------------------- .nv.global.init           --------------------------
	.section	.nv.global.init,"aw",@progbits
	.align	16
.nv.global.init:
	.type		__cudart_sin_cos_coeffs,@object
	.size		__cudart_sin_cos_coeffs,(__cudart_i2opi_d - __cudart_sin_cos_coeffs)
__cudart_sin_cos_coeffs:
        /*0000*/ 	.byte	0x46, 0xd2, 0xb0, 0x2c, 0xf1, 0xe5, 0x5a, 0xbe, 0x92, 0xe3, 0xac, 0x69, 0xe3, 0x1d, 0xc7, 0x3e
        /*0010*/ 	.byte	0xa1, 0x62, 0xdb, 0x19, 0xa0, 0x01, 0x2a, 0xbf, 0x18, 0x08, 0x11, 0x11, 0x11, 0x11, 0x81, 0x3f
        /*0020*/ 	.byte	0x54, 0x55, 0x55, 0x55, 0x55, 0x55, 0xc5, 0xbf, 0x00, 0x00, 0x00, 0x00, 0x00, 0x00, 0x00, 0x00
        /*0030*/ 	.byte	0x00, 0x00, 0x00, 0x00, 0x00, 0x00, 0x00, 0x00, 0x64, 0x81, 0xfd, 0x20, 0x83, 0xff, 0xa8, 0xbd
        /*0040*/ 	.byte	0x28, 0x85, 0xef, 0xc1, 0xa7, 0xee, 0x21, 0x3e, 0xd9, 0xe6, 0x06, 0x8e, 0x4f, 0x7e, 0x92, 0xbe
        /*0050*/ 	.byte	0xe9, 0xbc, 0xdd, 0x19, 0xa0, 0x01, 0xfa, 0x3e, 0x47, 0x5d, 0xc1, 0x16, 0x6c, 0xc1, 0x56, 0xbf
        /*0060*/ 	.byte	0x51, 0x55, 0x55, 0x55, 0x55, 0x55, 0xa5, 0x3f, 0x00, 0x00, 0x00, 0x00, 0x00, 0x00, 0xe0, 0xbf
        /*0070*/ 	.byte	0x00, 0x00, 0x00, 0x00, 0x00, 0x00, 0xf0, 0x3f, 0x00, 0x00, 0x00, 0x00, 0x00, 0x00, 0x00, 0x00
	.type		__cudart_i2opi_d,@object
	.size		__cudart_i2opi_d,(.L_0 - __cudart_i2opi_d)
__cudart_i2opi_d:
        /* <DEDUP_REMOVED lines=9> */
.L_0:


//--------------------- .nv.shared.kernelComputeRegisterProbabilities --------------------------
	.section	.nv.shared.kernelComputeRegisterProbabilities,"aw",@nobits
	.sectionflags	@""
	.align	16
	.zero		1024


//--------------------- .nv.shared.reserved.0     --------------------------
	.section	.nv.shared.reserved.0,"aw",@nobits
	.weak		__nv_reservedSMEM_offset_0_alias
	.size		__nv_reservedSMEM_offset_0_alias, 0, 64
	.other		__nv_reservedSMEM_offset_0_alias,@"STO_CUDA_RESERVED_SHARED STV_DEFAULT"
__nv_reservedSMEM_offset_0_alias:
	.zero		0
	.zero		64


//--------------------- .nv.shared._Z25kernelComputeInnerProductP7double2PKS_PS0_iPKiS5_m --------------------------
	.section	.nv.shared._Z25kernelComputeInnerProductP7double2PKS_PS0_iPKiS5_m,"aw",@nobits
	.sectionflags	@""
	.align	16
	.zero		1024


//--------------------- .nv.shared._Z17kernelComputeNormPdPK7double2m --------------------------
	.section	.nv.shared._Z17kernelComputeNormPdPK7double2m,"aw",@nobits
	.sectionflags	@""
	.align	16
	.zero		1024


//--------------------- .nv.shared._Z25kernelComputeJointMeasurePdPK7double2iimiPKiS4_ --------------------------
	.section	.nv.shared._Z25kernelComputeJointMeasurePdPK7double2iimiPKiS4_,"aw",@nobits
	.sectionflags	@""
	.align	16
	.zero		1024


//--------------------- .nv.shared._Z28kernelComputeHusimiQFullModePdPK7double2ididiPKiS4_ --------------------------
	.section	.nv.shared._Z28kernelComputeHusimiQFullModePdPK7double2ididiPKiS4_,"aw",@nobits
	.sectionflags	@""
	.align	16
	.zero		1024


//--------------------- .nv.shared._Z27kernelComputeWignerFullModePdPK7double2iididdiPKiS4_ --------------------------
	.section	.nv.shared._Z27kernelComputeWignerFullModePdPK7double2iididdiPKiS4_,"aw",@nobits
	.sectionflags	@""
	.align	16
	.zero		1024


//--------------------- .nv.shared._Z30kernelComputeWignerSingleSlicePdPK7double2iPKiididdS4_S4_ --------------------------
	.section	.nv.shared._Z30kernelComputeWignerSingleSlicePdPK7double2iPKiididdS4_S4_,"aw",@nobits
	.sectionflags	@""
	.align	16
	.zero		1024


//--------------------- .nv.shared._Z25kernelApplyScalarRegisterP7double2miPKid --------------------------
	.section	.nv.shared._Z25kernelApplyScalarRegisterP7double2miPKid,"aw",@nobits
	.sectionflags	@""
	.align	16
	.zero		1024


//--------------------- .nv.shared._Z31kernelApplyConditionalTwoModeQQP7double2miiiiPKiPKdS2_d --------------------------
	.section	.nv.shared._Z31kernelApplyConditionalTwoModeQQP7double2miiiiPKiPKdS2_d,"aw",@nobits
	.sectionflags	@""
	.align	16
	.zero		1024


//--------------------- .nv.shared._Z20kernelApplyTwoModeQQP7double2miiPKiPKdS2_d --------------------------
	.section	.nv.shared._Z20kernelApplyTwoModeQQP7double2miiPKiPKdS2_d,"aw",@nobits
	.sectionflags	@""
	.align	16
	.zero		1024


//--------------------- .nv.shared._Z20kernelApplyOneModeQ3P7double2miPKiPKdS2_d --------------------------
	.section	.nv.shared._Z20kernelApplyOneModeQ3P7double2miPKiPKdS2_d,"aw",@nobits
	.sectionflags	@""
	.align	16
	.zero		1024


//--------------------- .nv.shared._Z20kernelApplyOneModeQ2P7double2miPKiPKdS2_d --------------------------
	.section	.nv.shared._Z20kernelApplyOneModeQ2P7double2miPKiPKdS2_d,"aw",@nobits
	.sectionflags	@""
	.align	16
	.zero		1024


//--------------------- .nv.shared._Z19kernelSwapRegistersP7double2miiPKiS2_ --------------------------
	.section	.nv.shared._Z19kernelSwapRegistersP7double2miiPKiS2_,"aw",@nobits
	.sectionflags	@""
	.align	16
	.zero		1024


//--------------------- .nv.shared._Z23kernelConditionalParityP7double2miiiPKiS2_ --------------------------
	.section	.nv.shared._Z23kernelConditionalParityP7double2miiiPKiS2_,"aw",@nobits
	.sectionflags	@""
	.align	16
	.zero		1024


//--------------------- .nv.shared._Z12kernelParityP7double2miPKiS2_ --------------------------
	.section	.nv.shared._Z12kernelParityP7double2miPKiS2_,"aw",@nobits
	.sectionflags	@""
	.align	16
	.zero		1024


//--------------------- .nv.shared._Z14kernelHadamardP7double2miiPKiS2_ --------------------------
	.section	.nv.shared._Z14kernelHadamardP7double2miiPKiS2_,"aw",@nobits
	.sectionflags	@""
	.align	16
	.zero		1024


//--------------------- .nv.shared._Z19kernelPauliRotationP7double2miiPKiS2_id --------------------------
	.section	.nv.shared._Z19kernelPauliRotationP7double2miiPKiS2_id,"aw",@nobits
	.sectionflags	@""
	.align	16
	.zero		1024


//--------------------- .nv.shared._Z31kernalApplyConditionalOneModeQ2P7double2miiiPKiPKdS2_d --------------------------
	.section	.nv.shared._Z31kernalApplyConditionalOneModeQ2P7double2miiiPKiPKdS2_d,"aw",@nobits
	.sectionflags	@""
	.align	16
	.zero		1024


//--------------------- .nv.shared._Z30kernelApplyConditionalOneModeQP7double2miiiPKiPKdS2_d --------------------------
	.section	.nv.shared._Z30kernelApplyConditionalOneModeQP7double2miiiPKiPKdS2_d,"aw",@nobits
	.sectionflags	@""
	.align	16
	.zero		1024


//--------------------- .nv.shared._Z19kernelApplyOneModeQP7double2miPKiPKdS2_d --------------------------
	.section	.nv.shared._Z19kernelApplyOneModeQP7double2miPKiPKdS2_d,"aw",@nobits
	.sectionflags	@""
	.align	16
	.zero		1024


//--------------------- .nv.shared._Z23kernelNormalizeRegisterP7double2id --------------------------
	.section	.nv.shared._Z23kernelNormalizeRegisterP7double2id,"aw",@nobits
	.sectionflags	@""
	.align	16
	.zero		1024


//--------------------- .nv.shared._Z25kernelComputeRegisterNormPdPK7double2i --------------------------
	.section	.nv.shared._Z25kernelComputeRegisterNormPdPK7double2i,"aw",@nobits
	.sectionflags	@""
	.align	16
	.zero		1024


//--------------------- .nv.shared._Z12kernelSetCatP7double2idPKS_S2_i --------------------------
	.section	.nv.shared._Z12kernelSetCatP7double2idPKS_S2_i,"aw",@nobits
	.sectionflags	@""
	.align	16
	.zero		1024


//--------------------- .nv.shared._Z14kernelSetFocksP7double2idPKS_i --------------------------
	.section	.nv.shared._Z14kernelSetFocksP7double2idPKS_i,"aw",@nobits
	.sectionflags	@""
	.align	16
	.zero		1024


//--------------------- .nv.shared._Z13kernelSetFockP7double2idi --------------------------
	.section	.nv.shared._Z13kernelSetFockP7double2idi,"aw",@nobits
	.sectionflags	@""
	.align	16
	.zero		1024


//--------------------- .nv.shared._Z17kernelSetCoherentP7double2iddd --------------------------
	.section	.nv.shared._Z17kernelSetCoherentP7double2iddd,"aw",@nobits
	.sectionflags	@""
	.align	16
	.zero		1024


//--------------------- .nv.constant0.kernelComputeRegisterProbabilities --------------------------
	.section	.nv.constant0.kernelComputeRegisterProbabilities,"a",@progbits
	.sectionflags	@""
	.align	4
.nv.constant0.kernelComputeRegisterProbabilities:
	.zero		936


//--------------------- .nv.constant0._Z25kernelComputeInnerProductP7double2PKS_PS0_iPKiS5_m --------------------------
	.section	.nv.constant0._Z25kernelComputeInnerProductP7double2PKS_PS0_iPKiS5_m,"a",@progbits
	.sectionflags	@""
	.align	4
.nv.constant0._Z25kernelComputeInnerProductP7double2PKS_PS0_iPKiS5_m:
	.zero		952


//--------------------- .nv.constant0._Z17kernelComputeNormPdPK7double2m --------------------------
	.section	.nv.constant0._Z17kernelComputeNormPdPK7double2m,"a",@progbits
	.sectionflags	@""
	.align	4
.nv.constant0._Z17kernelComputeNormPdPK7double2m:
	.zero		920


//--------------------- .nv.constant0._Z25kernelComputeJointMeasurePdPK7double2iimiPKiS4_ --------------------------
	.section	.nv.constant0._Z25kernelComputeJointMeasurePdPK7double2iimiPKiS4_,"a",@progbits
	.sectionflags	@""
	.align	4
.nv.constant0._Z25kernelComputeJointMeasurePdPK7double2iimiPKiS4_:
	.zero		952


//--------------------- .nv.constant0._Z28kernelComputeHusimiQFullModePdPK7double2ididiPKiS4_ --------------------------
	.section	.nv.constant0._Z28kernelComputeHusimiQFullModePdPK7double2ididiPKiS4_,"a",@progbits
	.sectionflags	@""
	.align	4
.nv.constant0._Z28kernelComputeHusimiQFullModePdPK7double2ididiPKiS4_:
	.zero		968


//--------------------- .nv.constant0._Z27kernelComputeWignerFullModePdPK7double2iididdiPKiS4_ --------------------------
	.section	.nv.constant0._Z27kernelComputeWignerFullModePdPK7double2iididdiPKiS4_,"a",@progbits
	.sectionflags	@""
	.align	4
.nv.constant0._Z27kernelComputeWignerFullModePdPK7double2iididdiPKiS4_:
	.zero		976


//--------------------- .nv.constant0._Z30kernelComputeWignerSingleSlicePdPK7double2iPKiididdS4_S4_ --------------------------
	.section	.nv.constant0._Z30kernelComputeWignerSingleSlicePdPK7double2iPKiididdS4_S4_,"a",@progbits
	.sectionflags	@""
	.align	4
.nv.constant0._Z30kernelComputeWignerSingleSlicePdPK7double2iPKiididdS4_S4_:
	.zero		984


//--------------------- .nv.constant0._Z25kernelApplyScalarRegisterP7double2miPKid --------------------------
	.section	.nv.constant0._Z25kernelApplyScalarRegisterP7double2miPKid,"a",@progbits
	.sectionflags	@""
	.align	4
.nv.constant0._Z25kernelApplyScalarRegisterP7double2miPKid:
	.zero		936


//--------------------- .nv.constant0._Z31kernelApplyConditionalTwoModeQQP7double2miiiiPKiPKdS2_d --------------------------
	.section	.nv.constant0._Z31kernelApplyConditionalTwoModeQQP7double2miiiiPKiPKdS2_d,"a",@progbits
	.sectionflags	@""
	.align	4
.nv.constant0._Z31kernelApplyConditionalTwoModeQQP7double2miiiiPKiPKdS2_d:
	.zero		960


//--------------------- .nv.constant0._Z20kernelApplyTwoModeQQP7double2miiPKiPKdS2_d --------------------------
	.section	.nv.constant0._Z20kernelApplyTwoModeQQP7double2miiPKiPKdS2_d,"a",@progbits
	.sectionflags	@""
	.align	4
.nv.constant0._Z20kernelApplyTwoModeQQP7double2miiPKiPKdS2_d:
	.zero		952


//--------------------- .nv.constant0._Z20kernelApplyOneModeQ3P7double2miPKiPKdS2_d --------------------------
	.section	.nv.constant0._Z20kernelApplyOneModeQ3P7double2miPKiPKdS2_d,"a",@progbits
	.sectionflags	@""
	.align	4
.nv.constant0._Z20kernelApplyOneModeQ3P7double2miPKiPKdS2_d:
	.zero		952


//--------------------- .nv.constant0._Z20kernelApplyOneModeQ2P7double2miPKiPKdS2_d --------------------------
	.section	.nv.constant0._Z20kernelApplyOneModeQ2P7double2miPKiPKdS2_d,"a",@progbits
	.sectionflags	@""
	.align	4
.nv.constant0._Z20kernelApplyOneModeQ2P7double2miPKiPKdS2_d:
	.zero		952


//--------------------- .nv.constant0._Z19kernelSwapRegistersP7double2miiPKiS2_ --------------------------
	.section	.nv.constant0._Z19kernelSwapRegistersP7double2miiPKiS2_,"a",@progbits
	.sectionflags	@""
	.align	4
.nv.constant0._Z19kernelSwapRegistersP7double2miiPKiS2_:
	.zero		936


//--------------------- .nv.constant0._Z23kernelConditionalParityP7double2miiiPKiS2_ --------------------------
	.section	.nv.constant0._Z23kernelConditionalParityP7double2miiiPKiS2_,"a",@progbits
	.sectionflags	@""
	.align	4
.nv.constant0._Z23kernelConditionalParityP7double2miiiPKiS2_:
	.zero		944


//--------------------- .nv.constant0._Z12kernelParityP7double2miPKiS2_ --------------------------
	.section	.nv.constant0._Z12kernelParityP7double2miPKiS2_,"a",@progbits
	.sectionflags	@""
	.align	4
.nv.constant0._Z12kernelParityP7double2miPKiS2_:
	.zero		936


//--------------------- .nv.constant0._Z14kernelHadamardP7double2miiPKiS2_ --------------------------
	.section	.nv.constant0._Z14kernelHadamardP7double2miiPKiS2_,"a",@progbits
	.sectionflags	@""
	.align	4
.nv.constant0._Z14kernelHadamardP7double2miiPKiS2_:
	.zero		936


//--------------------- .nv.constant0._Z19kernelPauliRotationP7double2miiPKiS2_id --------------------------
	.section	.nv.constant0._Z19kernelPauliRotationP7double2miiPKiS2_id,"a",@progbits
	.sectionflags	@""
	.align	4
.nv.constant0._Z19kernelPauliRotationP7double2miiPKiS2_id:
	.zero		952


//--------------------- .nv.constant0._Z31kernalApplyConditionalOneModeQ2P7double2miiiPKiPKdS2_d --------------------------
	.section	.nv.constant0._Z31kernalApplyConditionalOneModeQ2P7double2miiiPKiPKdS2_d,"a",@progbits
	.sectionflags	@""
	.align	4
.nv.constant0._Z31kernalApplyConditionalOneModeQ2P7double2miiiPKiPKdS2_d:
	.zero		960


//--------------------- .nv.constant0._Z30kernelApplyConditionalOneModeQP7double2miiiPKiPKdS2_d --------------------------
	.section	.nv.constant0._Z30kernelApplyConditionalOneModeQP7double2miiiPKiPKdS2_d,"a",@progbits
	.sectionflags	@""
	.align	4
.nv.constant0._Z30kernelApplyConditionalOneModeQP7double2miiiPKiPKdS2_d:
	.zero		960


//--------------------- .nv.constant0._Z19kernelApplyOneModeQP7double2miPKiPKdS2_d --------------------------
	.section	.nv.constant0._Z19kernelApplyOneModeQP7double2miPKiPKdS2_d,"a",@progbits
	.sectionflags	@""
	.align	4
.nv.constant0._Z19kernelApplyOneModeQP7double2miPKiPKdS2_d:
	.zero		952


//--------------------- .nv.constant0._Z23kernelNormalizeRegisterP7double2id --------------------------
	.section	.nv.constant0._Z23kernelNormalizeRegisterP7double2id,"a",@progbits
	.sectionflags	@""
	.align	4
.nv.constant0._Z23kernelNormalizeRegisterP7double2id:
	.zero		920


//--------------------- .nv.constant0._Z25kernelComputeRegisterNormPdPK7double2i --------------------------
	.section	.nv.constant0._Z25kernelComputeRegisterNormPdPK7double2i,"a",@progbits
	.sectionflags	@""
	.align	4
.nv.constant0._Z25kernelComputeRegisterNormPdPK7double2i:
	.zero		916


//--------------------- .nv.constant0._Z12kernelSetCatP7double2idPKS_S2_i --------------------------
	.section	.nv.constant0._Z12kernelSetCatP7double2idPKS_S2_i,"a",@progbits
	.sectionflags	@""
	.align	4
.nv.constant0._Z12kernelSetCatP7double2idPKS_S2_i:
	.zero		940


//--------------------- .nv.constant0._Z14kernelSetFocksP7double2idPKS_i --------------------------
	.section	.nv.constant0._Z14kernelSetFocksP7double2idPKS_i,"a",@progbits
	.sectionflags	@""
	.align	4
.nv.constant0._Z14kernelSetFocksP7double2idPKS_i:
	.zero		932


//--------------------- .nv.constant0._Z13kernelSetFockP7double2idi --------------------------
	.section	.nv.constant0._Z13kernelSetFockP7double2idi,"a",@progbits
	.sectionflags	@""
	.align	4
.nv.constant0._Z13kernelSetFockP7double2idi:
	.zero		924


//--------------------- .nv.constant0._Z17kernelSetCoherentP7double2iddd --------------------------
	.section	.nv.constant0._Z17kernelSetCoherentP7double2iddd,"a",@progbits
	.sectionflags	@""
	.align	4
.nv.constant0._Z17kernelSetCoherentP7double2iddd:
	.zero		936


//--------------------- SYMBOLS --------------------------

	.type		.nv.reservedSmem.offset0,@object
	.size		.nv.reservedSmem.offset0,0x4
	.type		.nv.reservedSmem.cap,@object
	.size		.nv.reservedSmem.cap,0x4
